//
// Generated by NVIDIA NVVM Compiler
//
// Compiler Build ID: CL-36424714
// Cuda compilation tools, release 13.0, V13.0.88
// Based on NVVM 20.0.0
//

.version 9.0
.target sm_100
.address_size 64

	// .globl	_Z11Insert_ElemPiS_S_S_
// _ZZN3cub18CUB_300001_SM_10006detail10radix_sort31DeviceRadixSortSingleTileKernelINS1_5radix10policy_hubIiNS0_8NullTypeEyE10Policy1000ELNS0_9SortOrderE0EiS6_yNS1_21identity_decomposer_tEEEvPKT1_PSB_PKT2_PSF_T3_iiT4_E12temp_storage has been demoted
// _ZZN3cub18CUB_300001_SM_10006detail10radix_sort30DeviceRadixSortHistogramKernelINS1_5radix10policy_hubIiNS0_8NullTypeEyE10Policy1000ELNS0_9SortOrderE0EiyNS1_21identity_decomposer_tEEEvPT2_PKT1_SB_iiT3_E12temp_storage has been demoted
// _ZZN3cub18CUB_300001_SM_10006detail10radix_sort33DeviceRadixSortExclusiveSumKernelINS1_5radix10policy_hubIiNS0_8NullTypeEyE10Policy1000EyEEvPT0_E12temp_storage has been demoted
// _ZZN3cub18CUB_300001_SM_10006detail10radix_sort29DeviceRadixSortOnesweepKernelINS1_5radix10policy_hubIiNS0_8NullTypeEyE10Policy1000ELNS0_9SortOrderE0EiS6_yiiNS1_21identity_decomposer_tEEEvPT5_SC_PT3_PKSD_PT1_PKSH_PT2_PKSL_T4_iiT6_E1s has been demoted
.global .align 1 .b8 _ZN34_INTERNAL_1a097952_4_k_cu_85c677414cuda3std3__45__cpo5beginE[1];
.global .align 1 .b8 _ZN34_INTERNAL_1a097952_4_k_cu_85c677414cuda3std3__45__cpo3endE[1];
.global .align 1 .b8 _ZN34_INTERNAL_1a097952_4_k_cu_85c677414cuda3std3__45__cpo6cbeginE[1];
.global .align 1 .b8 _ZN34_INTERNAL_1a097952_4_k_cu_85c677414cuda3std3__45__cpo4cendE[1];
.global .align 1 .b8 _ZN34_INTERNAL_1a097952_4_k_cu_85c677414cuda3std3__45__cpo6rbeginE[1];
.global .align 1 .b8 _ZN34_INTERNAL_1a097952_4_k_cu_85c677414cuda3std3__45__cpo4rendE[1];
.global .align 1 .b8 _ZN34_INTERNAL_1a097952_4_k_cu_85c677414cuda3std3__45__cpo7crbeginE[1];
.global .align 1 .b8 _ZN34_INTERNAL_1a097952_4_k_cu_85c677414cuda3std3__45__cpo5crendE[1];
.global .align 1 .b8 _ZN34_INTERNAL_1a097952_4_k_cu_85c677414cuda3std3__436_GLOBAL__N__1a097952_4_k_cu_85c677416ignoreE[1];
.global .align 1 .b8 _ZN34_INTERNAL_1a097952_4_k_cu_85c677414cuda3std3__419piecewise_constructE[1];
.global .align 1 .b8 _ZN34_INTERNAL_1a097952_4_k_cu_85c677414cuda3std3__48in_placeE[1];
.global .align 1 .b8 _ZN34_INTERNAL_1a097952_4_k_cu_85c677414cuda3std3__420unreachable_sentinelE[1];
.global .align 1 .b8 _ZN34_INTERNAL_1a097952_4_k_cu_85c677414cuda3std3__47nulloptE[1];
.global .align 1 .b8 _ZN34_INTERNAL_1a097952_4_k_cu_85c677414cuda3std3__48unexpectE[1];
.global .align 1 .b8 _ZN34_INTERNAL_1a097952_4_k_cu_85c677414cuda3std6ranges3__45__cpo4swapE[1];
.global .align 1 .b8 _ZN34_INTERNAL_1a097952_4_k_cu_85c677414cuda3std6ranges3__45__cpo9iter_moveE[1];
.global .align 1 .b8 _ZN34_INTERNAL_1a097952_4_k_cu_85c677414cuda3std6ranges3__45__cpo5beginE[1];
.global .align 1 .b8 _ZN34_INTERNAL_1a097952_4_k_cu_85c677414cuda3std6ranges3__45__cpo3endE[1];
.global .align 1 .b8 _ZN34_INTERNAL_1a097952_4_k_cu_85c677414cuda3std6ranges3__45__cpo6cbeginE[1];
.global .align 1 .b8 _ZN34_INTERNAL_1a097952_4_k_cu_85c677414cuda3std6ranges3__45__cpo4cendE[1];
.global .align 1 .b8 _ZN34_INTERNAL_1a097952_4_k_cu_85c677414cuda3std6ranges3__45__cpo7advanceE[1];
.global .align 1 .b8 _ZN34_INTERNAL_1a097952_4_k_cu_85c677414cuda3std6ranges3__45__cpo9iter_swapE[1];
.global .align 1 .b8 _ZN34_INTERNAL_1a097952_4_k_cu_85c677414cuda3std6ranges3__45__cpo4nextE[1];
.global .align 1 .b8 _ZN34_INTERNAL_1a097952_4_k_cu_85c677414cuda3std6ranges3__45__cpo4prevE[1];
.global .align 1 .b8 _ZN34_INTERNAL_1a097952_4_k_cu_85c677414cuda3std6ranges3__45__cpo4dataE[1];
.global .align 1 .b8 _ZN34_INTERNAL_1a097952_4_k_cu_85c677414cuda3std6ranges3__45__cpo5cdataE[1];
.global .align 1 .b8 _ZN34_INTERNAL_1a097952_4_k_cu_85c677414cuda3std6ranges3__45__cpo4sizeE[1];
.global .align 1 .b8 _ZN34_INTERNAL_1a097952_4_k_cu_85c677414cuda3std6ranges3__45__cpo5ssizeE[1];
.global .align 1 .b8 _ZN34_INTERNAL_1a097952_4_k_cu_85c677414cuda3std6ranges3__45__cpo8distanceE[1];
.global .align 1 .b8 _ZN34_INTERNAL_1a097952_4_k_cu_85c677416thrust24THRUST_300001_SM_1000_NS8cuda_cub3parE[1];
.global .align 1 .b8 _ZN34_INTERNAL_1a097952_4_k_cu_85c677416thrust24THRUST_300001_SM_1000_NS8cuda_cub10par_nosyncE[1];
.global .align 1 .b8 _ZN34_INTERNAL_1a097952_4_k_cu_85c677416thrust24THRUST_300001_SM_1000_NS6system6detail10sequential3seqE[1];
.global .align 1 .b8 _ZN34_INTERNAL_1a097952_4_k_cu_85c677416thrust24THRUST_300001_SM_1000_NS6system3cpp3parE[1];
.global .align 1 .b8 _ZN34_INTERNAL_1a097952_4_k_cu_85c677416thrust24THRUST_300001_SM_1000_NS12placeholders2_1E[1];
.global .align 1 .b8 _ZN34_INTERNAL_1a097952_4_k_cu_85c677416thrust24THRUST_300001_SM_1000_NS12placeholders2_2E[1];
.global .align 1 .b8 _ZN34_INTERNAL_1a097952_4_k_cu_85c677416thrust24THRUST_300001_SM_1000_NS12placeholders2_3E[1];
.global .align 1 .b8 _ZN34_INTERNAL_1a097952_4_k_cu_85c677416thrust24THRUST_300001_SM_1000_NS12placeholders2_4E[1];
.global .align 1 .b8 _ZN34_INTERNAL_1a097952_4_k_cu_85c677416thrust24THRUST_300001_SM_1000_NS12placeholders2_5E[1];
.global .align 1 .b8 _ZN34_INTERNAL_1a097952_4_k_cu_85c677416thrust24THRUST_300001_SM_1000_NS12placeholders2_6E[1];
.global .align 1 .b8 _ZN34_INTERNAL_1a097952_4_k_cu_85c677416thrust24THRUST_300001_SM_1000_NS12placeholders2_7E[1];
.global .align 1 .b8 _ZN34_INTERNAL_1a097952_4_k_cu_85c677416thrust24THRUST_300001_SM_1000_NS12placeholders2_8E[1];
.global .align 1 .b8 _ZN34_INTERNAL_1a097952_4_k_cu_85c677416thrust24THRUST_300001_SM_1000_NS12placeholders2_9E[1];
.global .align 1 .b8 _ZN34_INTERNAL_1a097952_4_k_cu_85c677416thrust24THRUST_300001_SM_1000_NS12placeholders3_10E[1];
.global .align 1 .b8 _ZN34_INTERNAL_1a097952_4_k_cu_85c677416thrust24THRUST_300001_SM_1000_NS3seqE[1];
.global .align 1 .b8 _ZN34_INTERNAL_1a097952_4_k_cu_85c677416thrust24THRUST_300001_SM_1000_NS6deviceE[1];

.visible .entry _Z11Insert_ElemPiS_S_S_(
	.param .u64 .ptr .align 1 _Z11Insert_ElemPiS_S_S__param_0,
	.param .u64 .ptr .align 1 _Z11Insert_ElemPiS_S_S__param_1,
	.param .u64 .ptr .align 1 _Z11Insert_ElemPiS_S_S__param_2,
	.param .u64 .ptr .align 1 _Z11Insert_ElemPiS_S_S__param_3
)
{
	.reg .pred 	%p<2>;
	.reg .b32 	%r<9>;
	.reg .b64 	%rd<13>;

	ld.param.u64 	%rd1, [_Z11Insert_ElemPiS_S_S__param_0];
	ld.param.u64 	%rd2, [_Z11Insert_ElemPiS_S_S__param_1];
	ld.param.u64 	%rd3, [_Z11Insert_ElemPiS_S_S__param_2];
	ld.param.u64 	%rd4, [_Z11Insert_ElemPiS_S_S__param_3];
	cvta.to.global.u64 	%rd5, %rd4;
	mov.u32 	%r2, %ctaid.x;
	mov.u32 	%r3, %ntid.x;
	mov.u32 	%r4, %tid.x;
	mad.lo.s32 	%r1, %r2, %r3, %r4;
	ld.global.u32 	%r5, [%rd5];
	setp.ge.s32 	%p1, %r1, %r5;
	@%p1 bra 	$L__BB0_2;
	cvta.to.global.u64 	%rd6, %rd2;
	cvta.to.global.u64 	%rd7, %rd3;
	cvta.to.global.u64 	%rd8, %rd1;
	mul.wide.s32 	%rd9, %r1, 4;
	add.s64 	%rd10, %rd6, %rd9;
	ld.global.u32 	%r6, [%rd10];
	ld.global.u32 	%r7, [%rd7];
	add.s32 	%r8, %r7, %r1;
	mul.wide.s32 	%rd11, %r8, 4;
	add.s64 	%rd12, %rd8, %rd11;
	st.global.u32 	[%rd12], %r6;
$L__BB0_2:
	ret;

}
	// .globl	_Z11delete_ElemPiS_S_S_i
.visible .entry _Z11delete_ElemPiS_S_S_i(
	.param .u64 .ptr .align 1 _Z11delete_ElemPiS_S_S_i_param_0,
	.param .u64 .ptr .align 1 _Z11delete_ElemPiS_S_S_i_param_1,
	.param .u64 .ptr .align 1 _Z11delete_ElemPiS_S_S_i_param_2,
	.param .u64 .ptr .align 1 _Z11delete_ElemPiS_S_S_i_param_3,
	.param .u32 _Z11delete_ElemPiS_S_S_i_param_4
)
{


	ret;

}
	// .globl	_ZN3cub18CUB_300001_SM_10006detail11EmptyKernelIvEEvv
.visible .entry _ZN3cub18CUB_300001_SM_10006detail11EmptyKernelIvEEvv()
{


	ret;

}
	// .globl	_ZN3cub18CUB_300001_SM_10006detail10radix_sort31DeviceRadixSortSingleTileKernelINS1_5radix10policy_hubIiNS0_8NullTypeEyE10Policy1000ELNS0_9SortOrderE0EiS6_yNS1_21identity_decomposer_tEEEvPKT1_PSB_PKT2_PSF_T3_iiT4_
.visible .entry _ZN3cub18CUB_300001_SM_10006detail10radix_sort31DeviceRadixSortSingleTileKernelINS1_5radix10policy_hubIiNS0_8NullTypeEyE10Policy1000ELNS0_9SortOrderE0EiS6_yNS1_21identity_decomposer_tEEEvPKT1_PSB_PKT2_PSF_T3_iiT4_(
	.param .u64 .ptr .align 1 _ZN3cub18CUB_300001_SM_10006detail10radix_sort31DeviceRadixSortSingleTileKernelINS1_5radix10policy_hubIiNS0_8NullTypeEyE10Policy1000ELNS0_9SortOrderE0EiS6_yNS1_21identity_decomposer_tEEEvPKT1_PSB_PKT2_PSF_T3_iiT4__param_0,
	.param .u64 .ptr .align 1 _ZN3cub18CUB_300001_SM_10006detail10radix_sort31DeviceRadixSortSingleTileKernelINS1_5radix10policy_hubIiNS0_8NullTypeEyE10Policy1000ELNS0_9SortOrderE0EiS6_yNS1_21identity_decomposer_tEEEvPKT1_PSB_PKT2_PSF_T3_iiT4__param_1,
	.param .u64 .ptr .align 1 _ZN3cub18CUB_300001_SM_10006detail10radix_sort31DeviceRadixSortSingleTileKernelINS1_5radix10policy_hubIiNS0_8NullTypeEyE10Policy1000ELNS0_9SortOrderE0EiS6_yNS1_21identity_decomposer_tEEEvPKT1_PSB_PKT2_PSF_T3_iiT4__param_2,
	.param .u64 .ptr .align 1 _ZN3cub18CUB_300001_SM_10006detail10radix_sort31DeviceRadixSortSingleTileKernelINS1_5radix10policy_hubIiNS0_8NullTypeEyE10Policy1000ELNS0_9SortOrderE0EiS6_yNS1_21identity_decomposer_tEEEvPKT1_PSB_PKT2_PSF_T3_iiT4__param_3,
	.param .u64 _ZN3cub18CUB_300001_SM_10006detail10radix_sort31DeviceRadixSortSingleTileKernelINS1_5radix10policy_hubIiNS0_8NullTypeEyE10Policy1000ELNS0_9SortOrderE0EiS6_yNS1_21identity_decomposer_tEEEvPKT1_PSB_PKT2_PSF_T3_iiT4__param_4,
	.param .u32 _ZN3cub18CUB_300001_SM_10006detail10radix_sort31DeviceRadixSortSingleTileKernelINS1_5radix10policy_hubIiNS0_8NullTypeEyE10Policy1000ELNS0_9SortOrderE0EiS6_yNS1_21identity_decomposer_tEEEvPKT1_PSB_PKT2_PSF_T3_iiT4__param_5,
	.param .u32 _ZN3cub18CUB_300001_SM_10006detail10radix_sort31DeviceRadixSortSingleTileKernelINS1_5radix10policy_hubIiNS0_8NullTypeEyE10Policy1000ELNS0_9SortOrderE0EiS6_yNS1_21identity_decomposer_tEEEvPKT1_PSB_PKT2_PSF_T3_iiT4__param_6,
	.param .align 1 .b8 _ZN3cub18CUB_300001_SM_10006detail10radix_sort31DeviceRadixSortSingleTileKernelINS1_5radix10policy_hubIiNS0_8NullTypeEyE10Policy1000ELNS0_9SortOrderE0EiS6_yNS1_21identity_decomposer_tEEEvPKT1_PSB_PKT2_PSF_T3_iiT4__param_7[1]
)
.maxntid 256
.minnctapersm 1
{
	.reg .pred 	%p<52>;
	.reg .b16 	%rs<39>;
	.reg .b32 	%r<744>;
	.reg .b64 	%rd<29>;
	// demoted variable
	.shared .align 16 .b8 _ZZN3cub18CUB_300001_SM_10006detail10radix_sort31DeviceRadixSortSingleTileKernelINS1_5radix10policy_hubIiNS0_8NullTypeEyE10Policy1000ELNS0_9SortOrderE0EiS6_yNS1_21identity_decomposer_tEEEvPKT1_PSB_PKT2_PSF_T3_iiT4_E12temp_storage[33856];
	ld.param.u64 	%rd5, [_ZN3cub18CUB_300001_SM_10006detail10radix_sort31DeviceRadixSortSingleTileKernelINS1_5radix10policy_hubIiNS0_8NullTypeEyE10Policy1000ELNS0_9SortOrderE0EiS6_yNS1_21identity_decomposer_tEEEvPKT1_PSB_PKT2_PSF_T3_iiT4__param_0];
	ld.param.u64 	%rd3, [_ZN3cub18CUB_300001_SM_10006detail10radix_sort31DeviceRadixSortSingleTileKernelINS1_5radix10policy_hubIiNS0_8NullTypeEyE10Policy1000ELNS0_9SortOrderE0EiS6_yNS1_21identity_decomposer_tEEEvPKT1_PSB_PKT2_PSF_T3_iiT4__param_1];
	ld.param.u64 	%rd4, [_ZN3cub18CUB_300001_SM_10006detail10radix_sort31DeviceRadixSortSingleTileKernelINS1_5radix10policy_hubIiNS0_8NullTypeEyE10Policy1000ELNS0_9SortOrderE0EiS6_yNS1_21identity_decomposer_tEEEvPKT1_PSB_PKT2_PSF_T3_iiT4__param_4];
	ld.param.u32 	%r189, [_ZN3cub18CUB_300001_SM_10006detail10radix_sort31DeviceRadixSortSingleTileKernelINS1_5radix10policy_hubIiNS0_8NullTypeEyE10Policy1000ELNS0_9SortOrderE0EiS6_yNS1_21identity_decomposer_tEEEvPKT1_PSB_PKT2_PSF_T3_iiT4__param_5];
	ld.param.u32 	%r190, [_ZN3cub18CUB_300001_SM_10006detail10radix_sort31DeviceRadixSortSingleTileKernelINS1_5radix10policy_hubIiNS0_8NullTypeEyE10Policy1000ELNS0_9SortOrderE0EiS6_yNS1_21identity_decomposer_tEEEvPKT1_PSB_PKT2_PSF_T3_iiT4__param_6];
	cvta.to.global.u64 	%rd6, %rd5;
	cvt.u32.u64 	%r1, %rd4;
	mov.u32 	%r2, %tid.x;
	mul.lo.s32 	%r3, %r2, 19;
	setp.ge.s32 	%p1, %r3, %r1;
	mul.wide.u32 	%rd7, %r3, 4;
	add.s64 	%rd1, %rd6, %rd7;
	mov.b32 	%r741, -1;
	@%p1 bra 	$L__BB3_2;
	ld.global.u32 	%r192, [%rd1];
	xor.b32  	%r741, %r192, -2147483648;
$L__BB3_2:
	add.s32 	%r194, %r3, 1;
	setp.ge.s32 	%p2, %r194, %r1;
	mov.b32 	%r740, -1;
	@%p2 bra 	$L__BB3_4;
	ld.global.u32 	%r195, [%rd1+4];
	xor.b32  	%r740, %r195, -2147483648;
$L__BB3_4:
	add.s32 	%r197, %r3, 2;
	setp.ge.s32 	%p3, %r197, %r1;
	mov.b32 	%r739, -1;
	@%p3 bra 	$L__BB3_6;
	ld.global.u32 	%r198, [%rd1+8];
	xor.b32  	%r739, %r198, -2147483648;
$L__BB3_6:
	add.s32 	%r200, %r3, 3;
	setp.ge.s32 	%p4, %r200, %r1;
	mov.b32 	%r738, -1;
	@%p4 bra 	$L__BB3_8;
	ld.global.u32 	%r201, [%rd1+12];
	xor.b32  	%r738, %r201, -2147483648;
$L__BB3_8:
	add.s32 	%r203, %r3, 4;
	setp.ge.s32 	%p5, %r203, %r1;
	mov.b32 	%r737, -1;
	@%p5 bra 	$L__BB3_10;
	ld.global.u32 	%r204, [%rd1+16];
	xor.b32  	%r737, %r204, -2147483648;
$L__BB3_10:
	add.s32 	%r206, %r3, 5;
	setp.ge.s32 	%p6, %r206, %r1;
	mov.b32 	%r736, -1;
	@%p6 bra 	$L__BB3_12;
	ld.global.u32 	%r207, [%rd1+20];
	xor.b32  	%r736, %r207, -2147483648;
$L__BB3_12:
	add.s32 	%r209, %r3, 6;
	setp.ge.s32 	%p7, %r209, %r1;
	mov.b32 	%r735, -1;
	@%p7 bra 	$L__BB3_14;
	ld.global.u32 	%r210, [%rd1+24];
	xor.b32  	%r735, %r210, -2147483648;
$L__BB3_14:
	add.s32 	%r212, %r3, 7;
	setp.ge.s32 	%p8, %r212, %r1;
	mov.b32 	%r734, -1;
	@%p8 bra 	$L__BB3_16;
	ld.global.u32 	%r213, [%rd1+28];
	xor.b32  	%r734, %r213, -2147483648;
$L__BB3_16:
	add.s32 	%r215, %r3, 8;
	setp.ge.s32 	%p9, %r215, %r1;
	mov.b32 	%r733, -1;
	@%p9 bra 	$L__BB3_18;
	ld.global.u32 	%r216, [%rd1+32];
	xor.b32  	%r733, %r216, -2147483648;
$L__BB3_18:
	add.s32 	%r218, %r3, 9;
	setp.ge.s32 	%p10, %r218, %r1;
	mov.b32 	%r732, -1;
	@%p10 bra 	$L__BB3_20;
	ld.global.u32 	%r219, [%rd1+36];
	xor.b32  	%r732, %r219, -2147483648;
$L__BB3_20:
	add.s32 	%r221, %r3, 10;
	setp.ge.s32 	%p11, %r221, %r1;
	mov.b32 	%r731, -1;
	@%p11 bra 	$L__BB3_22;
	ld.global.u32 	%r222, [%rd1+40];
	xor.b32  	%r731, %r222, -2147483648;
$L__BB3_22:
	add.s32 	%r224, %r3, 11;
	setp.ge.s32 	%p12, %r224, %r1;
	mov.b32 	%r730, -1;
	@%p12 bra 	$L__BB3_24;
	ld.global.u32 	%r225, [%rd1+44];
	xor.b32  	%r730, %r225, -2147483648;
$L__BB3_24:
	add.s32 	%r227, %r3, 12;
	setp.ge.s32 	%p13, %r227, %r1;
	mov.b32 	%r729, -1;
	@%p13 bra 	$L__BB3_26;
	ld.global.u32 	%r228, [%rd1+48];
	xor.b32  	%r729, %r228, -2147483648;
$L__BB3_26:
	add.s32 	%r230, %r3, 13;
	setp.ge.s32 	%p14, %r230, %r1;
	mov.b32 	%r728, -1;
	@%p14 bra 	$L__BB3_28;
	ld.global.u32 	%r231, [%rd1+52];
	xor.b32  	%r728, %r231, -2147483648;
$L__BB3_28:
	add.s32 	%r233, %r3, 14;
	setp.ge.s32 	%p15, %r233, %r1;
	mov.b32 	%r727, -1;
	@%p15 bra 	$L__BB3_30;
	ld.global.u32 	%r234, [%rd1+56];
	xor.b32  	%r727, %r234, -2147483648;
$L__BB3_30:
	add.s32 	%r236, %r3, 15;
	setp.ge.s32 	%p16, %r236, %r1;
	mov.b32 	%r726, -1;
	@%p16 bra 	$L__BB3_32;
	ld.global.u32 	%r237, [%rd1+60];
	xor.b32  	%r726, %r237, -2147483648;
$L__BB3_32:
	add.s32 	%r239, %r3, 16;
	setp.ge.s32 	%p17, %r239, %r1;
	mov.b32 	%r725, -1;
	@%p17 bra 	$L__BB3_34;
	ld.global.u32 	%r240, [%rd1+64];
	xor.b32  	%r725, %r240, -2147483648;
$L__BB3_34:
	add.s32 	%r242, %r3, 17;
	setp.ge.s32 	%p18, %r242, %r1;
	mov.b32 	%r724, -1;
	@%p18 bra 	$L__BB3_36;
	ld.global.u32 	%r243, [%rd1+68];
	xor.b32  	%r724, %r243, -2147483648;
$L__BB3_36:
	add.s32 	%r245, %r3, 18;
	setp.ge.s32 	%p19, %r245, %r1;
	mov.b32 	%r723, -1;
	@%p19 bra 	$L__BB3_38;
	ld.global.u32 	%r246, [%rd1+72];
	xor.b32  	%r723, %r246, -2147483648;
$L__BB3_38:
	bar.sync 	0;
	shr.u32 	%r42, %r2, 5;
	shl.b32 	%r248, %r2, 2;
	mov.u32 	%r249, _ZZN3cub18CUB_300001_SM_10006detail10radix_sort31DeviceRadixSortSingleTileKernelINS1_5radix10policy_hubIiNS0_8NullTypeEyE10Policy1000ELNS0_9SortOrderE0EiS6_yNS1_21identity_decomposer_tEEEvPKT1_PSB_PKT2_PSF_T3_iiT4_E12temp_storage;
	add.s32 	%r43, %r249, %r248;
	shl.b32 	%r250, %r2, 7;
	add.s32 	%r44, %r43, %r250;
	shl.b32 	%r251, %r42, 2;
	add.s32 	%r252, %r249, %r251;
	add.s32 	%r45, %r252, 33792;
	mad.lo.s32 	%r46, %r2, -56, %r44;
	add.s32 	%r722, %r189, 6;
	sub.s32 	%r721, %r190, %r189;
$L__BB3_39:
	add.s32 	%r312, %r722, -6;
	min.s32 	%r255, %r721, 6;
	mov.b32 	%r341, 0;
	st.shared.u32 	[%r43], %r341;
	st.shared.u32 	[%r43+1024], %r341;
	st.shared.u32 	[%r43+2048], %r341;
	st.shared.u32 	[%r43+3072], %r341;
	st.shared.u32 	[%r43+4096], %r341;
	st.shared.u32 	[%r43+5120], %r341;
	st.shared.u32 	[%r43+6144], %r341;
	st.shared.u32 	[%r43+7168], %r341;
	st.shared.u32 	[%r43+8192], %r341;
	st.shared.u32 	[%r43+9216], %r341;
	st.shared.u32 	[%r43+10240], %r341;
	st.shared.u32 	[%r43+11264], %r341;
	st.shared.u32 	[%r43+12288], %r341;
	st.shared.u32 	[%r43+13312], %r341;
	st.shared.u32 	[%r43+14336], %r341;
	st.shared.u32 	[%r43+15360], %r341;
	st.shared.u32 	[%r43+16384], %r341;
	st.shared.u32 	[%r43+17408], %r341;
	st.shared.u32 	[%r43+18432], %r341;
	st.shared.u32 	[%r43+19456], %r341;
	st.shared.u32 	[%r43+20480], %r341;
	st.shared.u32 	[%r43+21504], %r341;
	st.shared.u32 	[%r43+22528], %r341;
	st.shared.u32 	[%r43+23552], %r341;
	st.shared.u32 	[%r43+24576], %r341;
	st.shared.u32 	[%r43+25600], %r341;
	st.shared.u32 	[%r43+26624], %r341;
	st.shared.u32 	[%r43+27648], %r341;
	st.shared.u32 	[%r43+28672], %r341;
	st.shared.u32 	[%r43+29696], %r341;
	st.shared.u32 	[%r43+30720], %r341;
	st.shared.u32 	[%r43+31744], %r341;
	st.shared.u32 	[%r43+32768], %r341;
	// begin inline asm
	bmsk.clamp.b32 %r253, %r341, %r255;
	// end inline asm
	// begin inline asm
	shr.b32 %r256, %r741, %r312;
	// end inline asm
	and.b32  	%r344, %r253, %r256;
	shl.b32 	%r345, %r344, 10;
	and.b32  	%r346, %r345, 31744;
	add.s32 	%r347, %r43, %r346;
	shr.u32 	%r348, %r344, 4;
	and.b32  	%r349, %r348, 268435454;
	add.s32 	%r71, %r347, %r349;
	ld.shared.u16 	%rs1, [%r71];
	add.s16 	%rs20, %rs1, 1;
	st.shared.u16 	[%r71], %rs20;
	// begin inline asm
	shr.b32 %r259, %r740, %r312;
	// end inline asm
	and.b32  	%r350, %r253, %r259;
	shl.b32 	%r351, %r350, 10;
	and.b32  	%r352, %r351, 31744;
	add.s32 	%r353, %r43, %r352;
	shr.u32 	%r354, %r350, 4;
	and.b32  	%r355, %r354, 268435454;
	add.s32 	%r72, %r353, %r355;
	ld.shared.u16 	%rs2, [%r72];
	add.s16 	%rs21, %rs2, 1;
	st.shared.u16 	[%r72], %rs21;
	// begin inline asm
	shr.b32 %r262, %r739, %r312;
	// end inline asm
	and.b32  	%r356, %r253, %r262;
	shl.b32 	%r357, %r356, 10;
	and.b32  	%r358, %r357, 31744;
	add.s32 	%r359, %r43, %r358;
	shr.u32 	%r360, %r356, 4;
	and.b32  	%r361, %r360, 268435454;
	add.s32 	%r73, %r359, %r361;
	ld.shared.u16 	%rs3, [%r73];
	add.s16 	%rs22, %rs3, 1;
	st.shared.u16 	[%r73], %rs22;
	// begin inline asm
	shr.b32 %r265, %r738, %r312;
	// end inline asm
	and.b32  	%r362, %r253, %r265;
	shl.b32 	%r363, %r362, 10;
	and.b32  	%r364, %r363, 31744;
	add.s32 	%r365, %r43, %r364;
	shr.u32 	%r366, %r362, 4;
	and.b32  	%r367, %r366, 268435454;
	add.s32 	%r74, %r365, %r367;
	ld.shared.u16 	%rs4, [%r74];
	add.s16 	%rs23, %rs4, 1;
	st.shared.u16 	[%r74], %rs23;
	// begin inline asm
	shr.b32 %r268, %r737, %r312;
	// end inline asm
	and.b32  	%r368, %r253, %r268;
	shl.b32 	%r369, %r368, 10;
	and.b32  	%r370, %r369, 31744;
	add.s32 	%r371, %r43, %r370;
	shr.u32 	%r372, %r368, 4;
	and.b32  	%r373, %r372, 268435454;
	add.s32 	%r75, %r371, %r373;
	ld.shared.u16 	%rs5, [%r75];
	add.s16 	%rs24, %rs5, 1;
	st.shared.u16 	[%r75], %rs24;
	// begin inline asm
	shr.b32 %r271, %r736, %r312;
	// end inline asm
	and.b32  	%r374, %r253, %r271;
	shl.b32 	%r375, %r374, 10;
	and.b32  	%r376, %r375, 31744;
	add.s32 	%r377, %r43, %r376;
	shr.u32 	%r378, %r374, 4;
	and.b32  	%r379, %r378, 268435454;
	add.s32 	%r76, %r377, %r379;
	ld.shared.u16 	%rs6, [%r76];
	add.s16 	%rs25, %rs6, 1;
	st.shared.u16 	[%r76], %rs25;
	// begin inline asm
	shr.b32 %r274, %r735, %r312;
	// end inline asm
	and.b32  	%r380, %r253, %r274;
	shl.b32 	%r381, %r380, 10;
	and.b32  	%r382, %r381, 31744;
	add.s32 	%r383, %r43, %r382;
	shr.u32 	%r384, %r380, 4;
	and.b32  	%r385, %r384, 268435454;
	add.s32 	%r77, %r383, %r385;
	ld.shared.u16 	%rs7, [%r77];
	add.s16 	%rs26, %rs7, 1;
	st.shared.u16 	[%r77], %rs26;
	// begin inline asm
	shr.b32 %r277, %r734, %r312;
	// end inline asm
	and.b32  	%r386, %r253, %r277;
	shl.b32 	%r387, %r386, 10;
	and.b32  	%r388, %r387, 31744;
	add.s32 	%r389, %r43, %r388;
	shr.u32 	%r390, %r386, 4;
	and.b32  	%r391, %r390, 268435454;
	add.s32 	%r78, %r389, %r391;
	ld.shared.u16 	%rs8, [%r78];
	add.s16 	%rs27, %rs8, 1;
	st.shared.u16 	[%r78], %rs27;
	// begin inline asm
	shr.b32 %r280, %r733, %r312;
	// end inline asm
	and.b32  	%r392, %r253, %r280;
	shl.b32 	%r393, %r392, 10;
	and.b32  	%r394, %r393, 31744;
	add.s32 	%r395, %r43, %r394;
	shr.u32 	%r396, %r392, 4;
	and.b32  	%r397, %r396, 268435454;
	add.s32 	%r79, %r395, %r397;
	ld.shared.u16 	%rs9, [%r79];
	add.s16 	%rs28, %rs9, 1;
	st.shared.u16 	[%r79], %rs28;
	// begin inline asm
	shr.b32 %r283, %r732, %r312;
	// end inline asm
	and.b32  	%r398, %r253, %r283;
	shl.b32 	%r399, %r398, 10;
	and.b32  	%r400, %r399, 31744;
	add.s32 	%r401, %r43, %r400;
	shr.u32 	%r402, %r398, 4;
	and.b32  	%r403, %r402, 268435454;
	add.s32 	%r80, %r401, %r403;
	ld.shared.u16 	%rs10, [%r80];
	add.s16 	%rs29, %rs10, 1;
	st.shared.u16 	[%r80], %rs29;
	// begin inline asm
	shr.b32 %r286, %r731, %r312;
	// end inline asm
	and.b32  	%r404, %r253, %r286;
	shl.b32 	%r405, %r404, 10;
	and.b32  	%r406, %r405, 31744;
	add.s32 	%r407, %r43, %r406;
	shr.u32 	%r408, %r404, 4;
	and.b32  	%r409, %r408, 268435454;
	add.s32 	%r81, %r407, %r409;
	ld.shared.u16 	%rs11, [%r81];
	add.s16 	%rs30, %rs11, 1;
	st.shared.u16 	[%r81], %rs30;
	// begin inline asm
	shr.b32 %r289, %r730, %r312;
	// end inline asm
	and.b32  	%r410, %r253, %r289;
	shl.b32 	%r411, %r410, 10;
	and.b32  	%r412, %r411, 31744;
	add.s32 	%r413, %r43, %r412;
	shr.u32 	%r414, %r410, 4;
	and.b32  	%r415, %r414, 268435454;
	add.s32 	%r82, %r413, %r415;
	ld.shared.u16 	%rs12, [%r82];
	add.s16 	%rs31, %rs12, 1;
	st.shared.u16 	[%r82], %rs31;
	// begin inline asm
	shr.b32 %r292, %r729, %r312;
	// end inline asm
	and.b32  	%r416, %r253, %r292;
	shl.b32 	%r417, %r416, 10;
	and.b32  	%r418, %r417, 31744;
	add.s32 	%r419, %r43, %r418;
	shr.u32 	%r420, %r416, 4;
	and.b32  	%r421, %r420, 268435454;
	add.s32 	%r83, %r419, %r421;
	ld.shared.u16 	%rs13, [%r83];
	add.s16 	%rs32, %rs13, 1;
	st.shared.u16 	[%r83], %rs32;
	// begin inline asm
	shr.b32 %r295, %r728, %r312;
	// end inline asm
	and.b32  	%r422, %r253, %r295;
	shl.b32 	%r423, %r422, 10;
	and.b32  	%r424, %r423, 31744;
	add.s32 	%r425, %r43, %r424;
	shr.u32 	%r426, %r422, 4;
	and.b32  	%r427, %r426, 268435454;
	add.s32 	%r84, %r425, %r427;
	ld.shared.u16 	%rs14, [%r84];
	add.s16 	%rs33, %rs14, 1;
	st.shared.u16 	[%r84], %rs33;
	// begin inline asm
	shr.b32 %r298, %r727, %r312;
	// end inline asm
	and.b32  	%r428, %r253, %r298;
	shl.b32 	%r429, %r428, 10;
	and.b32  	%r430, %r429, 31744;
	add.s32 	%r431, %r43, %r430;
	shr.u32 	%r432, %r428, 4;
	and.b32  	%r433, %r432, 268435454;
	add.s32 	%r85, %r431, %r433;
	ld.shared.u16 	%rs15, [%r85];
	add.s16 	%rs34, %rs15, 1;
	st.shared.u16 	[%r85], %rs34;
	// begin inline asm
	shr.b32 %r301, %r726, %r312;
	// end inline asm
	and.b32  	%r434, %r253, %r301;
	shl.b32 	%r435, %r434, 10;
	and.b32  	%r436, %r435, 31744;
	add.s32 	%r437, %r43, %r436;
	shr.u32 	%r438, %r434, 4;
	and.b32  	%r439, %r438, 268435454;
	add.s32 	%r86, %r437, %r439;
	ld.shared.u16 	%rs16, [%r86];
	add.s16 	%rs35, %rs16, 1;
	st.shared.u16 	[%r86], %rs35;
	// begin inline asm
	shr.b32 %r304, %r725, %r312;
	// end inline asm
	and.b32  	%r440, %r253, %r304;
	shl.b32 	%r441, %r440, 10;
	and.b32  	%r442, %r441, 31744;
	add.s32 	%r443, %r43, %r442;
	shr.u32 	%r444, %r440, 4;
	and.b32  	%r445, %r444, 268435454;
	add.s32 	%r87, %r443, %r445;
	ld.shared.u16 	%rs17, [%r87];
	add.s16 	%rs36, %rs17, 1;
	st.shared.u16 	[%r87], %rs36;
	// begin inline asm
	shr.b32 %r307, %r724, %r312;
	// end inline asm
	and.b32  	%r446, %r253, %r307;
	shl.b32 	%r447, %r446, 10;
	and.b32  	%r448, %r447, 31744;
	add.s32 	%r449, %r43, %r448;
	shr.u32 	%r450, %r446, 4;
	and.b32  	%r451, %r450, 268435454;
	add.s32 	%r88, %r449, %r451;
	ld.shared.u16 	%rs18, [%r88];
	add.s16 	%rs37, %rs18, 1;
	st.shared.u16 	[%r88], %rs37;
	// begin inline asm
	shr.b32 %r310, %r723, %r312;
	// end inline asm
	and.b32  	%r452, %r253, %r310;
	shl.b32 	%r453, %r452, 10;
	and.b32  	%r454, %r453, 31744;
	add.s32 	%r455, %r43, %r454;
	shr.u32 	%r456, %r452, 4;
	and.b32  	%r457, %r456, 268435454;
	add.s32 	%r89, %r455, %r457;
	ld.shared.u16 	%rs19, [%r89];
	add.s16 	%rs38, %rs19, 1;
	st.shared.u16 	[%r89], %rs38;
	bar.sync 	0;
	ld.shared.u32 	%r90, [%r44];
	ld.shared.u32 	%r458, [%r44+4];
	ld.shared.u32 	%r459, [%r44+8];
	ld.shared.u32 	%r460, [%r44+12];
	ld.shared.u32 	%r461, [%r44+16];
	ld.shared.u32 	%r462, [%r44+20];
	ld.shared.u32 	%r463, [%r44+24];
	ld.shared.u32 	%r464, [%r44+28];
	ld.shared.u32 	%r465, [%r44+32];
	ld.shared.u32 	%r466, [%r44+36];
	ld.shared.u32 	%r467, [%r44+40];
	ld.shared.u32 	%r468, [%r44+44];
	ld.shared.u32 	%r469, [%r44+48];
	ld.shared.u32 	%r470, [%r44+52];
	ld.shared.u32 	%r471, [%r44+56];
	ld.shared.u32 	%r472, [%r44+60];
	ld.shared.u32 	%r473, [%r44+64];
	ld.shared.u32 	%r474, [%r44+68];
	ld.shared.u32 	%r475, [%r44+72];
	ld.shared.u32 	%r476, [%r44+76];
	ld.shared.u32 	%r477, [%r44+80];
	ld.shared.u32 	%r478, [%r44+84];
	ld.shared.u32 	%r479, [%r44+88];
	ld.shared.u32 	%r480, [%r44+92];
	ld.shared.u32 	%r481, [%r44+96];
	ld.shared.u32 	%r482, [%r44+100];
	ld.shared.u32 	%r483, [%r44+104];
	ld.shared.u32 	%r484, [%r44+108];
	ld.shared.u32 	%r485, [%r44+112];
	ld.shared.u32 	%r486, [%r44+116];
	ld.shared.u32 	%r487, [%r44+120];
	ld.shared.u32 	%r488, [%r44+124];
	ld.shared.u32 	%r489, [%r44+128];
	add.s32 	%r91, %r458, %r90;
	add.s32 	%r92, %r459, %r91;
	add.s32 	%r93, %r460, %r92;
	add.s32 	%r94, %r461, %r93;
	add.s32 	%r95, %r462, %r94;
	add.s32 	%r96, %r463, %r95;
	add.s32 	%r97, %r464, %r96;
	add.s32 	%r98, %r465, %r97;
	add.s32 	%r99, %r466, %r98;
	add.s32 	%r100, %r467, %r99;
	add.s32 	%r101, %r468, %r100;
	add.s32 	%r102, %r469, %r101;
	add.s32 	%r103, %r470, %r102;
	add.s32 	%r104, %r471, %r103;
	add.s32 	%r105, %r472, %r104;
	add.s32 	%r106, %r473, %r105;
	add.s32 	%r107, %r474, %r106;
	add.s32 	%r108, %r475, %r107;
	add.s32 	%r109, %r476, %r108;
	add.s32 	%r110, %r477, %r109;
	add.s32 	%r111, %r478, %r110;
	add.s32 	%r112, %r479, %r111;
	add.s32 	%r113, %r480, %r112;
	add.s32 	%r114, %r481, %r113;
	add.s32 	%r115, %r482, %r114;
	add.s32 	%r116, %r483, %r115;
	add.s32 	%r117, %r484, %r116;
	add.s32 	%r118, %r485, %r117;
	add.s32 	%r119, %r486, %r118;
	add.s32 	%r120, %r487, %r119;
	add.s32 	%r121, %r488, %r120;
	add.s32 	%r318, %r489, %r121;
	// begin inline asm
	mov.u32 %r313, %laneid;
	// end inline asm
	mov.b32 	%r316, 1;
	mov.b32 	%r343, -1;
	// begin inline asm
	{  .reg .u32 r0;  .reg .pred p;  shfl.sync.up.b32 r0|p, %r318, %r316, %r341, %r343;  @p add.u32 r0, r0, %r318;  mov.u32 %r314, r0;}
	// end inline asm
	mov.b32 	%r322, 2;
	// begin inline asm
	{  .reg .u32 r0;  .reg .pred p;  shfl.sync.up.b32 r0|p, %r314, %r322, %r341, %r343;  @p add.u32 r0, r0, %r314;  mov.u32 %r320, r0;}
	// end inline asm
	mov.b32 	%r328, 4;
	// begin inline asm
	{  .reg .u32 r0;  .reg .pred p;  shfl.sync.up.b32 r0|p, %r320, %r328, %r341, %r343;  @p add.u32 r0, r0, %r320;  mov.u32 %r326, r0;}
	// end inline asm
	mov.b32 	%r334, 8;
	// begin inline asm
	{  .reg .u32 r0;  .reg .pred p;  shfl.sync.up.b32 r0|p, %r326, %r334, %r341, %r343;  @p add.u32 r0, r0, %r326;  mov.u32 %r332, r0;}
	// end inline asm
	mov.b32 	%r340, 16;
	// begin inline asm
	{  .reg .u32 r0;  .reg .pred p;  shfl.sync.up.b32 r0|p, %r332, %r340, %r341, %r343;  @p add.u32 r0, r0, %r332;  mov.u32 %r338, r0;}
	// end inline asm
	setp.ne.s32 	%p20, %r313, 31;
	@%p20 bra 	$L__BB3_41;
	st.shared.u32 	[%r45], %r338;
$L__BB3_41:
	sub.s32 	%r490, %r338, %r318;
	setp.gt.u32 	%p21, %r2, 31;
	setp.eq.s32 	%p22, %r42, 7;
	setp.eq.s32 	%p23, %r42, 6;
	setp.eq.s32 	%p24, %r42, 5;
	setp.eq.s32 	%p25, %r42, 4;
	setp.eq.s32 	%p26, %r42, 3;
	setp.eq.s32 	%p27, %r42, 2;
	setp.eq.s32 	%p28, %r42, 1;
	bar.sync 	0;
	ld.shared.v4.u32 	{%r491, %r492, %r493, %r494}, [_ZZN3cub18CUB_300001_SM_10006detail10radix_sort31DeviceRadixSortSingleTileKernelINS1_5radix10policy_hubIiNS0_8NullTypeEyE10Policy1000ELNS0_9SortOrderE0EiS6_yNS1_21identity_decomposer_tEEEvPKT1_PSB_PKT2_PSF_T3_iiT4_E12temp_storage+33792];
	selp.b32 	%r495, %r491, %r742, %p28;
	add.s32 	%r496, %r492, %r491;
	selp.b32 	%r497, %r496, %r495, %p27;
	add.s32 	%r498, %r496, %r493;
	selp.b32 	%r499, %r498, %r497, %p26;
	add.s32 	%r500, %r498, %r494;
	selp.b32 	%r501, %r500, %r499, %p25;
	ld.shared.v4.u32 	{%r502, %r503, %r504, %r505}, [_ZZN3cub18CUB_300001_SM_10006detail10radix_sort31DeviceRadixSortSingleTileKernelINS1_5radix10policy_hubIiNS0_8NullTypeEyE10Policy1000ELNS0_9SortOrderE0EiS6_yNS1_21identity_decomposer_tEEEvPKT1_PSB_PKT2_PSF_T3_iiT4_E12temp_storage+33808];
	add.s32 	%r506, %r500, %r502;
	selp.b32 	%r507, %r506, %r501, %p24;
	add.s32 	%r508, %r506, %r503;
	selp.b32 	%r509, %r508, %r507, %p23;
	add.s32 	%r510, %r508, %r504;
	selp.b32 	%r742, %r510, %r509, %p22;
	add.s32 	%r126, %r510, %r505;
	setp.ne.s32 	%p29, %r313, 0;
	selp.b32 	%r511, %r490, 0, %p29;
	add.s32 	%r512, %r742, %r511;
	or.pred  	%p30, %p21, %p29;
	selp.b32 	%r743, %r512, %r490, %p21;
	@%p30 bra 	$L__BB3_43;
	shl.b32 	%r743, %r126, 16;
	st.shared.u32 	[_ZZN3cub18CUB_300001_SM_10006detail10radix_sort31DeviceRadixSortSingleTileKernelINS1_5radix10policy_hubIiNS0_8NullTypeEyE10Policy1000ELNS0_9SortOrderE0EiS6_yNS1_21identity_decomposer_tEEEvPKT1_PSB_PKT2_PSF_T3_iiT4_E12temp_storage+33832], %r743;
$L__BB3_43:
	setp.eq.s32 	%p31, %r2, 0;
	bar.sync 	0;
	ld.shared.u32 	%r513, [_ZZN3cub18CUB_300001_SM_10006detail10radix_sort31DeviceRadixSortSingleTileKernelINS1_5radix10policy_hubIiNS0_8NullTypeEyE10Policy1000ELNS0_9SortOrderE0EiS6_yNS1_21identity_decomposer_tEEEvPKT1_PSB_PKT2_PSF_T3_iiT4_E12temp_storage+33832];
	selp.b32 	%r514, 0, %r513, %p31;
	add.s32 	%r515, %r743, %r514;
	add.s32 	%r516, %r90, %r515;
	add.s32 	%r517, %r91, %r515;
	add.s32 	%r518, %r92, %r515;
	add.s32 	%r519, %r93, %r515;
	add.s32 	%r520, %r94, %r515;
	add.s32 	%r521, %r95, %r515;
	add.s32 	%r522, %r96, %r515;
	add.s32 	%r523, %r97, %r515;
	add.s32 	%r524, %r98, %r515;
	add.s32 	%r525, %r99, %r515;
	add.s32 	%r526, %r100, %r515;
	add.s32 	%r527, %r101, %r515;
	add.s32 	%r528, %r102, %r515;
	add.s32 	%r529, %r103, %r515;
	add.s32 	%r530, %r104, %r515;
	add.s32 	%r531, %r105, %r515;
	add.s32 	%r532, %r106, %r515;
	add.s32 	%r533, %r107, %r515;
	add.s32 	%r534, %r108, %r515;
	add.s32 	%r535, %r109, %r515;
	add.s32 	%r536, %r110, %r515;
	add.s32 	%r537, %r111, %r515;
	add.s32 	%r538, %r112, %r515;
	add.s32 	%r539, %r113, %r515;
	add.s32 	%r540, %r114, %r515;
	add.s32 	%r541, %r115, %r515;
	add.s32 	%r542, %r116, %r515;
	add.s32 	%r543, %r117, %r515;
	add.s32 	%r544, %r118, %r515;
	add.s32 	%r545, %r119, %r515;
	add.s32 	%r546, %r120, %r515;
	add.s32 	%r547, %r121, %r515;
	st.shared.u32 	[%r44], %r515;
	st.shared.u32 	[%r44+4], %r516;
	st.shared.u32 	[%r44+8], %r517;
	st.shared.u32 	[%r44+12], %r518;
	st.shared.u32 	[%r44+16], %r519;
	st.shared.u32 	[%r44+20], %r520;
	st.shared.u32 	[%r44+24], %r521;
	st.shared.u32 	[%r44+28], %r522;
	st.shared.u32 	[%r44+32], %r523;
	st.shared.u32 	[%r44+36], %r524;
	st.shared.u32 	[%r44+40], %r525;
	st.shared.u32 	[%r44+44], %r526;
	st.shared.u32 	[%r44+48], %r527;
	st.shared.u32 	[%r44+52], %r528;
	st.shared.u32 	[%r44+56], %r529;
	st.shared.u32 	[%r44+60], %r530;
	st.shared.u32 	[%r44+64], %r531;
	st.shared.u32 	[%r44+68], %r532;
	st.shared.u32 	[%r44+72], %r533;
	st.shared.u32 	[%r44+76], %r534;
	st.shared.u32 	[%r44+80], %r535;
	st.shared.u32 	[%r44+84], %r536;
	st.shared.u32 	[%r44+88], %r537;
	st.shared.u32 	[%r44+92], %r538;
	st.shared.u32 	[%r44+96], %r539;
	st.shared.u32 	[%r44+100], %r540;
	st.shared.u32 	[%r44+104], %r541;
	st.shared.u32 	[%r44+108], %r542;
	st.shared.u32 	[%r44+112], %r543;
	st.shared.u32 	[%r44+116], %r544;
	st.shared.u32 	[%r44+120], %r545;
	st.shared.u32 	[%r44+124], %r546;
	st.shared.u32 	[%r44+128], %r547;
	bar.sync 	0;
	cvt.u32.u16 	%r548, %rs1;
	ld.shared.u16 	%r549, [%r71];
	add.s32 	%r130, %r549, %r548;
	cvt.u32.u16 	%r550, %rs2;
	ld.shared.u16 	%r551, [%r72];
	add.s32 	%r131, %r551, %r550;
	cvt.u32.u16 	%r552, %rs3;
	ld.shared.u16 	%r553, [%r73];
	add.s32 	%r132, %r553, %r552;
	cvt.u32.u16 	%r554, %rs4;
	ld.shared.u16 	%r555, [%r74];
	add.s32 	%r133, %r555, %r554;
	cvt.u32.u16 	%r556, %rs5;
	ld.shared.u16 	%r557, [%r75];
	add.s32 	%r134, %r557, %r556;
	cvt.u32.u16 	%r558, %rs6;
	ld.shared.u16 	%r559, [%r76];
	add.s32 	%r135, %r559, %r558;
	cvt.u32.u16 	%r560, %rs7;
	ld.shared.u16 	%r561, [%r77];
	add.s32 	%r136, %r561, %r560;
	cvt.u32.u16 	%r562, %rs8;
	ld.shared.u16 	%r563, [%r78];
	add.s32 	%r137, %r563, %r562;
	cvt.u32.u16 	%r564, %rs9;
	ld.shared.u16 	%r565, [%r79];
	add.s32 	%r138, %r565, %r564;
	cvt.u32.u16 	%r566, %rs10;
	ld.shared.u16 	%r567, [%r80];
	add.s32 	%r139, %r567, %r566;
	cvt.u32.u16 	%r568, %rs11;
	ld.shared.u16 	%r569, [%r81];
	add.s32 	%r140, %r569, %r568;
	cvt.u32.u16 	%r570, %rs12;
	ld.shared.u16 	%r571, [%r82];
	add.s32 	%r141, %r571, %r570;
	cvt.u32.u16 	%r572, %rs13;
	ld.shared.u16 	%r573, [%r83];
	add.s32 	%r142, %r573, %r572;
	cvt.u32.u16 	%r574, %rs14;
	ld.shared.u16 	%r575, [%r84];
	add.s32 	%r143, %r575, %r574;
	cvt.u32.u16 	%r576, %rs15;
	ld.shared.u16 	%r577, [%r85];
	add.s32 	%r144, %r577, %r576;
	cvt.u32.u16 	%r578, %rs16;
	ld.shared.u16 	%r579, [%r86];
	add.s32 	%r145, %r579, %r578;
	cvt.u32.u16 	%r580, %rs17;
	ld.shared.u16 	%r581, [%r87];
	add.s32 	%r146, %r581, %r580;
	cvt.u32.u16 	%r582, %rs18;
	ld.shared.u16 	%r583, [%r88];
	add.s32 	%r147, %r583, %r582;
	cvt.u32.u16 	%r584, %rs19;
	ld.shared.u16 	%r585, [%r89];
	add.s32 	%r148, %r585, %r584;
	bar.sync 	0;
	setp.lt.s32 	%p32, %r722, %r190;
	@%p32 bra 	$L__BB3_83;
	cvt.u64.u32 	%rd8, %r2;
	shl.b32 	%r586, %r130, 2;
	mov.u32 	%r587, _ZZN3cub18CUB_300001_SM_10006detail10radix_sort31DeviceRadixSortSingleTileKernelINS1_5radix10policy_hubIiNS0_8NullTypeEyE10Policy1000ELNS0_9SortOrderE0EiS6_yNS1_21identity_decomposer_tEEEvPKT1_PSB_PKT2_PSF_T3_iiT4_E12temp_storage;
	add.s32 	%r588, %r587, %r586;
	st.shared.u32 	[%r588], %r741;
	shl.b32 	%r589, %r131, 2;
	add.s32 	%r590, %r587, %r589;
	st.shared.u32 	[%r590], %r740;
	shl.b32 	%r591, %r132, 2;
	add.s32 	%r592, %r587, %r591;
	st.shared.u32 	[%r592], %r739;
	shl.b32 	%r593, %r133, 2;
	add.s32 	%r594, %r587, %r593;
	st.shared.u32 	[%r594], %r738;
	shl.b32 	%r595, %r134, 2;
	add.s32 	%r596, %r587, %r595;
	st.shared.u32 	[%r596], %r737;
	shl.b32 	%r597, %r135, 2;
	add.s32 	%r598, %r587, %r597;
	st.shared.u32 	[%r598], %r736;
	shl.b32 	%r599, %r136, 2;
	add.s32 	%r600, %r587, %r599;
	st.shared.u32 	[%r600], %r735;
	shl.b32 	%r601, %r137, 2;
	add.s32 	%r602, %r587, %r601;
	st.shared.u32 	[%r602], %r734;
	shl.b32 	%r603, %r138, 2;
	add.s32 	%r604, %r587, %r603;
	st.shared.u32 	[%r604], %r733;
	shl.b32 	%r605, %r139, 2;
	add.s32 	%r606, %r587, %r605;
	st.shared.u32 	[%r606], %r732;
	shl.b32 	%r607, %r140, 2;
	add.s32 	%r608, %r587, %r607;
	st.shared.u32 	[%r608], %r731;
	shl.b32 	%r609, %r141, 2;
	add.s32 	%r610, %r587, %r609;
	st.shared.u32 	[%r610], %r730;
	shl.b32 	%r611, %r142, 2;
	add.s32 	%r612, %r587, %r611;
	st.shared.u32 	[%r612], %r729;
	shl.b32 	%r613, %r143, 2;
	add.s32 	%r614, %r587, %r613;
	st.shared.u32 	[%r614], %r728;
	shl.b32 	%r615, %r144, 2;
	add.s32 	%r616, %r587, %r615;
	st.shared.u32 	[%r616], %r727;
	shl.b32 	%r617, %r145, 2;
	add.s32 	%r618, %r587, %r617;
	st.shared.u32 	[%r618], %r726;
	shl.b32 	%r619, %r146, 2;
	add.s32 	%r620, %r587, %r619;
	st.shared.u32 	[%r620], %r725;
	shl.b32 	%r621, %r147, 2;
	add.s32 	%r622, %r587, %r621;
	st.shared.u32 	[%r622], %r724;
	shl.b32 	%r623, %r148, 2;
	add.s32 	%r624, %r587, %r623;
	st.shared.u32 	[%r624], %r723;
	bar.sync 	0;
	mad.lo.s32 	%r149, %r2, -72, %r46;
	ld.shared.u32 	%r150, [%r149+1024];
	ld.shared.u32 	%r151, [%r149+2048];
	ld.shared.u32 	%r152, [%r149+3072];
	ld.shared.u32 	%r153, [%r149+4096];
	ld.shared.u32 	%r154, [%r149+5120];
	ld.shared.u32 	%r155, [%r149+6144];
	ld.shared.u32 	%r156, [%r149+7168];
	ld.shared.u32 	%r157, [%r149+8192];
	ld.shared.u32 	%r158, [%r149+9216];
	ld.shared.u32 	%r159, [%r149+10240];
	ld.shared.u32 	%r160, [%r149+11264];
	ld.shared.u32 	%r161, [%r149+12288];
	ld.shared.u32 	%r162, [%r149+13312];
	ld.shared.u32 	%r163, [%r149+14336];
	ld.shared.u32 	%r164, [%r149+15360];
	ld.shared.u32 	%r165, [%r149+16384];
	ld.shared.u32 	%r166, [%r149+17408];
	ld.shared.u32 	%r167, [%r149+18432];
	setp.gt.u64 	%p33, %rd4, %rd8;
	cvta.to.global.u64 	%rd9, %rd3;
	mul.wide.u32 	%rd10, %r2, 4;
	add.s64 	%rd2, %rd9, %rd10;
	@%p33 bra 	$L__BB3_45;
	bra.uni 	$L__BB3_46;
$L__BB3_45:
	ld.shared.u32 	%r625, [%r149];
	xor.b32  	%r626, %r625, -2147483648;
	st.global.u32 	[%rd2], %r626;
$L__BB3_46:
	add.s32 	%r627, %r2, 256;
	cvt.u64.u32 	%rd11, %r627;
	setp.le.u64 	%p34, %rd4, %rd11;
	@%p34 bra 	$L__BB3_48;
	xor.b32  	%r628, %r150, -2147483648;
	st.global.u32 	[%rd2+1024], %r628;
$L__BB3_48:
	add.s32 	%r629, %r2, 512;
	cvt.u64.u32 	%rd12, %r629;
	setp.le.u64 	%p35, %rd4, %rd12;
	@%p35 bra 	$L__BB3_50;
	xor.b32  	%r630, %r151, -2147483648;
	st.global.u32 	[%rd2+2048], %r630;
$L__BB3_50:
	add.s32 	%r631, %r2, 768;
	cvt.u64.u32 	%rd13, %r631;
	setp.le.u64 	%p36, %rd4, %rd13;
	@%p36 bra 	$L__BB3_52;
	xor.b32  	%r632, %r152, -2147483648;
	st.global.u32 	[%rd2+3072], %r632;
$L__BB3_52:
	or.b32  	%r633, %r2, 1024;
	cvt.u64.u32 	%rd14, %r633;
	setp.le.u64 	%p37, %rd4, %rd14;
	@%p37 bra 	$L__BB3_54;
	xor.b32  	%r634, %r153, -2147483648;
	st.global.u32 	[%rd2+4096], %r634;
$L__BB3_54:
	add.s32 	%r635, %r2, 1280;
	cvt.u64.u32 	%rd15, %r635;
	setp.le.u64 	%p38, %rd4, %rd15;
	@%p38 bra 	$L__BB3_56;
	xor.b32  	%r636, %r154, -2147483648;
	st.global.u32 	[%rd2+5120], %r636;
$L__BB3_56:
	add.s32 	%r637, %r2, 1536;
	cvt.u64.u32 	%rd16, %r637;
	setp.le.u64 	%p39, %rd4, %rd16;
	@%p39 bra 	$L__BB3_58;
	xor.b32  	%r638, %r155, -2147483648;
	st.global.u32 	[%rd2+6144], %r638;
$L__BB3_58:
	add.s32 	%r639, %r2, 1792;
	cvt.u64.u32 	%rd17, %r639;
	setp.le.u64 	%p40, %rd4, %rd17;
	@%p40 bra 	$L__BB3_60;
	xor.b32  	%r640, %r156, -2147483648;
	st.global.u32 	[%rd2+7168], %r640;
$L__BB3_60:
	or.b32  	%r641, %r2, 2048;
	cvt.u64.u32 	%rd18, %r641;
	setp.le.u64 	%p41, %rd4, %rd18;
	@%p41 bra 	$L__BB3_62;
	xor.b32  	%r642, %r157, -2147483648;
	st.global.u32 	[%rd2+8192], %r642;
$L__BB3_62:
	add.s32 	%r643, %r2, 2304;
	cvt.u64.u32 	%rd19, %r643;
	setp.le.u64 	%p42, %rd4, %rd19;
	@%p42 bra 	$L__BB3_64;
	xor.b32  	%r644, %r158, -2147483648;
	st.global.u32 	[%rd2+9216], %r644;
$L__BB3_64:
	add.s32 	%r645, %r2, 2560;
	cvt.u64.u32 	%rd20, %r645;
	setp.le.u64 	%p43, %rd4, %rd20;
	@%p43 bra 	$L__BB3_66;
	xor.b32  	%r646, %r159, -2147483648;
	st.global.u32 	[%rd2+10240], %r646;
$L__BB3_66:
	add.s32 	%r647, %r2, 2816;
	cvt.u64.u32 	%rd21, %r647;
	setp.le.u64 	%p44, %rd4, %rd21;
	@%p44 bra 	$L__BB3_68;
	xor.b32  	%r648, %r160, -2147483648;
	st.global.u32 	[%rd2+11264], %r648;
$L__BB3_68:
	or.b32  	%r649, %r2, 3072;
	cvt.u64.u32 	%rd22, %r649;
	setp.le.u64 	%p45, %rd4, %rd22;
	@%p45 bra 	$L__BB3_70;
	xor.b32  	%r650, %r161, -2147483648;
	st.global.u32 	[%rd2+12288], %r650;
$L__BB3_70:
	add.s32 	%r651, %r2, 3328;
	cvt.u64.u32 	%rd23, %r651;
	setp.le.u64 	%p46, %rd4, %rd23;
	@%p46 bra 	$L__BB3_72;
	xor.b32  	%r652, %r162, -2147483648;
	st.global.u32 	[%rd2+13312], %r652;
$L__BB3_72:
	add.s32 	%r653, %r2, 3584;
	cvt.u64.u32 	%rd24, %r653;
	setp.le.u64 	%p47, %rd4, %rd24;
	@%p47 bra 	$L__BB3_74;
	xor.b32  	%r654, %r163, -2147483648;
	st.global.u32 	[%rd2+14336], %r654;
$L__BB3_74:
	add.s32 	%r655, %r2, 3840;
	cvt.u64.u32 	%rd25, %r655;
	setp.le.u64 	%p48, %rd4, %rd25;
	@%p48 bra 	$L__BB3_76;
	xor.b32  	%r656, %r164, -2147483648;
	st.global.u32 	[%rd2+15360], %r656;
$L__BB3_76:
	or.b32  	%r657, %r2, 4096;
	cvt.u64.u32 	%rd26, %r657;
	setp.le.u64 	%p49, %rd4, %rd26;
	@%p49 bra 	$L__BB3_78;
	xor.b32  	%r658, %r165, -2147483648;
	st.global.u32 	[%rd2+16384], %r658;
$L__BB3_78:
	add.s32 	%r659, %r2, 4352;
	cvt.u64.u32 	%rd27, %r659;
	setp.le.u64 	%p50, %rd4, %rd27;
	@%p50 bra 	$L__BB3_80;
	xor.b32  	%r660, %r166, -2147483648;
	st.global.u32 	[%rd2+17408], %r660;
$L__BB3_80:
	add.s32 	%r661, %r2, 4608;
	cvt.u64.u32 	%rd28, %r661;
	setp.le.u64 	%p51, %rd4, %rd28;
	@%p51 bra 	$L__BB3_82;
	xor.b32  	%r662, %r167, -2147483648;
	st.global.u32 	[%rd2+18432], %r662;
$L__BB3_82:
	ret;
$L__BB3_83:
	shl.b32 	%r663, %r130, 2;
	mov.u32 	%r664, _ZZN3cub18CUB_300001_SM_10006detail10radix_sort31DeviceRadixSortSingleTileKernelINS1_5radix10policy_hubIiNS0_8NullTypeEyE10Policy1000ELNS0_9SortOrderE0EiS6_yNS1_21identity_decomposer_tEEEvPKT1_PSB_PKT2_PSF_T3_iiT4_E12temp_storage;
	add.s32 	%r665, %r664, %r663;
	st.shared.u32 	[%r665], %r741;
	shl.b32 	%r666, %r131, 2;
	add.s32 	%r667, %r664, %r666;
	st.shared.u32 	[%r667], %r740;
	shl.b32 	%r668, %r132, 2;
	add.s32 	%r669, %r664, %r668;
	st.shared.u32 	[%r669], %r739;
	shl.b32 	%r670, %r133, 2;
	add.s32 	%r671, %r664, %r670;
	st.shared.u32 	[%r671], %r738;
	shl.b32 	%r672, %r134, 2;
	add.s32 	%r673, %r664, %r672;
	st.shared.u32 	[%r673], %r737;
	shl.b32 	%r674, %r135, 2;
	add.s32 	%r675, %r664, %r674;
	st.shared.u32 	[%r675], %r736;
	shl.b32 	%r676, %r136, 2;
	add.s32 	%r677, %r664, %r676;
	st.shared.u32 	[%r677], %r735;
	shl.b32 	%r678, %r137, 2;
	add.s32 	%r679, %r664, %r678;
	st.shared.u32 	[%r679], %r734;
	shl.b32 	%r680, %r138, 2;
	add.s32 	%r681, %r664, %r680;
	st.shared.u32 	[%r681], %r733;
	shl.b32 	%r682, %r139, 2;
	add.s32 	%r683, %r664, %r682;
	st.shared.u32 	[%r683], %r732;
	shl.b32 	%r684, %r140, 2;
	add.s32 	%r685, %r664, %r684;
	st.shared.u32 	[%r685], %r731;
	shl.b32 	%r686, %r141, 2;
	add.s32 	%r687, %r664, %r686;
	st.shared.u32 	[%r687], %r730;
	shl.b32 	%r688, %r142, 2;
	add.s32 	%r689, %r664, %r688;
	st.shared.u32 	[%r689], %r729;
	shl.b32 	%r690, %r143, 2;
	add.s32 	%r691, %r664, %r690;
	st.shared.u32 	[%r691], %r728;
	shl.b32 	%r692, %r144, 2;
	add.s32 	%r693, %r664, %r692;
	st.shared.u32 	[%r693], %r727;
	shl.b32 	%r694, %r145, 2;
	add.s32 	%r695, %r664, %r694;
	st.shared.u32 	[%r695], %r726;
	shl.b32 	%r696, %r146, 2;
	add.s32 	%r697, %r664, %r696;
	st.shared.u32 	[%r697], %r725;
	shl.b32 	%r698, %r147, 2;
	add.s32 	%r699, %r664, %r698;
	st.shared.u32 	[%r699], %r724;
	shl.b32 	%r700, %r148, 2;
	add.s32 	%r701, %r664, %r700;
	st.shared.u32 	[%r701], %r723;
	bar.sync 	0;
	ld.shared.u32 	%r741, [%r46];
	ld.shared.u32 	%r740, [%r46+4];
	ld.shared.u32 	%r739, [%r46+8];
	ld.shared.u32 	%r738, [%r46+12];
	ld.shared.u32 	%r737, [%r46+16];
	ld.shared.u32 	%r736, [%r46+20];
	ld.shared.u32 	%r735, [%r46+24];
	ld.shared.u32 	%r734, [%r46+28];
	ld.shared.u32 	%r733, [%r46+32];
	ld.shared.u32 	%r732, [%r46+36];
	ld.shared.u32 	%r731, [%r46+40];
	ld.shared.u32 	%r730, [%r46+44];
	ld.shared.u32 	%r729, [%r46+48];
	ld.shared.u32 	%r728, [%r46+52];
	ld.shared.u32 	%r727, [%r46+56];
	ld.shared.u32 	%r726, [%r46+60];
	ld.shared.u32 	%r725, [%r46+64];
	ld.shared.u32 	%r724, [%r46+68];
	ld.shared.u32 	%r723, [%r46+72];
	bar.sync 	0;
	add.s32 	%r722, %r722, 6;
	add.s32 	%r721, %r721, -6;
	bra.uni 	$L__BB3_39;

}
	// .globl	_ZN3cub18CUB_300001_SM_10006detail10radix_sort30DeviceRadixSortHistogramKernelINS1_5radix10policy_hubIiNS0_8NullTypeEyE10Policy1000ELNS0_9SortOrderE0EiyNS1_21identity_decomposer_tEEEvPT2_PKT1_SB_iiT3_
.visible .entry _ZN3cub18CUB_300001_SM_10006detail10radix_sort30DeviceRadixSortHistogramKernelINS1_5radix10policy_hubIiNS0_8NullTypeEyE10Policy1000ELNS0_9SortOrderE0EiyNS1_21identity_decomposer_tEEEvPT2_PKT1_SB_iiT3_(
	.param .u64 .ptr .align 1 _ZN3cub18CUB_300001_SM_10006detail10radix_sort30DeviceRadixSortHistogramKernelINS1_5radix10policy_hubIiNS0_8NullTypeEyE10Policy1000ELNS0_9SortOrderE0EiyNS1_21identity_decomposer_tEEEvPT2_PKT1_SB_iiT3__param_0,
	.param .u64 .ptr .align 1 _ZN3cub18CUB_300001_SM_10006detail10radix_sort30DeviceRadixSortHistogramKernelINS1_5radix10policy_hubIiNS0_8NullTypeEyE10Policy1000ELNS0_9SortOrderE0EiyNS1_21identity_decomposer_tEEEvPT2_PKT1_SB_iiT3__param_1,
	.param .u64 _ZN3cub18CUB_300001_SM_10006detail10radix_sort30DeviceRadixSortHistogramKernelINS1_5radix10policy_hubIiNS0_8NullTypeEyE10Policy1000ELNS0_9SortOrderE0EiyNS1_21identity_decomposer_tEEEvPT2_PKT1_SB_iiT3__param_2,
	.param .u32 _ZN3cub18CUB_300001_SM_10006detail10radix_sort30DeviceRadixSortHistogramKernelINS1_5radix10policy_hubIiNS0_8NullTypeEyE10Policy1000ELNS0_9SortOrderE0EiyNS1_21identity_decomposer_tEEEvPT2_PKT1_SB_iiT3__param_3,
	.param .u32 _ZN3cub18CUB_300001_SM_10006detail10radix_sort30DeviceRadixSortHistogramKernelINS1_5radix10policy_hubIiNS0_8NullTypeEyE10Policy1000ELNS0_9SortOrderE0EiyNS1_21identity_decomposer_tEEEvPT2_PKT1_SB_iiT3__param_4,
	.param .align 1 .b8 _ZN3cub18CUB_300001_SM_10006detail10radix_sort30DeviceRadixSortHistogramKernelINS1_5radix10policy_hubIiNS0_8NullTypeEyE10Policy1000ELNS0_9SortOrderE0EiyNS1_21identity_decomposer_tEEEvPT2_PKT1_SB_iiT3__param_5[1]
)
.maxntid 128
{
	.reg .pred 	%p<91>;
	.reg .b32 	%r<486>;
	.reg .b64 	%rd<137>;
	// demoted variable
	.shared .align 4 .b8 _ZZN3cub18CUB_300001_SM_10006detail10radix_sort30DeviceRadixSortHistogramKernelINS1_5radix10policy_hubIiNS0_8NullTypeEyE10Policy1000ELNS0_9SortOrderE0EiyNS1_21identity_decomposer_tEEEvPT2_PKT1_SB_iiT3_E12temp_storage[4096];
	ld.param.u64 	%rd18, [_ZN3cub18CUB_300001_SM_10006detail10radix_sort30DeviceRadixSortHistogramKernelINS1_5radix10policy_hubIiNS0_8NullTypeEyE10Policy1000ELNS0_9SortOrderE0EiyNS1_21identity_decomposer_tEEEvPT2_PKT1_SB_iiT3__param_0];
	ld.param.u64 	%rd19, [_ZN3cub18CUB_300001_SM_10006detail10radix_sort30DeviceRadixSortHistogramKernelINS1_5radix10policy_hubIiNS0_8NullTypeEyE10Policy1000ELNS0_9SortOrderE0EiyNS1_21identity_decomposer_tEEEvPT2_PKT1_SB_iiT3__param_1];
	ld.param.u64 	%rd17, [_ZN3cub18CUB_300001_SM_10006detail10radix_sort30DeviceRadixSortHistogramKernelINS1_5radix10policy_hubIiNS0_8NullTypeEyE10Policy1000ELNS0_9SortOrderE0EiyNS1_21identity_decomposer_tEEEvPT2_PKT1_SB_iiT3__param_2];
	ld.param.u32 	%r174, [_ZN3cub18CUB_300001_SM_10006detail10radix_sort30DeviceRadixSortHistogramKernelINS1_5radix10policy_hubIiNS0_8NullTypeEyE10Policy1000ELNS0_9SortOrderE0EiyNS1_21identity_decomposer_tEEEvPT2_PKT1_SB_iiT3__param_3];
	ld.param.u32 	%r175, [_ZN3cub18CUB_300001_SM_10006detail10radix_sort30DeviceRadixSortHistogramKernelINS1_5radix10policy_hubIiNS0_8NullTypeEyE10Policy1000ELNS0_9SortOrderE0EiyNS1_21identity_decomposer_tEEEvPT2_PKT1_SB_iiT3__param_4];
	cvta.to.global.u64 	%rd1, %rd19;
	cvta.to.global.u64 	%rd2, %rd18;
	setp.eq.s64 	%p2, %rd17, 0;
	@%p2 bra 	$L__BB4_153;
	sub.s32 	%r176, %r175, %r174;
	add.s32 	%r177, %r176, 7;
	shr.s32 	%r178, %r177, 31;
	shr.u32 	%r179, %r178, 29;
	add.s32 	%r180, %r177, %r179;
	shr.s32 	%r181, %r180, 3;
	mov.u32 	%r182, %tid.x;
	setp.gt.u32 	%p3, %r182, 255;
	setp.lt.s32 	%p4, %r177, 8;
	mov.u32 	%r183, %ctaid.x;
	shl.b32 	%r184, %r183, 11;
	cvt.u64.u32 	%rd3, %r184;
	mov.u32 	%r185, %nctaid.x;
	shl.b32 	%r186, %r185, 11;
	cvt.u64.u32 	%rd4, %r186;
	add.s32 	%r1, %r181, -1;
	and.b32  	%r2, %r181, 15;
	and.b32  	%r3, %r181, 7;
	add.s32 	%r4, %r3, -1;
	and.b32  	%r5, %r181, 3;
	or.pred  	%p1, %p3, %p4;
	shl.b32 	%r187, %r182, 2;
	mov.u32 	%r188, _ZZN3cub18CUB_300001_SM_10006detail10radix_sort30DeviceRadixSortHistogramKernelINS1_5radix10policy_hubIiNS0_8NullTypeEyE10Policy1000ELNS0_9SortOrderE0EiyNS1_21identity_decomposer_tEEEvPT2_PKT1_SB_iiT3_E12temp_storage;
	add.s32 	%r6, %r188, %r187;
	and.b32  	%r7, %r181, 268435440;
	cvt.u64.u32 	%rd5, %r182;
	add.s32 	%r8, %r182, 128;
	add.s32 	%r9, %r182, 256;
	add.s32 	%r10, %r182, 384;
	add.s32 	%r11, %r182, 512;
	add.s32 	%r12, %r182, 640;
	add.s32 	%r13, %r182, 768;
	or.b32  	%r14, %r182, 1024;
	add.s32 	%r15, %r182, 1920;
	and.b32  	%r16, %r181, 268435448;
	and.b32  	%r17, %r181, 1;
	neg.s32 	%r18, %r7;
	add.s32 	%r19, %r6, 8192;
	add.s64 	%rd21, %rd17, -1;
	shr.u64 	%rd22, %rd21, 30;
	add.s64 	%rd23, %rd22, 1;
	min.u64 	%rd6, %rd23, %rd17;
	mov.b64 	%rd135, 0;
$L__BB4_2:
	@%p1 bra 	$L__BB4_30;
	setp.lt.u32 	%p5, %r1, 15;
	mov.b32 	%r439, 0;
	@%p5 bra 	$L__BB4_6;
	mov.u32 	%r436, %r19;
	mov.u32 	%r437, %r18;
$L__BB4_5:
	.pragma "nounroll";
	mov.b32 	%r190, 0;
	st.shared.u32 	[%r436+-8192], %r190;
	st.shared.u32 	[%r436+-7168], %r190;
	st.shared.u32 	[%r436+-6144], %r190;
	st.shared.u32 	[%r436+-5120], %r190;
	st.shared.u32 	[%r436+-4096], %r190;
	st.shared.u32 	[%r436+-3072], %r190;
	st.shared.u32 	[%r436+-2048], %r190;
	st.shared.u32 	[%r436+-1024], %r190;
	st.shared.u32 	[%r436], %r190;
	st.shared.u32 	[%r436+1024], %r190;
	st.shared.u32 	[%r436+2048], %r190;
	st.shared.u32 	[%r436+3072], %r190;
	st.shared.u32 	[%r436+4096], %r190;
	st.shared.u32 	[%r436+5120], %r190;
	st.shared.u32 	[%r436+6144], %r190;
	st.shared.u32 	[%r436+7168], %r190;
	add.s32 	%r437, %r437, 16;
	add.s32 	%r436, %r436, 16384;
	setp.ne.s32 	%p6, %r437, 0;
	mov.u32 	%r439, %r7;
	@%p6 bra 	$L__BB4_5;
$L__BB4_6:
	add.s32 	%r25, %r2, -1;
	setp.eq.s32 	%p7, %r2, 0;
	@%p7 bra 	$L__BB4_16;
	setp.lt.u32 	%p8, %r25, 7;
	@%p8 bra 	$L__BB4_9;
	shl.b32 	%r191, %r439, 10;
	add.s32 	%r192, %r6, %r191;
	mov.b32 	%r193, 0;
	st.shared.u32 	[%r192], %r193;
	st.shared.u32 	[%r192+1024], %r193;
	st.shared.u32 	[%r192+2048], %r193;
	st.shared.u32 	[%r192+3072], %r193;
	st.shared.u32 	[%r192+4096], %r193;
	st.shared.u32 	[%r192+5120], %r193;
	st.shared.u32 	[%r192+6144], %r193;
	st.shared.u32 	[%r192+7168], %r193;
	add.s32 	%r439, %r439, 8;
$L__BB4_9:
	setp.eq.s32 	%p9, %r3, 0;
	@%p9 bra 	$L__BB4_16;
	setp.lt.u32 	%p10, %r4, 3;
	@%p10 bra 	$L__BB4_12;
	shl.b32 	%r194, %r439, 10;
	add.s32 	%r195, %r6, %r194;
	mov.b32 	%r196, 0;
	st.shared.u32 	[%r195], %r196;
	st.shared.u32 	[%r195+1024], %r196;
	st.shared.u32 	[%r195+2048], %r196;
	st.shared.u32 	[%r195+3072], %r196;
	add.s32 	%r439, %r439, 4;
$L__BB4_12:
	setp.eq.s32 	%p11, %r5, 0;
	@%p11 bra 	$L__BB4_16;
	setp.eq.s32 	%p12, %r5, 1;
	shl.b32 	%r197, %r439, 10;
	add.s32 	%r30, %r6, %r197;
	mov.b32 	%r198, 0;
	st.shared.u32 	[%r30], %r198;
	@%p12 bra 	$L__BB4_16;
	setp.eq.s32 	%p13, %r5, 2;
	mov.b32 	%r199, 0;
	st.shared.u32 	[%r30+1024], %r199;
	@%p13 bra 	$L__BB4_16;
	mov.b32 	%r200, 0;
	st.shared.u32 	[%r30+2048], %r200;
$L__BB4_16:
	cvt.u32.u64 	%r201, %rd5;
	setp.gt.u32 	%p14, %r201, 127;
	@%p14 bra 	$L__BB4_30;
	setp.lt.u32 	%p15, %r1, 15;
	mov.b32 	%r443, 0;
	@%p15 bra 	$L__BB4_20;
	mov.b32 	%r441, 0;
$L__BB4_19:
	.pragma "nounroll";
	shl.b32 	%r204, %r441, 10;
	add.s32 	%r205, %r6, %r204;
	mov.b32 	%r206, 0;
	st.shared.u32 	[%r205+512], %r206;
	st.shared.u32 	[%r205+1536], %r206;
	st.shared.u32 	[%r205+2560], %r206;
	st.shared.u32 	[%r205+3584], %r206;
	st.shared.u32 	[%r205+4608], %r206;
	st.shared.u32 	[%r205+5632], %r206;
	st.shared.u32 	[%r205+6656], %r206;
	st.shared.u32 	[%r205+7680], %r206;
	st.shared.u32 	[%r205+8704], %r206;
	st.shared.u32 	[%r205+9728], %r206;
	st.shared.u32 	[%r205+10752], %r206;
	st.shared.u32 	[%r205+11776], %r206;
	st.shared.u32 	[%r205+12800], %r206;
	st.shared.u32 	[%r205+13824], %r206;
	st.shared.u32 	[%r205+14848], %r206;
	st.shared.u32 	[%r205+15872], %r206;
	add.s32 	%r441, %r441, 16;
	setp.ne.s32 	%p16, %r441, %r7;
	mov.u32 	%r443, %r7;
	@%p16 bra 	$L__BB4_19;
$L__BB4_20:
	setp.eq.s32 	%p17, %r2, 0;
	@%p17 bra 	$L__BB4_30;
	setp.lt.u32 	%p18, %r25, 7;
	@%p18 bra 	$L__BB4_23;
	shl.b32 	%r207, %r443, 10;
	add.s32 	%r208, %r6, %r207;
	mov.b32 	%r209, 0;
	st.shared.u32 	[%r208+512], %r209;
	st.shared.u32 	[%r208+1536], %r209;
	st.shared.u32 	[%r208+2560], %r209;
	st.shared.u32 	[%r208+3584], %r209;
	st.shared.u32 	[%r208+4608], %r209;
	st.shared.u32 	[%r208+5632], %r209;
	st.shared.u32 	[%r208+6656], %r209;
	st.shared.u32 	[%r208+7680], %r209;
	add.s32 	%r443, %r443, 8;
$L__BB4_23:
	setp.eq.s32 	%p19, %r3, 0;
	@%p19 bra 	$L__BB4_30;
	setp.lt.u32 	%p20, %r4, 3;
	@%p20 bra 	$L__BB4_26;
	shl.b32 	%r210, %r443, 10;
	add.s32 	%r211, %r6, %r210;
	mov.b32 	%r212, 0;
	st.shared.u32 	[%r211+512], %r212;
	st.shared.u32 	[%r211+1536], %r212;
	st.shared.u32 	[%r211+2560], %r212;
	st.shared.u32 	[%r211+3584], %r212;
	add.s32 	%r443, %r443, 4;
$L__BB4_26:
	setp.eq.s32 	%p21, %r5, 0;
	@%p21 bra 	$L__BB4_30;
	setp.eq.s32 	%p22, %r5, 1;
	shl.b32 	%r213, %r443, 10;
	add.s32 	%r38, %r6, %r213;
	mov.b32 	%r214, 0;
	st.shared.u32 	[%r38+512], %r214;
	@%p22 bra 	$L__BB4_30;
	setp.eq.s32 	%p23, %r5, 2;
	mov.b32 	%r215, 0;
	st.shared.u32 	[%r38+1536], %r215;
	@%p23 bra 	$L__BB4_30;
	mov.b32 	%r216, 0;
	st.shared.u32 	[%r38+2560], %r216;
$L__BB4_30:
	bar.sync 	0;
	bar.sync 	0;
	shl.b64 	%rd8, %rd135, 30;
	sub.s64 	%rd24, %rd17, %rd8;
	min.u64 	%rd9, %rd24, 1073741824;
	setp.le.u64 	%p24, %rd9, %rd3;
	@%p24 bra 	$L__BB4_70;
	mov.u64 	%rd136, %rd3;
$L__BB4_32:
	add.s64 	%rd11, %rd136, %rd8;
	sub.s64 	%rd12, %rd17, %rd11;
	setp.lt.u64 	%p25, %rd12, 2048;
	@%p25 bra 	$L__BB4_34;
	add.s64 	%rd27, %rd11, %rd5;
	shl.b64 	%rd28, %rd27, 2;
	add.s64 	%rd29, %rd1, %rd28;
	ld.global.u32 	%r475, [%rd29];
	ld.global.u32 	%r474, [%rd29+512];
	ld.global.u32 	%r473, [%rd29+1024];
	ld.global.u32 	%r472, [%rd29+1536];
	ld.global.u32 	%r471, [%rd29+2048];
	ld.global.u32 	%r470, [%rd29+2560];
	ld.global.u32 	%r469, [%rd29+3072];
	ld.global.u32 	%r468, [%rd29+3584];
	ld.global.u32 	%r467, [%rd29+4096];
	ld.global.u32 	%r466, [%rd29+4608];
	ld.global.u32 	%r465, [%rd29+5120];
	ld.global.u32 	%r464, [%rd29+5632];
	ld.global.u32 	%r463, [%rd29+6144];
	ld.global.u32 	%r462, [%rd29+6656];
	ld.global.u32 	%r461, [%rd29+7168];
	ld.global.u32 	%r460, [%rd29+7680];
	bra.uni 	$L__BB4_66;
$L__BB4_34:
	cvt.u32.u64 	%r218, %rd5;
	cvt.u32.u64 	%r55, %rd12;
	setp.ge.s32 	%p26, %r218, %r55;
	add.s64 	%rd25, %rd11, %rd5;
	shl.b64 	%rd26, %rd25, 2;
	add.s64 	%rd13, %rd1, %rd26;
	mov.b32 	%r475, 2147483647;
	@%p26 bra 	$L__BB4_36;
	ld.global.u32 	%r475, [%rd13];
$L__BB4_36:
	setp.ge.s32 	%p27, %r8, %r55;
	mov.b32 	%r474, 2147483647;
	@%p27 bra 	$L__BB4_38;
	ld.global.u32 	%r474, [%rd13+512];
$L__BB4_38:
	setp.ge.s32 	%p28, %r9, %r55;
	mov.b32 	%r473, 2147483647;
	@%p28 bra 	$L__BB4_40;
	ld.global.u32 	%r473, [%rd13+1024];
$L__BB4_40:
	setp.ge.s32 	%p29, %r10, %r55;
	mov.b32 	%r472, 2147483647;
	@%p29 bra 	$L__BB4_42;
	ld.global.u32 	%r472, [%rd13+1536];
$L__BB4_42:
	setp.ge.s32 	%p30, %r11, %r55;
	mov.b32 	%r471, 2147483647;
	@%p30 bra 	$L__BB4_44;
	ld.global.u32 	%r471, [%rd13+2048];
$L__BB4_44:
	setp.ge.s32 	%p31, %r12, %r55;
	mov.b32 	%r470, 2147483647;
	@%p31 bra 	$L__BB4_46;
	ld.global.u32 	%r470, [%rd13+2560];
$L__BB4_46:
	setp.ge.s32 	%p32, %r13, %r55;
	mov.b32 	%r469, 2147483647;
	@%p32 bra 	$L__BB4_48;
	ld.global.u32 	%r469, [%rd13+3072];
$L__BB4_48:
	mov.u32 	%r226, %tid.x;
	add.s32 	%r227, %r226, 896;
	setp.ge.s32 	%p33, %r227, %r55;
	mov.b32 	%r468, 2147483647;
	@%p33 bra 	$L__BB4_50;
	ld.global.u32 	%r468, [%rd13+3584];
$L__BB4_50:
	setp.ge.s32 	%p34, %r14, %r55;
	mov.b32 	%r467, 2147483647;
	@%p34 bra 	$L__BB4_52;
	ld.global.u32 	%r467, [%rd13+4096];
$L__BB4_52:
	add.s32 	%r231, %r226, 1152;
	setp.ge.s32 	%p35, %r231, %r55;
	mov.b32 	%r466, 2147483647;
	@%p35 bra 	$L__BB4_54;
	ld.global.u32 	%r466, [%rd13+4608];
$L__BB4_54:
	add.s32 	%r234, %r226, 1280;
	setp.ge.s32 	%p36, %r234, %r55;
	mov.b32 	%r465, 2147483647;
	@%p36 bra 	$L__BB4_56;
	ld.global.u32 	%r465, [%rd13+5120];
$L__BB4_56:
	add.s32 	%r237, %r226, 1408;
	setp.ge.s32 	%p37, %r237, %r55;
	mov.b32 	%r464, 2147483647;
	@%p37 bra 	$L__BB4_58;
	ld.global.u32 	%r464, [%rd13+5632];
$L__BB4_58:
	add.s32 	%r240, %r226, 1536;
	setp.ge.s32 	%p38, %r240, %r55;
	mov.b32 	%r463, 2147483647;
	@%p38 bra 	$L__BB4_60;
	ld.global.u32 	%r463, [%rd13+6144];
$L__BB4_60:
	add.s32 	%r243, %r226, 1664;
	setp.ge.s32 	%p39, %r243, %r55;
	mov.b32 	%r462, 2147483647;
	@%p39 bra 	$L__BB4_62;
	ld.global.u32 	%r462, [%rd13+6656];
$L__BB4_62:
	add.s32 	%r246, %r226, 1792;
	setp.ge.s32 	%p40, %r246, %r55;
	mov.b32 	%r461, 2147483647;
	@%p40 bra 	$L__BB4_64;
	ld.global.u32 	%r461, [%rd13+7168];
$L__BB4_64:
	setp.ge.s32 	%p41, %r15, %r55;
	mov.b32 	%r460, 2147483647;
	@%p41 bra 	$L__BB4_66;
	ld.global.u32 	%r460, [%rd13+7680];
$L__BB4_66:
	setp.le.s32 	%p42, %r175, %r174;
	@%p42 bra 	$L__BB4_69;
	xor.b32  	%r103, %r460, -2147483648;
	xor.b32  	%r104, %r461, -2147483648;
	xor.b32  	%r105, %r462, -2147483648;
	xor.b32  	%r106, %r463, -2147483648;
	xor.b32  	%r107, %r464, -2147483648;
	xor.b32  	%r108, %r465, -2147483648;
	xor.b32  	%r109, %r466, -2147483648;
	xor.b32  	%r110, %r467, -2147483648;
	xor.b32  	%r111, %r468, -2147483648;
	xor.b32  	%r112, %r469, -2147483648;
	xor.b32  	%r113, %r470, -2147483648;
	xor.b32  	%r114, %r471, -2147483648;
	xor.b32  	%r115, %r472, -2147483648;
	xor.b32  	%r116, %r473, -2147483648;
	xor.b32  	%r117, %r474, -2147483648;
	xor.b32  	%r118, %r475, -2147483648;
	mov.b32 	%r476, 0;
	mov.u32 	%r477, %r174;
$L__BB4_68:
	sub.s32 	%r249, %r175, %r477;
	shl.b32 	%r250, %r476, 10;
	mov.u32 	%r251, _ZZN3cub18CUB_300001_SM_10006detail10radix_sort30DeviceRadixSortHistogramKernelINS1_5radix10policy_hubIiNS0_8NullTypeEyE10Policy1000ELNS0_9SortOrderE0EiyNS1_21identity_decomposer_tEEEvPT2_PKT1_SB_iiT3_E12temp_storage;
	add.s32 	%r252, %r251, %r250;
	min.s32 	%r253, %r249, 8;
	mov.b32 	%r254, -1;
	shl.b32 	%r255, %r254, %r253;
	not.b32 	%r256, %r255;
	shr.u32 	%r257, %r118, %r477;
	and.b32  	%r258, %r257, %r256;
	shl.b32 	%r259, %r258, 2;
	add.s32 	%r260, %r252, %r259;
	atom.shared.add.u32 	%r261, [%r260], 1;
	shr.u32 	%r262, %r117, %r477;
	and.b32  	%r263, %r262, %r256;
	shl.b32 	%r264, %r263, 2;
	add.s32 	%r265, %r252, %r264;
	atom.shared.add.u32 	%r266, [%r265], 1;
	shr.u32 	%r267, %r116, %r477;
	and.b32  	%r268, %r267, %r256;
	shl.b32 	%r269, %r268, 2;
	add.s32 	%r270, %r252, %r269;
	atom.shared.add.u32 	%r271, [%r270], 1;
	shr.u32 	%r272, %r115, %r477;
	and.b32  	%r273, %r272, %r256;
	shl.b32 	%r274, %r273, 2;
	add.s32 	%r275, %r252, %r274;
	atom.shared.add.u32 	%r276, [%r275], 1;
	shr.u32 	%r277, %r114, %r477;
	and.b32  	%r278, %r277, %r256;
	shl.b32 	%r279, %r278, 2;
	add.s32 	%r280, %r252, %r279;
	atom.shared.add.u32 	%r281, [%r280], 1;
	shr.u32 	%r282, %r113, %r477;
	and.b32  	%r283, %r282, %r256;
	shl.b32 	%r284, %r283, 2;
	add.s32 	%r285, %r252, %r284;
	atom.shared.add.u32 	%r286, [%r285], 1;
	shr.u32 	%r287, %r112, %r477;
	and.b32  	%r288, %r287, %r256;
	shl.b32 	%r289, %r288, 2;
	add.s32 	%r290, %r252, %r289;
	atom.shared.add.u32 	%r291, [%r290], 1;
	shr.u32 	%r292, %r111, %r477;
	and.b32  	%r293, %r292, %r256;
	shl.b32 	%r294, %r293, 2;
	add.s32 	%r295, %r252, %r294;
	atom.shared.add.u32 	%r296, [%r295], 1;
	shr.u32 	%r297, %r110, %r477;
	and.b32  	%r298, %r297, %r256;
	shl.b32 	%r299, %r298, 2;
	add.s32 	%r300, %r252, %r299;
	atom.shared.add.u32 	%r301, [%r300], 1;
	shr.u32 	%r302, %r109, %r477;
	and.b32  	%r303, %r302, %r256;
	shl.b32 	%r304, %r303, 2;
	add.s32 	%r305, %r252, %r304;
	atom.shared.add.u32 	%r306, [%r305], 1;
	shr.u32 	%r307, %r108, %r477;
	and.b32  	%r308, %r307, %r256;
	shl.b32 	%r309, %r308, 2;
	add.s32 	%r310, %r252, %r309;
	atom.shared.add.u32 	%r311, [%r310], 1;
	shr.u32 	%r312, %r107, %r477;
	and.b32  	%r313, %r312, %r256;
	shl.b32 	%r314, %r313, 2;
	add.s32 	%r315, %r252, %r314;
	atom.shared.add.u32 	%r316, [%r315], 1;
	shr.u32 	%r317, %r106, %r477;
	and.b32  	%r318, %r317, %r256;
	shl.b32 	%r319, %r318, 2;
	add.s32 	%r320, %r252, %r319;
	atom.shared.add.u32 	%r321, [%r320], 1;
	shr.u32 	%r322, %r105, %r477;
	and.b32  	%r323, %r322, %r256;
	shl.b32 	%r324, %r323, 2;
	add.s32 	%r325, %r252, %r324;
	atom.shared.add.u32 	%r326, [%r325], 1;
	shr.u32 	%r327, %r104, %r477;
	and.b32  	%r328, %r327, %r256;
	shl.b32 	%r329, %r328, 2;
	add.s32 	%r330, %r252, %r329;
	atom.shared.add.u32 	%r331, [%r330], 1;
	shr.u32 	%r332, %r103, %r477;
	and.b32  	%r333, %r332, %r256;
	shl.b32 	%r334, %r333, 2;
	add.s32 	%r335, %r252, %r334;
	atom.shared.add.u32 	%r336, [%r335], 1;
	add.s32 	%r477, %r477, 8;
	add.s32 	%r476, %r476, 1;
	setp.lt.s32 	%p43, %r477, %r175;
	@%p43 bra 	$L__BB4_68;
$L__BB4_69:
	add.s64 	%rd136, %rd136, %rd4;
	setp.lt.u64 	%p44, %rd136, %rd9;
	@%p44 bra 	$L__BB4_32;
$L__BB4_70:
	bar.sync 	0;
	@%p1 bra 	$L__BB4_152;
	setp.lt.u32 	%p45, %r1, 7;
	mov.b32 	%r480, 0;
	@%p45 bra 	$L__BB4_90;
	mov.b32 	%r478, 0;
$L__BB4_73:
	.pragma "nounroll";
	shl.b32 	%r339, %r478, 10;
	add.s32 	%r124, %r6, %r339;
	ld.shared.u32 	%r125, [%r124];
	setp.eq.s32 	%p46, %r125, 0;
	@%p46 bra 	$L__BB4_75;
	cvt.u32.u64 	%r340, %rd5;
	shl.b32 	%r341, %r478, 8;
	add.s32 	%r342, %r341, %r340;
	mul.wide.u32 	%rd30, %r342, 8;
	add.s64 	%rd31, %rd2, %rd30;
	cvt.u64.u32 	%rd32, %r125;
	atom.global.add.u64 	%rd33, [%rd31], %rd32;
$L__BB4_75:
	ld.shared.u32 	%r126, [%r124+1024];
	setp.eq.s32 	%p47, %r126, 0;
	@%p47 bra 	$L__BB4_77;
	cvt.u32.u64 	%r343, %rd5;
	shl.b32 	%r344, %r478, 8;
	add.s32 	%r345, %r344, %r343;
	add.s32 	%r346, %r345, 256;
	mul.wide.u32 	%rd34, %r346, 8;
	add.s64 	%rd35, %rd2, %rd34;
	cvt.u64.u32 	%rd36, %r126;
	atom.global.add.u64 	%rd37, [%rd35], %rd36;
$L__BB4_77:
	ld.shared.u32 	%r127, [%r124+2048];
	setp.eq.s32 	%p48, %r127, 0;
	@%p48 bra 	$L__BB4_79;
	cvt.u32.u64 	%r347, %rd5;
	shl.b32 	%r348, %r478, 8;
	add.s32 	%r349, %r348, %r347;
	add.s32 	%r350, %r349, 512;
	mul.wide.u32 	%rd38, %r350, 8;
	add.s64 	%rd39, %rd2, %rd38;
	cvt.u64.u32 	%rd40, %r127;
	atom.global.add.u64 	%rd41, [%rd39], %rd40;
$L__BB4_79:
	ld.shared.u32 	%r128, [%r124+3072];
	setp.eq.s32 	%p49, %r128, 0;
	@%p49 bra 	$L__BB4_81;
	cvt.u32.u64 	%r351, %rd5;
	shl.b32 	%r352, %r478, 8;
	add.s32 	%r353, %r352, %r351;
	add.s32 	%r354, %r353, 768;
	mul.wide.u32 	%rd42, %r354, 8;
	add.s64 	%rd43, %rd2, %rd42;
	cvt.u64.u32 	%rd44, %r128;
	atom.global.add.u64 	%rd45, [%rd43], %rd44;
$L__BB4_81:
	ld.shared.u32 	%r129, [%r124+4096];
	setp.eq.s32 	%p50, %r129, 0;
	@%p50 bra 	$L__BB4_83;
	cvt.u32.u64 	%r355, %rd5;
	shl.b32 	%r356, %r478, 8;
	add.s32 	%r357, %r356, %r355;
	add.s32 	%r358, %r357, 1024;
	mul.wide.u32 	%rd46, %r358, 8;
	add.s64 	%rd47, %rd2, %rd46;
	cvt.u64.u32 	%rd48, %r129;
	atom.global.add.u64 	%rd49, [%rd47], %rd48;
$L__BB4_83:
	ld.shared.u32 	%r130, [%r124+5120];
	setp.eq.s32 	%p51, %r130, 0;
	@%p51 bra 	$L__BB4_85;
	cvt.u32.u64 	%r359, %rd5;
	shl.b32 	%r360, %r478, 8;
	add.s32 	%r361, %r360, %r359;
	add.s32 	%r362, %r361, 1280;
	mul.wide.u32 	%rd50, %r362, 8;
	add.s64 	%rd51, %rd2, %rd50;
	cvt.u64.u32 	%rd52, %r130;
	atom.global.add.u64 	%rd53, [%rd51], %rd52;
$L__BB4_85:
	ld.shared.u32 	%r131, [%r124+6144];
	setp.eq.s32 	%p52, %r131, 0;
	@%p52 bra 	$L__BB4_87;
	cvt.u32.u64 	%r363, %rd5;
	shl.b32 	%r364, %r478, 8;
	add.s32 	%r365, %r364, %r363;
	add.s32 	%r366, %r365, 1536;
	mul.wide.u32 	%rd54, %r366, 8;
	add.s64 	%rd55, %rd2, %rd54;
	cvt.u64.u32 	%rd56, %r131;
	atom.global.add.u64 	%rd57, [%rd55], %rd56;
$L__BB4_87:
	ld.shared.u32 	%r132, [%r124+7168];
	setp.eq.s32 	%p53, %r132, 0;
	@%p53 bra 	$L__BB4_89;
	cvt.u32.u64 	%r367, %rd5;
	shl.b32 	%r368, %r478, 8;
	add.s32 	%r369, %r368, %r367;
	add.s32 	%r370, %r369, 1792;
	mul.wide.u32 	%rd58, %r370, 8;
	add.s64 	%rd59, %rd2, %rd58;
	cvt.u64.u32 	%rd60, %r132;
	atom.global.add.u64 	%rd61, [%rd59], %rd60;
$L__BB4_89:
	add.s32 	%r478, %r478, 8;
	setp.ne.s32 	%p54, %r478, %r16;
	mov.u32 	%r480, %r16;
	@%p54 bra 	$L__BB4_73;
$L__BB4_90:
	add.s32 	%r135, %r5, -1;
	setp.eq.s32 	%p55, %r3, 0;
	@%p55 bra 	$L__BB4_111;
	setp.lt.u32 	%p56, %r4, 3;
	@%p56 bra 	$L__BB4_101;
	shl.b32 	%r371, %r480, 10;
	add.s32 	%r136, %r6, %r371;
	ld.shared.u32 	%r137, [%r136];
	setp.eq.s32 	%p57, %r137, 0;
	@%p57 bra 	$L__BB4_94;
	cvt.u32.u64 	%r372, %rd5;
	shl.b32 	%r373, %r480, 8;
	add.s32 	%r374, %r373, %r372;
	mul.wide.u32 	%rd62, %r374, 8;
	add.s64 	%rd63, %rd2, %rd62;
	cvt.u64.u32 	%rd64, %r137;
	atom.global.add.u64 	%rd65, [%rd63], %rd64;
$L__BB4_94:
	ld.shared.u32 	%r138, [%r136+1024];
	setp.eq.s32 	%p58, %r138, 0;
	@%p58 bra 	$L__BB4_96;
	cvt.u32.u64 	%r375, %rd5;
	shl.b32 	%r376, %r480, 8;
	add.s32 	%r377, %r376, %r375;
	add.s32 	%r378, %r377, 256;
	mul.wide.u32 	%rd66, %r378, 8;
	add.s64 	%rd67, %rd2, %rd66;
	cvt.u64.u32 	%rd68, %r138;
	atom.global.add.u64 	%rd69, [%rd67], %rd68;
$L__BB4_96:
	ld.shared.u32 	%r139, [%r136+2048];
	setp.eq.s32 	%p59, %r139, 0;
	@%p59 bra 	$L__BB4_98;
	cvt.u32.u64 	%r379, %rd5;
	shl.b32 	%r380, %r480, 8;
	add.s32 	%r381, %r380, %r379;
	add.s32 	%r382, %r381, 512;
	mul.wide.u32 	%rd70, %r382, 8;
	add.s64 	%rd71, %rd2, %rd70;
	cvt.u64.u32 	%rd72, %r139;
	atom.global.add.u64 	%rd73, [%rd71], %rd72;
$L__BB4_98:
	ld.shared.u32 	%r140, [%r136+3072];
	setp.eq.s32 	%p60, %r140, 0;
	@%p60 bra 	$L__BB4_100;
	cvt.u32.u64 	%r383, %rd5;
	shl.b32 	%r384, %r480, 8;
	add.s32 	%r385, %r384, %r383;
	add.s32 	%r386, %r385, 768;
	mul.wide.u32 	%rd74, %r386, 8;
	add.s64 	%rd75, %rd2, %rd74;
	cvt.u64.u32 	%rd76, %r140;
	atom.global.add.u64 	%rd77, [%rd75], %rd76;
$L__BB4_100:
	add.s32 	%r480, %r480, 4;
$L__BB4_101:
	setp.eq.s32 	%p61, %r5, 0;
	@%p61 bra 	$L__BB4_111;
	setp.eq.s32 	%p62, %r135, 0;
	@%p62 bra 	$L__BB4_108;
	shl.b32 	%r387, %r480, 10;
	add.s32 	%r143, %r6, %r387;
	ld.shared.u32 	%r144, [%r143];
	setp.eq.s32 	%p63, %r144, 0;
	@%p63 bra 	$L__BB4_105;
	cvt.u32.u64 	%r388, %rd5;
	shl.b32 	%r389, %r480, 8;
	add.s32 	%r390, %r389, %r388;
	mul.wide.u32 	%rd78, %r390, 8;
	add.s64 	%rd79, %rd2, %rd78;
	cvt.u64.u32 	%rd80, %r144;
	atom.global.add.u64 	%rd81, [%rd79], %rd80;
$L__BB4_105:
	ld.shared.u32 	%r145, [%r143+1024];
	setp.eq.s32 	%p64, %r145, 0;
	@%p64 bra 	$L__BB4_107;
	cvt.u32.u64 	%r391, %rd5;
	shl.b32 	%r392, %r480, 8;
	add.s32 	%r393, %r392, %r391;
	add.s32 	%r394, %r393, 256;
	mul.wide.u32 	%rd82, %r394, 8;
	add.s64 	%rd83, %rd2, %rd82;
	cvt.u64.u32 	%rd84, %r145;
	atom.global.add.u64 	%rd85, [%rd83], %rd84;
$L__BB4_107:
	add.s32 	%r480, %r480, 2;
$L__BB4_108:
	setp.eq.s32 	%p65, %r17, 0;
	@%p65 bra 	$L__BB4_111;
	shl.b32 	%r395, %r480, 10;
	add.s32 	%r396, %r6, %r395;
	ld.shared.u32 	%r148, [%r396];
	setp.eq.s32 	%p66, %r148, 0;
	@%p66 bra 	$L__BB4_111;
	cvt.u32.u64 	%r397, %rd5;
	shl.b32 	%r398, %r480, 8;
	add.s32 	%r399, %r398, %r397;
	mul.wide.u32 	%rd86, %r399, 8;
	add.s64 	%rd87, %rd2, %rd86;
	cvt.u64.u32 	%rd88, %r148;
	atom.global.add.u64 	%rd89, [%rd87], %rd88;
$L__BB4_111:
	cvt.u32.u64 	%r400, %rd5;
	setp.gt.u32 	%p67, %r400, 127;
	@%p67 bra 	$L__BB4_152;
	setp.lt.u32 	%p68, %r1, 7;
	mov.b32 	%r484, 0;
	@%p68 bra 	$L__BB4_131;
	mov.b32 	%r482, 0;
$L__BB4_114:
	.pragma "nounroll";
	shl.b32 	%r404, %r482, 10;
	add.s32 	%r150, %r6, %r404;
	ld.shared.u32 	%r151, [%r150+512];
	setp.eq.s32 	%p69, %r151, 0;
	shl.b32 	%r405, %r482, 8;
	add.s32 	%r406, %r405, %r400;
	mul.wide.u32 	%rd90, %r406, 8;
	add.s64 	%rd15, %rd2, %rd90;
	@%p69 bra 	$L__BB4_116;
	cvt.u64.u32 	%rd91, %r151;
	atom.global.add.u64 	%rd92, [%rd15+1024], %rd91;
$L__BB4_116:
	ld.shared.u32 	%r152, [%r150+1536];
	setp.eq.s32 	%p70, %r152, 0;
	@%p70 bra 	$L__BB4_118;
	cvt.u64.u32 	%rd93, %r152;
	atom.global.add.u64 	%rd94, [%rd15+3072], %rd93;
$L__BB4_118:
	ld.shared.u32 	%r153, [%r150+2560];
	setp.eq.s32 	%p71, %r153, 0;
	@%p71 bra 	$L__BB4_120;
	cvt.u64.u32 	%rd95, %r153;
	atom.global.add.u64 	%rd96, [%rd15+5120], %rd95;
$L__BB4_120:
	ld.shared.u32 	%r154, [%r150+3584];
	setp.eq.s32 	%p72, %r154, 0;
	@%p72 bra 	$L__BB4_122;
	cvt.u64.u32 	%rd97, %r154;
	atom.global.add.u64 	%rd98, [%rd15+7168], %rd97;
$L__BB4_122:
	ld.shared.u32 	%r155, [%r150+4608];
	setp.eq.s32 	%p73, %r155, 0;
	@%p73 bra 	$L__BB4_124;
	cvt.u64.u32 	%rd99, %r155;
	atom.global.add.u64 	%rd100, [%rd15+9216], %rd99;
$L__BB4_124:
	ld.shared.u32 	%r156, [%r150+5632];
	setp.eq.s32 	%p74, %r156, 0;
	@%p74 bra 	$L__BB4_126;
	cvt.u64.u32 	%rd101, %r156;
	atom.global.add.u64 	%rd102, [%rd15+11264], %rd101;
$L__BB4_126:
	ld.shared.u32 	%r157, [%r150+6656];
	setp.eq.s32 	%p75, %r157, 0;
	@%p75 bra 	$L__BB4_128;
	cvt.u64.u32 	%rd103, %r157;
	atom.global.add.u64 	%rd104, [%rd15+13312], %rd103;
$L__BB4_128:
	ld.shared.u32 	%r158, [%r150+7680];
	setp.eq.s32 	%p76, %r158, 0;
	@%p76 bra 	$L__BB4_130;
	cvt.u64.u32 	%rd105, %r158;
	atom.global.add.u64 	%rd106, [%rd15+15360], %rd105;
$L__BB4_130:
	add.s32 	%r482, %r482, 8;
	setp.ne.s32 	%p77, %r482, %r16;
	mov.u32 	%r484, %r16;
	@%p77 bra 	$L__BB4_114;
$L__BB4_131:
	setp.eq.s32 	%p78, %r3, 0;
	@%p78 bra 	$L__BB4_152;
	setp.lt.u32 	%p79, %r4, 3;
	@%p79 bra 	$L__BB4_142;
	shl.b32 	%r407, %r484, 10;
	add.s32 	%r161, %r6, %r407;
	ld.shared.u32 	%r162, [%r161+512];
	setp.eq.s32 	%p80, %r162, 0;
	@%p80 bra 	$L__BB4_135;
	shl.b32 	%r409, %r484, 8;
	add.s32 	%r410, %r409, %r400;
	mul.wide.u32 	%rd107, %r410, 8;
	add.s64 	%rd108, %rd2, %rd107;
	cvt.u64.u32 	%rd109, %r162;
	atom.global.add.u64 	%rd110, [%rd108+1024], %rd109;
$L__BB4_135:
	ld.shared.u32 	%r163, [%r161+1536];
	setp.eq.s32 	%p81, %r163, 0;
	@%p81 bra 	$L__BB4_137;
	shl.b32 	%r412, %r484, 8;
	add.s32 	%r413, %r412, %r400;
	add.s32 	%r414, %r413, 256;
	mul.wide.u32 	%rd111, %r414, 8;
	add.s64 	%rd112, %rd2, %rd111;
	cvt.u64.u32 	%rd113, %r163;
	atom.global.add.u64 	%rd114, [%rd112+1024], %rd113;
$L__BB4_137:
	ld.shared.u32 	%r164, [%r161+2560];
	setp.eq.s32 	%p82, %r164, 0;
	@%p82 bra 	$L__BB4_139;
	shl.b32 	%r416, %r484, 8;
	add.s32 	%r417, %r416, %r400;
	add.s32 	%r418, %r417, 512;
	mul.wide.u32 	%rd115, %r418, 8;
	add.s64 	%rd116, %rd2, %rd115;
	cvt.u64.u32 	%rd117, %r164;
	atom.global.add.u64 	%rd118, [%rd116+1024], %rd117;
$L__BB4_139:
	ld.shared.u32 	%r165, [%r161+3584];
	setp.eq.s32 	%p83, %r165, 0;
	@%p83 bra 	$L__BB4_141;
	shl.b32 	%r420, %r484, 8;
	add.s32 	%r421, %r420, %r400;
	add.s32 	%r422, %r421, 768;
	mul.wide.u32 	%rd119, %r422, 8;
	add.s64 	%rd120, %rd2, %rd119;
	cvt.u64.u32 	%rd121, %r165;
	atom.global.add.u64 	%rd122, [%rd120+1024], %rd121;
$L__BB4_141:
	add.s32 	%r484, %r484, 4;
$L__BB4_142:
	setp.eq.s32 	%p84, %r5, 0;
	@%p84 bra 	$L__BB4_152;
	setp.eq.s32 	%p85, %r135, 0;
	@%p85 bra 	$L__BB4_149;
	shl.b32 	%r423, %r484, 10;
	add.s32 	%r168, %r6, %r423;
	ld.shared.u32 	%r169, [%r168+512];
	setp.eq.s32 	%p86, %r169, 0;
	@%p86 bra 	$L__BB4_146;
	shl.b32 	%r425, %r484, 8;
	add.s32 	%r426, %r425, %r400;
	mul.wide.u32 	%rd123, %r426, 8;
	add.s64 	%rd124, %rd2, %rd123;
	cvt.u64.u32 	%rd125, %r169;
	atom.global.add.u64 	%rd126, [%rd124+1024], %rd125;
$L__BB4_146:
	ld.shared.u32 	%r170, [%r168+1536];
	setp.eq.s32 	%p87, %r170, 0;
	@%p87 bra 	$L__BB4_148;
	shl.b32 	%r428, %r484, 8;
	add.s32 	%r429, %r428, %r400;
	add.s32 	%r430, %r429, 256;
	mul.wide.u32 	%rd127, %r430, 8;
	add.s64 	%rd128, %rd2, %rd127;
	cvt.u64.u32 	%rd129, %r170;
	atom.global.add.u64 	%rd130, [%rd128+1024], %rd129;
$L__BB4_148:
	add.s32 	%r484, %r484, 2;
$L__BB4_149:
	setp.eq.s32 	%p88, %r17, 0;
	@%p88 bra 	$L__BB4_152;
	shl.b32 	%r431, %r484, 10;
	add.s32 	%r432, %r6, %r431;
	ld.shared.u32 	%r173, [%r432+512];
	setp.eq.s32 	%p89, %r173, 0;
	@%p89 bra 	$L__BB4_152;
	shl.b32 	%r434, %r484, 8;
	add.s32 	%r435, %r434, %r400;
	mul.wide.u32 	%rd131, %r435, 8;
	add.s64 	%rd132, %rd2, %rd131;
	cvt.u64.u32 	%rd133, %r173;
	atom.global.add.u64 	%rd134, [%rd132+1024], %rd133;
$L__BB4_152:
	bar.sync 	0;
	add.s64 	%rd135, %rd135, 1;
	setp.ne.s64 	%p90, %rd135, %rd6;
	@%p90 bra 	$L__BB4_2;
$L__BB4_153:
	ret;

}
	// .globl	_ZN3cub18CUB_300001_SM_10006detail10radix_sort33DeviceRadixSortExclusiveSumKernelINS1_5radix10policy_hubIiNS0_8NullTypeEyE10Policy1000EyEEvPT0_
.visible .entry _ZN3cub18CUB_300001_SM_10006detail10radix_sort33DeviceRadixSortExclusiveSumKernelINS1_5radix10policy_hubIiNS0_8NullTypeEyE10Policy1000EyEEvPT0_(
	.param .u64 .ptr .align 1 _ZN3cub18CUB_300001_SM_10006detail10radix_sort33DeviceRadixSortExclusiveSumKernelINS1_5radix10policy_hubIiNS0_8NullTypeEyE10Policy1000EyEEvPT0__param_0
)
{
	.reg .pred 	%p<4>;
	.reg .b32 	%r<28>;
	.reg .b64 	%rd<54>;
	// demoted variable
	.shared .align 16 .b8 _ZZN3cub18CUB_300001_SM_10006detail10radix_sort33DeviceRadixSortExclusiveSumKernelINS1_5radix10policy_hubIiNS0_8NullTypeEyE10Policy1000EyEEvPT0_E12temp_storage[2336];
	ld.param.u64 	%rd5, [_ZN3cub18CUB_300001_SM_10006detail10radix_sort33DeviceRadixSortExclusiveSumKernelINS1_5radix10policy_hubIiNS0_8NullTypeEyE10Policy1000EyEEvPT0__param_0];
	cvta.to.global.u64 	%rd6, %rd5;
	mov.u32 	%r3, %ctaid.x;
	shl.b32 	%r4, %r3, 8;
	mov.u32 	%r1, %tid.x;
	setp.gt.u32 	%p1, %r1, 255;
	add.s32 	%r5, %r4, %r1;
	mul.wide.s32 	%rd7, %r5, 8;
	add.s64 	%rd1, %rd6, %rd7;
	@%p1 bra 	$L__BB5_2;
	ld.global.u64 	%rd53, [%rd1];
$L__BB5_2:
	shr.u32 	%r6, %r1, 3;
	add.s32 	%r7, %r6, %r1;
	shl.b32 	%r8, %r7, 3;
	mov.u32 	%r9, _ZZN3cub18CUB_300001_SM_10006detail10radix_sort33DeviceRadixSortExclusiveSumKernelINS1_5radix10policy_hubIiNS0_8NullTypeEyE10Policy1000EyEEvPT0_E12temp_storage;
	add.s32 	%r10, %r9, %r8;
	add.s32 	%r2, %r10, 16;
	st.shared.u64 	[%r10+16], %rd53;
	bar.sync 	0;
	setp.gt.u32 	%p2, %r1, 31;
	@%p2 bra 	$L__BB5_4;
	mad.lo.s32 	%r27, %r1, 72, %r9;
	ld.shared.u64 	%rd23, [%r27+16];
	ld.shared.u64 	%rd24, [%r27+24];
	ld.shared.u64 	%rd25, [%r27+32];
	ld.shared.u64 	%rd26, [%r27+40];
	ld.shared.u64 	%rd27, [%r27+48];
	ld.shared.u64 	%rd28, [%r27+56];
	ld.shared.u64 	%rd29, [%r27+64];
	ld.shared.u64 	%rd30, [%r27+72];
	add.s64 	%rd31, %rd24, %rd23;
	add.s64 	%rd32, %rd31, %rd25;
	add.s64 	%rd33, %rd32, %rd26;
	add.s64 	%rd34, %rd33, %rd27;
	add.s64 	%rd35, %rd34, %rd28;
	add.s64 	%rd36, %rd35, %rd29;
	add.s64 	%rd10, %rd36, %rd30;
	mov.b32 	%r11, 1;
	mov.b32 	%r24, 0;
	mov.b32 	%r25, -1;
	// begin inline asm
	{  .reg .u64 r0;  .reg .u32 lo;  .reg .u32 hi;  .reg .pred p;  mov.b64 {lo, hi}, %rd10;  shfl.sync.up.b32 lo|p, lo, %r11, %r24, %r25;  shfl.sync.up.b32 hi|p, hi, %r11, %r24, %r25;  mov.b64 r0, {lo, hi};  @p add.u64 r0, r0, %rd10;  mov.u64 %rd8, r0;}
	// end inline asm
	mov.b32 	%r14, 2;
	// begin inline asm
	{  .reg .u64 r0;  .reg .u32 lo;  .reg .u32 hi;  .reg .pred p;  mov.b64 {lo, hi}, %rd8;  shfl.sync.up.b32 lo|p, lo, %r14, %r24, %r25;  shfl.sync.up.b32 hi|p, hi, %r14, %r24, %r25;  mov.b64 r0, {lo, hi};  @p add.u64 r0, r0, %rd8;  mov.u64 %rd11, r0;}
	// end inline asm
	mov.b32 	%r17, 4;
	// begin inline asm
	{  .reg .u64 r0;  .reg .u32 lo;  .reg .u32 hi;  .reg .pred p;  mov.b64 {lo, hi}, %rd11;  shfl.sync.up.b32 lo|p, lo, %r17, %r24, %r25;  shfl.sync.up.b32 hi|p, hi, %r17, %r24, %r25;  mov.b64 r0, {lo, hi};  @p add.u64 r0, r0, %rd11;  mov.u64 %rd14, r0;}
	// end inline asm
	mov.b32 	%r20, 8;
	// begin inline asm
	{  .reg .u64 r0;  .reg .u32 lo;  .reg .u32 hi;  .reg .pred p;  mov.b64 {lo, hi}, %rd14;  shfl.sync.up.b32 lo|p, lo, %r20, %r24, %r25;  shfl.sync.up.b32 hi|p, hi, %r20, %r24, %r25;  mov.b64 r0, {lo, hi};  @p add.u64 r0, r0, %rd14;  mov.u64 %rd17, r0;}
	// end inline asm
	mov.b32 	%r23, 16;
	// begin inline asm
	{  .reg .u64 r0;  .reg .u32 lo;  .reg .u32 hi;  .reg .pred p;  mov.b64 {lo, hi}, %rd17;  shfl.sync.up.b32 lo|p, lo, %r23, %r24, %r25;  shfl.sync.up.b32 hi|p, hi, %r23, %r24, %r25;  mov.b64 r0, {lo, hi};  @p add.u64 r0, r0, %rd17;  mov.u64 %rd20, r0;}
	// end inline asm
	sub.s64 	%rd37, %rd20, %rd10;
	ld.shared.u64 	%rd38, [%r27+16];
	ld.shared.u64 	%rd39, [%r27+24];
	ld.shared.u64 	%rd40, [%r27+32];
	ld.shared.u64 	%rd41, [%r27+40];
	ld.shared.u64 	%rd42, [%r27+48];
	ld.shared.u64 	%rd43, [%r27+56];
	ld.shared.u64 	%rd44, [%r27+64];
	add.s64 	%rd45, %rd38, %rd37;
	add.s64 	%rd46, %rd39, %rd45;
	add.s64 	%rd47, %rd40, %rd46;
	add.s64 	%rd48, %rd41, %rd47;
	add.s64 	%rd49, %rd42, %rd48;
	add.s64 	%rd50, %rd43, %rd49;
	add.s64 	%rd51, %rd44, %rd50;
	st.shared.u64 	[%r27+16], %rd37;
	st.shared.u64 	[%r27+24], %rd45;
	st.shared.u64 	[%r27+32], %rd46;
	st.shared.u64 	[%r27+40], %rd47;
	st.shared.u64 	[%r27+48], %rd48;
	st.shared.u64 	[%r27+56], %rd49;
	st.shared.u64 	[%r27+64], %rd50;
	st.shared.u64 	[%r27+72], %rd51;
$L__BB5_4:
	setp.gt.u32 	%p3, %r1, 255;
	bar.sync 	0;
	@%p3 bra 	$L__BB5_6;
	ld.shared.u64 	%rd52, [%r2];
	st.global.u64 	[%rd1], %rd52;
$L__BB5_6:
	ret;

}
	// .globl	_ZN3cub18CUB_300001_SM_10006detail10radix_sort29DeviceRadixSortOnesweepKernelINS1_5radix10policy_hubIiNS0_8NullTypeEyE10Policy1000ELNS0_9SortOrderE0EiS6_yiiNS1_21identity_decomposer_tEEEvPT5_SC_PT3_PKSD_PT1_PKSH_PT2_PKSL_T4_iiT6_
.visible .entry _ZN3cub18CUB_300001_SM_10006detail10radix_sort29DeviceRadixSortOnesweepKernelINS1_5radix10policy_hubIiNS0_8NullTypeEyE10Policy1000ELNS0_9SortOrderE0EiS6_yiiNS1_21identity_decomposer_tEEEvPT5_SC_PT3_PKSD_PT1_PKSH_PT2_PKSL_T4_iiT6_(
	.param .u64 .ptr .align 1 _ZN3cub18CUB_300001_SM_10006detail10radix_sort29DeviceRadixSortOnesweepKernelINS1_5radix10policy_hubIiNS0_8NullTypeEyE10Policy1000ELNS0_9SortOrderE0EiS6_yiiNS1_21identity_decomposer_tEEEvPT5_SC_PT3_PKSD_PT1_PKSH_PT2_PKSL_T4_iiT6__param_0,
	.param .u64 .ptr .align 1 _ZN3cub18CUB_300001_SM_10006detail10radix_sort29DeviceRadixSortOnesweepKernelINS1_5radix10policy_hubIiNS0_8NullTypeEyE10Policy1000ELNS0_9SortOrderE0EiS6_yiiNS1_21identity_decomposer_tEEEvPT5_SC_PT3_PKSD_PT1_PKSH_PT2_PKSL_T4_iiT6__param_1,
	.param .u64 .ptr .align 1 _ZN3cub18CUB_300001_SM_10006detail10radix_sort29DeviceRadixSortOnesweepKernelINS1_5radix10policy_hubIiNS0_8NullTypeEyE10Policy1000ELNS0_9SortOrderE0EiS6_yiiNS1_21identity_decomposer_tEEEvPT5_SC_PT3_PKSD_PT1_PKSH_PT2_PKSL_T4_iiT6__param_2,
	.param .u64 .ptr .align 1 _ZN3cub18CUB_300001_SM_10006detail10radix_sort29DeviceRadixSortOnesweepKernelINS1_5radix10policy_hubIiNS0_8NullTypeEyE10Policy1000ELNS0_9SortOrderE0EiS6_yiiNS1_21identity_decomposer_tEEEvPT5_SC_PT3_PKSD_PT1_PKSH_PT2_PKSL_T4_iiT6__param_3,
	.param .u64 .ptr .align 1 _ZN3cub18CUB_300001_SM_10006detail10radix_sort29DeviceRadixSortOnesweepKernelINS1_5radix10policy_hubIiNS0_8NullTypeEyE10Policy1000ELNS0_9SortOrderE0EiS6_yiiNS1_21identity_decomposer_tEEEvPT5_SC_PT3_PKSD_PT1_PKSH_PT2_PKSL_T4_iiT6__param_4,
	.param .u64 .ptr .align 1 _ZN3cub18CUB_300001_SM_10006detail10radix_sort29DeviceRadixSortOnesweepKernelINS1_5radix10policy_hubIiNS0_8NullTypeEyE10Policy1000ELNS0_9SortOrderE0EiS6_yiiNS1_21identity_decomposer_tEEEvPT5_SC_PT3_PKSD_PT1_PKSH_PT2_PKSL_T4_iiT6__param_5,
	.param .u64 .ptr .align 1 _ZN3cub18CUB_300001_SM_10006detail10radix_sort29DeviceRadixSortOnesweepKernelINS1_5radix10policy_hubIiNS0_8NullTypeEyE10Policy1000ELNS0_9SortOrderE0EiS6_yiiNS1_21identity_decomposer_tEEEvPT5_SC_PT3_PKSD_PT1_PKSH_PT2_PKSL_T4_iiT6__param_6,
	.param .u64 .ptr .align 1 _ZN3cub18CUB_300001_SM_10006detail10radix_sort29DeviceRadixSortOnesweepKernelINS1_5radix10policy_hubIiNS0_8NullTypeEyE10Policy1000ELNS0_9SortOrderE0EiS6_yiiNS1_21identity_decomposer_tEEEvPT5_SC_PT3_PKSD_PT1_PKSH_PT2_PKSL_T4_iiT6__param_7,
	.param .u32 _ZN3cub18CUB_300001_SM_10006detail10radix_sort29DeviceRadixSortOnesweepKernelINS1_5radix10policy_hubIiNS0_8NullTypeEyE10Policy1000ELNS0_9SortOrderE0EiS6_yiiNS1_21identity_decomposer_tEEEvPT5_SC_PT3_PKSD_PT1_PKSH_PT2_PKSL_T4_iiT6__param_8,
	.param .u32 _ZN3cub18CUB_300001_SM_10006detail10radix_sort29DeviceRadixSortOnesweepKernelINS1_5radix10policy_hubIiNS0_8NullTypeEyE10Policy1000ELNS0_9SortOrderE0EiS6_yiiNS1_21identity_decomposer_tEEEvPT5_SC_PT3_PKSD_PT1_PKSH_PT2_PKSL_T4_iiT6__param_9,
	.param .u32 _ZN3cub18CUB_300001_SM_10006detail10radix_sort29DeviceRadixSortOnesweepKernelINS1_5radix10policy_hubIiNS0_8NullTypeEyE10Policy1000ELNS0_9SortOrderE0EiS6_yiiNS1_21identity_decomposer_tEEEvPT5_SC_PT3_PKSD_PT1_PKSH_PT2_PKSL_T4_iiT6__param_10,
	.param .align 1 .b8 _ZN3cub18CUB_300001_SM_10006detail10radix_sort29DeviceRadixSortOnesweepKernelINS1_5radix10policy_hubIiNS0_8NullTypeEyE10Policy1000ELNS0_9SortOrderE0EiS6_yiiNS1_21identity_decomposer_tEEEvPT5_SC_PT3_PKSD_PT1_PKSH_PT2_PKSL_T4_iiT6__param_11[1]
)
.maxntid 384
{
	.reg .pred 	%p<142>;
	.reg .b32 	%r<1806>;
	.reg .b64 	%rd<239>;
	// demoted variable
	.shared .align 16 .b8 _ZZN3cub18CUB_300001_SM_10006detail10radix_sort29DeviceRadixSortOnesweepKernelINS1_5radix10policy_hubIiNS0_8NullTypeEyE10Policy1000ELNS0_9SortOrderE0EiS6_yiiNS1_21identity_decomposer_tEEEvPT5_SC_PT3_PKSD_PT1_PKSH_PT2_PKSL_T4_iiT6_E1s[31232];
	ld.param.u64 	%rd21, [_ZN3cub18CUB_300001_SM_10006detail10radix_sort29DeviceRadixSortOnesweepKernelINS1_5radix10policy_hubIiNS0_8NullTypeEyE10Policy1000ELNS0_9SortOrderE0EiS6_yiiNS1_21identity_decomposer_tEEEvPT5_SC_PT3_PKSD_PT1_PKSH_PT2_PKSL_T4_iiT6__param_1];
	ld.param.u64 	%rd24, [_ZN3cub18CUB_300001_SM_10006detail10radix_sort29DeviceRadixSortOnesweepKernelINS1_5radix10policy_hubIiNS0_8NullTypeEyE10Policy1000ELNS0_9SortOrderE0EiS6_yiiNS1_21identity_decomposer_tEEEvPT5_SC_PT3_PKSD_PT1_PKSH_PT2_PKSL_T4_iiT6__param_4];
	ld.param.u64 	%rd25, [_ZN3cub18CUB_300001_SM_10006detail10radix_sort29DeviceRadixSortOnesweepKernelINS1_5radix10policy_hubIiNS0_8NullTypeEyE10Policy1000ELNS0_9SortOrderE0EiS6_yiiNS1_21identity_decomposer_tEEEvPT5_SC_PT3_PKSD_PT1_PKSH_PT2_PKSL_T4_iiT6__param_5];
	ld.param.u32 	%r293, [_ZN3cub18CUB_300001_SM_10006detail10radix_sort29DeviceRadixSortOnesweepKernelINS1_5radix10policy_hubIiNS0_8NullTypeEyE10Policy1000ELNS0_9SortOrderE0EiS6_yiiNS1_21identity_decomposer_tEEEvPT5_SC_PT3_PKSD_PT1_PKSH_PT2_PKSL_T4_iiT6__param_9];
	ld.param.u32 	%r294, [_ZN3cub18CUB_300001_SM_10006detail10radix_sort29DeviceRadixSortOnesweepKernelINS1_5radix10policy_hubIiNS0_8NullTypeEyE10Policy1000ELNS0_9SortOrderE0EiS6_yiiNS1_21identity_decomposer_tEEEvPT5_SC_PT3_PKSD_PT1_PKSH_PT2_PKSL_T4_iiT6__param_10];
	cvta.to.global.u64 	%rd1, %rd24;
	cvta.to.global.u64 	%rd2, %rd25;
	mov.u32 	%r1, %tid.x;
	// begin inline asm
	mov.u32 %r295, %laneid;
	// end inline asm
	setp.ne.s32 	%p1, %r1, 0;
	@%p1 bra 	$L__BB6_2;
	cvta.to.global.u64 	%rd26, %rd21;
	atom.global.add.u32 	%r296, [%rd26], 1;
	st.shared.u32 	[_ZZN3cub18CUB_300001_SM_10006detail10radix_sort29DeviceRadixSortOnesweepKernelINS1_5radix10policy_hubIiNS0_8NullTypeEyE10Policy1000ELNS0_9SortOrderE0EiS6_yiiNS1_21identity_decomposer_tEEEvPT5_SC_PT3_PKSD_PT1_PKSH_PT2_PKSL_T4_iiT6_E1s+29184], %r296;
$L__BB6_2:
	ld.param.u32 	%r1706, [_ZN3cub18CUB_300001_SM_10006detail10radix_sort29DeviceRadixSortOnesweepKernelINS1_5radix10policy_hubIiNS0_8NullTypeEyE10Policy1000ELNS0_9SortOrderE0EiS6_yiiNS1_21identity_decomposer_tEEEvPT5_SC_PT3_PKSD_PT1_PKSH_PT2_PKSL_T4_iiT6__param_8];
	bar.sync 	0;
	ld.shared.u32 	%r3, [_ZZN3cub18CUB_300001_SM_10006detail10radix_sort29DeviceRadixSortOnesweepKernelINS1_5radix10policy_hubIiNS0_8NullTypeEyE10Policy1000ELNS0_9SortOrderE0EiS6_yiiNS1_21identity_decomposer_tEEEvPT5_SC_PT3_PKSD_PT1_PKSH_PT2_PKSL_T4_iiT6_E1s+29184];
	mul.lo.s32 	%r297, %r3, 7296;
	add.s32 	%r4, %r297, 7296;
	setp.gt.s32 	%p2, %r4, %r1706;
	cvt.s64.s32 	%rd3, %r297;
	@%p2 bra 	$L__BB6_4;
	and.b32  	%r298, %r1, 31;
	and.b32  	%r299, %r1, 992;
	mul.lo.s32 	%r300, %r299, 19;
	or.b32  	%r301, %r300, %r298;
	cvt.u64.u32 	%rd27, %r301;
	add.s64 	%rd28, %rd27, %rd3;
	shl.b64 	%rd29, %rd28, 2;
	add.s64 	%rd30, %rd2, %rd29;
	ld.global.u32 	%r1732, [%rd30];
	ld.global.u32 	%r1733, [%rd30+128];
	ld.global.u32 	%r1734, [%rd30+256];
	ld.global.u32 	%r1735, [%rd30+384];
	ld.global.u32 	%r1736, [%rd30+512];
	ld.global.u32 	%r1737, [%rd30+640];
	ld.global.u32 	%r1738, [%rd30+768];
	ld.global.u32 	%r1739, [%rd30+896];
	ld.global.u32 	%r1740, [%rd30+1024];
	ld.global.u32 	%r1741, [%rd30+1152];
	ld.global.u32 	%r1742, [%rd30+1280];
	ld.global.u32 	%r1743, [%rd30+1408];
	ld.global.u32 	%r1744, [%rd30+1536];
	ld.global.u32 	%r1745, [%rd30+1664];
	ld.global.u32 	%r1746, [%rd30+1792];
	ld.global.u32 	%r1747, [%rd30+1920];
	ld.global.u32 	%r1748, [%rd30+2048];
	ld.global.u32 	%r1749, [%rd30+2176];
	ld.global.u32 	%r1750, [%rd30+2304];
	bra.uni 	$L__BB6_42;
$L__BB6_4:
	ld.param.u32 	%r1707, [_ZN3cub18CUB_300001_SM_10006detail10radix_sort29DeviceRadixSortOnesweepKernelINS1_5radix10policy_hubIiNS0_8NullTypeEyE10Policy1000ELNS0_9SortOrderE0EiS6_yiiNS1_21identity_decomposer_tEEEvPT5_SC_PT3_PKSD_PT1_PKSH_PT2_PKSL_T4_iiT6__param_8];
	cvt.u32.u64 	%r303, %rd3;
	sub.s32 	%r24, %r1707, %r303;
	and.b32  	%r304, %r1, 31;
	and.b32  	%r305, %r1, 992;
	mul.lo.s32 	%r306, %r305, 19;
	or.b32  	%r25, %r306, %r304;
	setp.ge.s32 	%p3, %r25, %r24;
	cvt.u64.u32 	%rd31, %r25;
	add.s64 	%rd32, %rd31, %rd3;
	shl.b64 	%rd33, %rd32, 2;
	add.s64 	%rd4, %rd2, %rd33;
	mov.b32 	%r1732, 2147483647;
	@%p3 bra 	$L__BB6_6;
	ld.global.u32 	%r1732, [%rd4];
$L__BB6_6:
	add.s32 	%r308, %r25, 32;
	setp.ge.s32 	%p4, %r308, %r24;
	mov.b32 	%r1733, 2147483647;
	@%p4 bra 	$L__BB6_8;
	ld.global.u32 	%r1733, [%rd4+128];
$L__BB6_8:
	add.s32 	%r310, %r25, 64;
	setp.ge.s32 	%p5, %r310, %r24;
	mov.b32 	%r1734, 2147483647;
	@%p5 bra 	$L__BB6_10;
	ld.global.u32 	%r1734, [%rd4+256];
$L__BB6_10:
	add.s32 	%r312, %r25, 96;
	setp.ge.s32 	%p6, %r312, %r24;
	mov.b32 	%r1735, 2147483647;
	@%p6 bra 	$L__BB6_12;
	ld.global.u32 	%r1735, [%rd4+384];
$L__BB6_12:
	add.s32 	%r314, %r25, 128;
	setp.ge.s32 	%p7, %r314, %r24;
	mov.b32 	%r1736, 2147483647;
	@%p7 bra 	$L__BB6_14;
	ld.global.u32 	%r1736, [%rd4+512];
$L__BB6_14:
	add.s32 	%r316, %r25, 160;
	setp.ge.s32 	%p8, %r316, %r24;
	mov.b32 	%r1737, 2147483647;
	@%p8 bra 	$L__BB6_16;
	ld.global.u32 	%r1737, [%rd4+640];
$L__BB6_16:
	add.s32 	%r318, %r25, 192;
	setp.ge.s32 	%p9, %r318, %r24;
	mov.b32 	%r1738, 2147483647;
	@%p9 bra 	$L__BB6_18;
	ld.global.u32 	%r1738, [%rd4+768];
$L__BB6_18:
	add.s32 	%r320, %r25, 224;
	setp.ge.s32 	%p10, %r320, %r24;
	mov.b32 	%r1739, 2147483647;
	@%p10 bra 	$L__BB6_20;
	ld.global.u32 	%r1739, [%rd4+896];
$L__BB6_20:
	add.s32 	%r322, %r25, 256;
	setp.ge.s32 	%p11, %r322, %r24;
	mov.b32 	%r1740, 2147483647;
	@%p11 bra 	$L__BB6_22;
	ld.global.u32 	%r1740, [%rd4+1024];
$L__BB6_22:
	add.s32 	%r324, %r25, 288;
	setp.ge.s32 	%p12, %r324, %r24;
	mov.b32 	%r1741, 2147483647;
	@%p12 bra 	$L__BB6_24;
	ld.global.u32 	%r1741, [%rd4+1152];
$L__BB6_24:
	add.s32 	%r326, %r25, 320;
	setp.ge.s32 	%p13, %r326, %r24;
	mov.b32 	%r1742, 2147483647;
	@%p13 bra 	$L__BB6_26;
	ld.global.u32 	%r1742, [%rd4+1280];
$L__BB6_26:
	add.s32 	%r328, %r25, 352;
	setp.ge.s32 	%p14, %r328, %r24;
	mov.b32 	%r1743, 2147483647;
	@%p14 bra 	$L__BB6_28;
	ld.global.u32 	%r1743, [%rd4+1408];
$L__BB6_28:
	add.s32 	%r330, %r25, 384;
	setp.ge.s32 	%p15, %r330, %r24;
	mov.b32 	%r1744, 2147483647;
	@%p15 bra 	$L__BB6_30;
	ld.global.u32 	%r1744, [%rd4+1536];
$L__BB6_30:
	add.s32 	%r332, %r25, 416;
	setp.ge.s32 	%p16, %r332, %r24;
	mov.b32 	%r1745, 2147483647;
	@%p16 bra 	$L__BB6_32;
	ld.global.u32 	%r1745, [%rd4+1664];
$L__BB6_32:
	add.s32 	%r334, %r25, 448;
	setp.ge.s32 	%p17, %r334, %r24;
	mov.b32 	%r1746, 2147483647;
	@%p17 bra 	$L__BB6_34;
	ld.global.u32 	%r1746, [%rd4+1792];
$L__BB6_34:
	add.s32 	%r336, %r25, 480;
	setp.ge.s32 	%p18, %r336, %r24;
	mov.b32 	%r1747, 2147483647;
	@%p18 bra 	$L__BB6_36;
	ld.global.u32 	%r1747, [%rd4+1920];
$L__BB6_36:
	add.s32 	%r338, %r25, 512;
	setp.ge.s32 	%p19, %r338, %r24;
	mov.b32 	%r1748, 2147483647;
	@%p19 bra 	$L__BB6_38;
	ld.global.u32 	%r1748, [%rd4+2048];
$L__BB6_38:
	add.s32 	%r340, %r25, 544;
	setp.ge.s32 	%p20, %r340, %r24;
	mov.b32 	%r1749, 2147483647;
	@%p20 bra 	$L__BB6_40;
	ld.global.u32 	%r1749, [%rd4+2176];
$L__BB6_40:
	add.s32 	%r342, %r25, 576;
	setp.ge.s32 	%p21, %r342, %r24;
	mov.b32 	%r1750, 2147483647;
	@%p21 bra 	$L__BB6_42;
	ld.global.u32 	%r1750, [%rd4+2304];
$L__BB6_42:
	mov.b32 	%r343, -1;
	shl.b32 	%r344, %r343, %r294;
	not.b32 	%r82, %r344;
	shr.u32 	%r83, %r1, 5;
	shl.b32 	%r345, %r83, 10;
	mov.u32 	%r346, _ZZN3cub18CUB_300001_SM_10006detail10radix_sort29DeviceRadixSortOnesweepKernelINS1_5radix10policy_hubIiNS0_8NullTypeEyE10Policy1000ELNS0_9SortOrderE0EiS6_yiiNS1_21identity_decomposer_tEEEvPT5_SC_PT3_PKSD_PT1_PKSH_PT2_PKSL_T4_iiT6_E1s;
	add.s32 	%r84, %r346, %r345;
	setp.gt.s32 	%p22, %r295, 255;
	@%p22 bra 	$L__BB6_55;
	max.s32 	%r347, %r295, 224;
	sub.s32 	%r348, %r347, %r295;
	add.s32 	%r349, %r348, 31;
	shr.u32 	%r350, %r349, 5;
	add.s32 	%r85, %r350, 1;
	and.b32  	%r86, %r85, 15;
	setp.lt.u32 	%p23, %r349, 480;
	mov.u32 	%r1754, %r295;
	@%p23 bra 	$L__BB6_46;
	and.b32  	%r351, %r85, 268435440;
	neg.s32 	%r1752, %r351;
	shl.b32 	%r353, %r295, 2;
	add.s32 	%r354, %r345, %r353;
	add.s32 	%r356, %r354, %r346;
	add.s32 	%r1751, %r356, 1024;
	mov.u32 	%r1754, %r295;
$L__BB6_45:
	.pragma "nounroll";
	mov.b32 	%r357, 0;
	st.shared.u32 	[%r1751+-1024], %r357;
	st.shared.u32 	[%r1751+-896], %r357;
	st.shared.u32 	[%r1751+-768], %r357;
	st.shared.u32 	[%r1751+-640], %r357;
	st.shared.u32 	[%r1751+-512], %r357;
	st.shared.u32 	[%r1751+-384], %r357;
	st.shared.u32 	[%r1751+-256], %r357;
	st.shared.u32 	[%r1751+-128], %r357;
	st.shared.u32 	[%r1751], %r357;
	st.shared.u32 	[%r1751+128], %r357;
	st.shared.u32 	[%r1751+256], %r357;
	st.shared.u32 	[%r1751+384], %r357;
	st.shared.u32 	[%r1751+512], %r357;
	st.shared.u32 	[%r1751+640], %r357;
	st.shared.u32 	[%r1751+768], %r357;
	st.shared.u32 	[%r1751+896], %r357;
	add.s32 	%r1754, %r1754, 512;
	add.s32 	%r1752, %r1752, 16;
	add.s32 	%r1751, %r1751, 2048;
	setp.ne.s32 	%p24, %r1752, 0;
	@%p24 bra 	$L__BB6_45;
$L__BB6_46:
	setp.eq.s32 	%p25, %r86, 0;
	@%p25 bra 	$L__BB6_55;
	and.b32  	%r96, %r85, 7;
	setp.lt.u32 	%p26, %r86, 8;
	@%p26 bra 	$L__BB6_49;
	shl.b32 	%r358, %r1754, 2;
	add.s32 	%r359, %r84, %r358;
	mov.b32 	%r360, 0;
	st.shared.u32 	[%r359], %r360;
	st.shared.u32 	[%r359+128], %r360;
	st.shared.u32 	[%r359+256], %r360;
	st.shared.u32 	[%r359+384], %r360;
	st.shared.u32 	[%r359+512], %r360;
	st.shared.u32 	[%r359+640], %r360;
	st.shared.u32 	[%r359+768], %r360;
	st.shared.u32 	[%r359+896], %r360;
	add.s32 	%r1754, %r1754, 256;
$L__BB6_49:
	setp.eq.s32 	%p27, %r96, 0;
	@%p27 bra 	$L__BB6_55;
	and.b32  	%r99, %r85, 3;
	setp.lt.u32 	%p28, %r96, 4;
	@%p28 bra 	$L__BB6_52;
	shl.b32 	%r361, %r1754, 2;
	add.s32 	%r362, %r84, %r361;
	mov.b32 	%r363, 0;
	st.shared.u32 	[%r362], %r363;
	st.shared.u32 	[%r362+128], %r363;
	st.shared.u32 	[%r362+256], %r363;
	st.shared.u32 	[%r362+384], %r363;
	add.s32 	%r1754, %r1754, 128;
$L__BB6_52:
	setp.eq.s32 	%p29, %r99, 0;
	@%p29 bra 	$L__BB6_55;
	shl.b32 	%r365, %r1754, 2;
	add.s32 	%r366, %r345, %r365;
	add.s32 	%r1758, %r346, %r366;
	neg.s32 	%r1757, %r99;
$L__BB6_54:
	.pragma "nounroll";
	mov.b32 	%r368, 0;
	st.shared.u32 	[%r1758], %r368;
	add.s32 	%r1758, %r1758, 128;
	add.s32 	%r1757, %r1757, 1;
	setp.ne.s32 	%p30, %r1757, 0;
	@%p30 bra 	$L__BB6_54;
$L__BB6_55:
	bar.warp.sync 	-1;
	xor.b32  	%r370, %r1732, -2147483648;
	shr.u32 	%r371, %r370, %r293;
	and.b32  	%r108, %r371, %r82;
	shl.b32 	%r372, %r108, 2;
	add.s32 	%r373, %r84, %r372;
	atom.shared.add.u32 	%r374, [%r373], 1;
	xor.b32  	%r375, %r1733, -2147483648;
	shr.u32 	%r376, %r375, %r293;
	and.b32  	%r377, %r376, %r82;
	shl.b32 	%r378, %r377, 2;
	add.s32 	%r379, %r84, %r378;
	atom.shared.add.u32 	%r380, [%r379], 1;
	xor.b32  	%r381, %r1734, -2147483648;
	shr.u32 	%r382, %r381, %r293;
	and.b32  	%r383, %r382, %r82;
	shl.b32 	%r384, %r383, 2;
	add.s32 	%r385, %r84, %r384;
	atom.shared.add.u32 	%r386, [%r385], 1;
	xor.b32  	%r387, %r1735, -2147483648;
	shr.u32 	%r388, %r387, %r293;
	and.b32  	%r389, %r388, %r82;
	shl.b32 	%r390, %r389, 2;
	add.s32 	%r391, %r84, %r390;
	atom.shared.add.u32 	%r392, [%r391], 1;
	xor.b32  	%r393, %r1736, -2147483648;
	shr.u32 	%r394, %r393, %r293;
	and.b32  	%r395, %r394, %r82;
	shl.b32 	%r396, %r395, 2;
	add.s32 	%r397, %r84, %r396;
	atom.shared.add.u32 	%r398, [%r397], 1;
	xor.b32  	%r399, %r1737, -2147483648;
	shr.u32 	%r400, %r399, %r293;
	and.b32  	%r401, %r400, %r82;
	shl.b32 	%r402, %r401, 2;
	add.s32 	%r403, %r84, %r402;
	atom.shared.add.u32 	%r404, [%r403], 1;
	xor.b32  	%r405, %r1738, -2147483648;
	shr.u32 	%r406, %r405, %r293;
	and.b32  	%r407, %r406, %r82;
	shl.b32 	%r408, %r407, 2;
	add.s32 	%r409, %r84, %r408;
	atom.shared.add.u32 	%r410, [%r409], 1;
	xor.b32  	%r1771, %r1739, -2147483648;
	shr.u32 	%r411, %r1771, %r293;
	and.b32  	%r412, %r411, %r82;
	shl.b32 	%r413, %r412, 2;
	add.s32 	%r414, %r84, %r413;
	atom.shared.add.u32 	%r415, [%r414], 1;
	xor.b32  	%r1772, %r1740, -2147483648;
	shr.u32 	%r416, %r1772, %r293;
	and.b32  	%r417, %r416, %r82;
	shl.b32 	%r418, %r417, 2;
	add.s32 	%r419, %r84, %r418;
	atom.shared.add.u32 	%r420, [%r419], 1;
	xor.b32  	%r421, %r1741, -2147483648;
	shr.u32 	%r422, %r421, %r293;
	and.b32  	%r423, %r422, %r82;
	shl.b32 	%r424, %r423, 2;
	add.s32 	%r425, %r84, %r424;
	atom.shared.add.u32 	%r426, [%r425], 1;
	xor.b32  	%r427, %r1742, -2147483648;
	shr.u32 	%r428, %r427, %r293;
	and.b32  	%r429, %r428, %r82;
	shl.b32 	%r430, %r429, 2;
	add.s32 	%r431, %r84, %r430;
	atom.shared.add.u32 	%r432, [%r431], 1;
	xor.b32  	%r433, %r1743, -2147483648;
	shr.u32 	%r434, %r433, %r293;
	and.b32  	%r435, %r434, %r82;
	shl.b32 	%r436, %r435, 2;
	add.s32 	%r437, %r84, %r436;
	atom.shared.add.u32 	%r438, [%r437], 1;
	xor.b32  	%r439, %r1744, -2147483648;
	shr.u32 	%r440, %r439, %r293;
	and.b32  	%r441, %r440, %r82;
	shl.b32 	%r442, %r441, 2;
	add.s32 	%r443, %r84, %r442;
	atom.shared.add.u32 	%r444, [%r443], 1;
	xor.b32  	%r445, %r1745, -2147483648;
	shr.u32 	%r446, %r445, %r293;
	and.b32  	%r447, %r446, %r82;
	shl.b32 	%r448, %r447, 2;
	add.s32 	%r449, %r84, %r448;
	atom.shared.add.u32 	%r450, [%r449], 1;
	xor.b32  	%r451, %r1746, -2147483648;
	shr.u32 	%r452, %r451, %r293;
	and.b32  	%r453, %r452, %r82;
	shl.b32 	%r454, %r453, 2;
	add.s32 	%r455, %r84, %r454;
	atom.shared.add.u32 	%r456, [%r455], 1;
	xor.b32  	%r457, %r1747, -2147483648;
	shr.u32 	%r458, %r457, %r293;
	and.b32  	%r459, %r458, %r82;
	shl.b32 	%r460, %r459, 2;
	add.s32 	%r461, %r84, %r460;
	atom.shared.add.u32 	%r462, [%r461], 1;
	xor.b32  	%r463, %r1748, -2147483648;
	shr.u32 	%r464, %r463, %r293;
	and.b32  	%r465, %r464, %r82;
	shl.b32 	%r466, %r465, 2;
	add.s32 	%r467, %r84, %r466;
	atom.shared.add.u32 	%r468, [%r467], 1;
	xor.b32  	%r469, %r1749, -2147483648;
	shr.u32 	%r470, %r469, %r293;
	and.b32  	%r471, %r470, %r82;
	shl.b32 	%r472, %r471, 2;
	add.s32 	%r473, %r84, %r472;
	atom.shared.add.u32 	%r474, [%r473], 1;
	xor.b32  	%r475, %r1750, -2147483648;
	shr.u32 	%r476, %r475, %r293;
	and.b32  	%r477, %r476, %r82;
	shl.b32 	%r478, %r477, 2;
	add.s32 	%r479, %r84, %r478;
	atom.shared.add.u32 	%r480, [%r479], 1;
	bar.sync 	0;
	setp.gt.u32 	%p31, %r1, 255;
	shl.b32 	%r481, %r1, 2;
	add.s32 	%r111, %r346, %r481;
	mov.b32 	%r1759, 0;
	@%p31 bra 	$L__BB6_57;
	ld.shared.u32 	%r483, [%r111];
	mov.b32 	%r484, 0;
	st.shared.u32 	[%r111], %r484;
	ld.shared.u32 	%r485, [%r111+1024];
	st.shared.u32 	[%r111+1024], %r483;
	add.s32 	%r486, %r485, %r483;
	ld.shared.u32 	%r487, [%r111+2048];
	st.shared.u32 	[%r111+2048], %r486;
	add.s32 	%r488, %r487, %r486;
	ld.shared.u32 	%r489, [%r111+3072];
	st.shared.u32 	[%r111+3072], %r488;
	add.s32 	%r490, %r489, %r488;
	ld.shared.u32 	%r491, [%r111+4096];
	st.shared.u32 	[%r111+4096], %r490;
	add.s32 	%r492, %r491, %r490;
	ld.shared.u32 	%r493, [%r111+5120];
	st.shared.u32 	[%r111+5120], %r492;
	add.s32 	%r494, %r493, %r492;
	ld.shared.u32 	%r495, [%r111+6144];
	st.shared.u32 	[%r111+6144], %r494;
	add.s32 	%r496, %r495, %r494;
	ld.shared.u32 	%r497, [%r111+7168];
	st.shared.u32 	[%r111+7168], %r496;
	add.s32 	%r498, %r497, %r496;
	ld.shared.u32 	%r499, [%r111+8192];
	st.shared.u32 	[%r111+8192], %r498;
	add.s32 	%r500, %r499, %r498;
	ld.shared.u32 	%r501, [%r111+9216];
	st.shared.u32 	[%r111+9216], %r500;
	add.s32 	%r502, %r501, %r500;
	ld.shared.u32 	%r503, [%r111+10240];
	st.shared.u32 	[%r111+10240], %r502;
	add.s32 	%r504, %r503, %r502;
	ld.shared.u32 	%r505, [%r111+11264];
	st.shared.u32 	[%r111+11264], %r504;
	add.s32 	%r1759, %r505, %r504;
$L__BB6_57:
	ld.param.u64 	%rd228, [_ZN3cub18CUB_300001_SM_10006detail10radix_sort29DeviceRadixSortOnesweepKernelINS1_5radix10policy_hubIiNS0_8NullTypeEyE10Policy1000ELNS0_9SortOrderE0EiS6_yiiNS1_21identity_decomposer_tEEEvPT5_SC_PT3_PKSD_PT1_PKSH_PT2_PKSL_T4_iiT6__param_0];
	setp.gt.u32 	%p32, %r1, 255;
	shl.b32 	%r506, %r3, 8;
	add.s32 	%r507, %r506, %r1;
	cvta.to.global.u64 	%rd5, %rd228;
	mul.wide.s32 	%rd34, %r507, 4;
	add.s64 	%rd6, %rd5, %rd34;
	@%p32 bra 	$L__BB6_59;
	or.b32  	%r508, %r1759, 1073741824;
	st.volatile.global.u32 	[%rd6], %r508;
$L__BB6_59:
	ld.param.u64 	%rd235, [_ZN3cub18CUB_300001_SM_10006detail10radix_sort29DeviceRadixSortOnesweepKernelINS1_5radix10policy_hubIiNS0_8NullTypeEyE10Policy1000ELNS0_9SortOrderE0EiS6_yiiNS1_21identity_decomposer_tEEEvPT5_SC_PT3_PKSD_PT1_PKSH_PT2_PKSL_T4_iiT6__param_3];
	xor.b32  	%r1773, %r1741, -2147483648;
	xor.b32  	%r1774, %r1742, -2147483648;
	xor.b32  	%r1765, %r1733, -2147483648;
	xor.b32  	%r1766, %r1734, -2147483648;
	xor.b32  	%r1777, %r1745, -2147483648;
	xor.b32  	%r1778, %r1746, -2147483648;
	xor.b32  	%r1764, %r1732, -2147483648;
	xor.b32  	%r1779, %r1747, -2147483648;
	xor.b32  	%r1780, %r1748, -2147483648;
	xor.b32  	%r1768, %r1736, -2147483648;
	xor.b32  	%r1767, %r1735, -2147483648;
	xor.b32  	%r1775, %r1743, -2147483648;
	xor.b32  	%r1782, %r1750, -2147483648;
	xor.b32  	%r1781, %r1749, -2147483648;
	xor.b32  	%r1769, %r1737, -2147483648;
	xor.b32  	%r1776, %r1744, -2147483648;
	xor.b32  	%r1770, %r1738, -2147483648;
	setp.lt.u32 	%p33, %r1, 256;
	setp.eq.s32 	%p34, %r1759, 7296;
	and.pred  	%p35, %p33, %p34;
	selp.u32 	%r509, 1, 0, %p35;
	{ 
	.reg .pred 	%p1; 
	.reg .pred 	%p2; 
	setp.ne.u32 	%p1, %r509, 0; 
	bar.red.or.pred 	%p2, 0, %p1; 
	selp.u32 	%r510, 1, 0, %p2; 
	}
	setp.eq.s32 	%p36, %r510, 0;
	cvt.u64.u32 	%rd7, %r1;
	cvta.to.global.u64 	%rd35, %rd235;
	mul.wide.u32 	%rd36, %r1, 8;
	add.s64 	%rd8, %rd35, %rd36;
	@%p36 bra 	$L__BB6_111;
	setp.gt.u32 	%p37, %r1, 255;
	setp.gt.u32 	%p38, %r1, %r108;
	selp.b32 	%r131, 7296, 0, %p38;
	shl.b32 	%r511, %r1, 3;
	mov.u32 	%r512, _ZZN3cub18CUB_300001_SM_10006detail10radix_sort29DeviceRadixSortOnesweepKernelINS1_5radix10policy_hubIiNS0_8NullTypeEyE10Policy1000ELNS0_9SortOrderE0EiS6_yiiNS1_21identity_decomposer_tEEEvPT5_SC_PT3_PKSD_PT1_PKSH_PT2_PKSL_T4_iiT6_E1s;
	add.s32 	%r513, %r512, %r511;
	add.s32 	%r132, %r513, 29184;
	@%p37 bra 	$L__BB6_68;
	ld.global.u64 	%rd37, [%rd8];
	cvt.u64.u32 	%rd38, %r131;
	sub.s64 	%rd237, %rd37, %rd38;
	st.shared.u64 	[%r132], %rd237;
	setp.lt.s32 	%p39, %r3, 1;
	mov.u32 	%r1763, %r1759;
	@%p39 bra 	$L__BB6_67;
	mov.b32 	%r1761, -1;
	mov.u32 	%r1760, %r3;
	mov.u32 	%r1763, %r1759;
$L__BB6_63:
	add.s32 	%r136, %r1760, -1;
	shl.b32 	%r515, %r136, 8;
	add.s32 	%r516, %r515, %r1;
	mul.wide.s32 	%rd39, %r516, 4;
	add.s64 	%rd10, %rd5, %rd39;
$L__BB6_64:
	membar.cta;
	ld.volatile.global.u32 	%r137, [%rd10];
	setp.eq.s32 	%p40, %r137, 0;
	@%p40 bra 	$L__BB6_64;
	and.b32  	%r517, %r137, 1073741823;
	add.s32 	%r1763, %r517, %r1763;
	setp.gt.s32 	%p41, %r137, -1;
	vote.sync.ballot.b32 	%r1761, %p41, %r1761;
	setp.gt.u32 	%p43, %r1760, 1;
	and.pred  	%p44, %p41, %p43;
	mov.u32 	%r1760, %r136;
	@%p44 bra 	$L__BB6_63;
	ld.shared.u64 	%rd237, [%r132];
$L__BB6_67:
	or.b32  	%r518, %r1763, -2147483648;
	st.volatile.global.u32 	[%rd6], %r518;
	sub.s32 	%r519, %r1763, %r1759;
	cvt.s64.s32 	%rd40, %r519;
	add.s64 	%rd41, %rd237, %rd40;
	st.shared.u64 	[%r132], %rd41;
$L__BB6_68:
	ld.param.u32 	%r1708, [_ZN3cub18CUB_300001_SM_10006detail10radix_sort29DeviceRadixSortOnesweepKernelINS1_5radix10policy_hubIiNS0_8NullTypeEyE10Policy1000ELNS0_9SortOrderE0EiS6_yiiNS1_21identity_decomposer_tEEEvPT5_SC_PT3_PKSD_PT1_PKSH_PT2_PKSL_T4_iiT6__param_8];
	ld.param.u64 	%rd231, [_ZN3cub18CUB_300001_SM_10006detail10radix_sort29DeviceRadixSortOnesweepKernelINS1_5radix10policy_hubIiNS0_8NullTypeEyE10Policy1000ELNS0_9SortOrderE0EiS6_yiiNS1_21identity_decomposer_tEEEvPT5_SC_PT3_PKSD_PT1_PKSH_PT2_PKSL_T4_iiT6__param_2];
	setp.gt.u32 	%p45, %r1, 255;
	setp.lt.s32 	%p46, %r4, %r1708;
	setp.eq.s64 	%p47, %rd231, 0;
	or.pred  	%p48, %p47, %p46;
	or.pred  	%p49, %p45, %p48;
	@%p49 bra 	$L__BB6_70;
	ld.param.u64 	%rd232, [_ZN3cub18CUB_300001_SM_10006detail10radix_sort29DeviceRadixSortOnesweepKernelINS1_5radix10policy_hubIiNS0_8NullTypeEyE10Policy1000ELNS0_9SortOrderE0EiS6_yiiNS1_21identity_decomposer_tEEEvPT5_SC_PT3_PKSD_PT1_PKSH_PT2_PKSL_T4_iiT6__param_2];
	ld.shared.u64 	%rd42, [%r132];
	cvt.u64.u32 	%rd43, %r131;
	cvt.s64.s32 	%rd44, %r1759;
	add.s64 	%rd45, %rd43, %rd44;
	add.s64 	%rd46, %rd45, %rd42;
	cvta.to.global.u64 	%rd47, %rd232;
	shl.b64 	%rd48, %rd7, 3;
	add.s64 	%rd49, %rd47, %rd48;
	st.global.u64 	[%rd49], %rd46;
$L__BB6_70:
	ld.param.u32 	%r1709, [_ZN3cub18CUB_300001_SM_10006detail10radix_sort29DeviceRadixSortOnesweepKernelINS1_5radix10policy_hubIiNS0_8NullTypeEyE10Policy1000ELNS0_9SortOrderE0EiS6_yiiNS1_21identity_decomposer_tEEEvPT5_SC_PT3_PKSD_PT1_PKSH_PT2_PKSL_T4_iiT6__param_8];
	setp.gt.s32 	%p50, %r4, %r1709;
	bar.sync 	0;
	shl.b32 	%r520, %r108, 3;
	add.s32 	%r522, %r512, %r520;
	ld.shared.u64 	%rd13, [%r522+29184];
	@%p50 bra 	$L__BB6_72;
	and.b32  	%r523, %r1, 31;
	and.b32  	%r524, %r1, 992;
	mul.lo.s32 	%r525, %r524, 19;
	or.b32  	%r526, %r525, %r523;
	cvt.u64.u32 	%rd50, %r526;
	add.s64 	%rd51, %rd13, %rd50;
	shl.b64 	%rd52, %rd51, 2;
	add.s64 	%rd53, %rd1, %rd52;
	st.global.u32 	[%rd53], %r1732;
	st.global.u32 	[%rd53+128], %r1733;
	st.global.u32 	[%rd53+256], %r1734;
	st.global.u32 	[%rd53+384], %r1735;
	st.global.u32 	[%rd53+512], %r1736;
	st.global.u32 	[%rd53+640], %r1737;
	st.global.u32 	[%rd53+768], %r1738;
	st.global.u32 	[%rd53+896], %r1739;
	st.global.u32 	[%rd53+1024], %r1740;
	st.global.u32 	[%rd53+1152], %r1741;
	st.global.u32 	[%rd53+1280], %r1742;
	st.global.u32 	[%rd53+1408], %r1743;
	st.global.u32 	[%rd53+1536], %r1744;
	st.global.u32 	[%rd53+1664], %r1745;
	st.global.u32 	[%rd53+1792], %r1746;
	st.global.u32 	[%rd53+1920], %r1747;
	st.global.u32 	[%rd53+2048], %r1748;
	st.global.u32 	[%rd53+2176], %r1749;
	st.global.u32 	[%rd53+2304], %r1750;
	bra.uni 	$L__BB6_110;
$L__BB6_72:
	ld.param.u32 	%r1710, [_ZN3cub18CUB_300001_SM_10006detail10radix_sort29DeviceRadixSortOnesweepKernelINS1_5radix10policy_hubIiNS0_8NullTypeEyE10Policy1000ELNS0_9SortOrderE0EiS6_yiiNS1_21identity_decomposer_tEEEvPT5_SC_PT3_PKSD_PT1_PKSH_PT2_PKSL_T4_iiT6__param_8];
	mad.lo.s32 	%r141, %r3, -7296, %r1710;
	and.b32  	%r527, %r1, 31;
	and.b32  	%r528, %r1, 992;
	mul.lo.s32 	%r529, %r528, 19;
	or.b32  	%r142, %r529, %r527;
	setp.ge.s32 	%p51, %r142, %r141;
	cvt.u64.u32 	%rd54, %r142;
	add.s64 	%rd55, %rd13, %rd54;
	shl.b64 	%rd56, %rd55, 2;
	add.s64 	%rd14, %rd1, %rd56;
	@%p51 bra 	$L__BB6_74;
	st.global.u32 	[%rd14], %r1732;
$L__BB6_74:
	add.s32 	%r530, %r142, 32;
	setp.ge.s32 	%p52, %r530, %r141;
	@%p52 bra 	$L__BB6_76;
	st.global.u32 	[%rd14+128], %r1733;
$L__BB6_76:
	add.s32 	%r531, %r142, 64;
	setp.ge.s32 	%p53, %r531, %r141;
	@%p53 bra 	$L__BB6_78;
	st.global.u32 	[%rd14+256], %r1734;
$L__BB6_78:
	add.s32 	%r532, %r142, 96;
	setp.ge.s32 	%p54, %r532, %r141;
	@%p54 bra 	$L__BB6_80;
	st.global.u32 	[%rd14+384], %r1735;
$L__BB6_80:
	add.s32 	%r533, %r142, 128;
	setp.ge.s32 	%p55, %r533, %r141;
	@%p55 bra 	$L__BB6_82;
	st.global.u32 	[%rd14+512], %r1736;
$L__BB6_82:
	add.s32 	%r534, %r142, 160;
	setp.ge.s32 	%p56, %r534, %r141;
	@%p56 bra 	$L__BB6_84;
	st.global.u32 	[%rd14+640], %r1737;
$L__BB6_84:
	add.s32 	%r535, %r142, 192;
	setp.ge.s32 	%p57, %r535, %r141;
	@%p57 bra 	$L__BB6_86;
	st.global.u32 	[%rd14+768], %r1738;
$L__BB6_86:
	add.s32 	%r536, %r142, 224;
	setp.ge.s32 	%p58, %r536, %r141;
	@%p58 bra 	$L__BB6_88;
	st.global.u32 	[%rd14+896], %r1739;
$L__BB6_88:
	add.s32 	%r537, %r142, 256;
	setp.ge.s32 	%p59, %r537, %r141;
	@%p59 bra 	$L__BB6_90;
	st.global.u32 	[%rd14+1024], %r1740;
$L__BB6_90:
	add.s32 	%r538, %r142, 288;
	setp.ge.s32 	%p60, %r538, %r141;
	@%p60 bra 	$L__BB6_92;
	st.global.u32 	[%rd14+1152], %r1741;
$L__BB6_92:
	add.s32 	%r539, %r142, 320;
	setp.ge.s32 	%p61, %r539, %r141;
	@%p61 bra 	$L__BB6_94;
	st.global.u32 	[%rd14+1280], %r1742;
$L__BB6_94:
	add.s32 	%r540, %r142, 352;
	setp.ge.s32 	%p62, %r540, %r141;
	@%p62 bra 	$L__BB6_96;
	st.global.u32 	[%rd14+1408], %r1743;
$L__BB6_96:
	add.s32 	%r541, %r142, 384;
	setp.ge.s32 	%p63, %r541, %r141;
	@%p63 bra 	$L__BB6_98;
	st.global.u32 	[%rd14+1536], %r1744;
$L__BB6_98:
	add.s32 	%r542, %r142, 416;
	setp.ge.s32 	%p64, %r542, %r141;
	@%p64 bra 	$L__BB6_100;
	st.global.u32 	[%rd14+1664], %r1745;
$L__BB6_100:
	add.s32 	%r543, %r142, 448;
	setp.ge.s32 	%p65, %r543, %r141;
	@%p65 bra 	$L__BB6_102;
	st.global.u32 	[%rd14+1792], %r1746;
$L__BB6_102:
	add.s32 	%r544, %r142, 480;
	setp.ge.s32 	%p66, %r544, %r141;
	@%p66 bra 	$L__BB6_104;
	st.global.u32 	[%rd14+1920], %r1747;
$L__BB6_104:
	add.s32 	%r545, %r142, 512;
	setp.ge.s32 	%p67, %r545, %r141;
	@%p67 bra 	$L__BB6_106;
	st.global.u32 	[%rd14+2048], %r1748;
$L__BB6_106:
	add.s32 	%r546, %r142, 544;
	setp.ge.s32 	%p68, %r546, %r141;
	@%p68 bra 	$L__BB6_108;
	st.global.u32 	[%rd14+2176], %r1749;
$L__BB6_108:
	add.s32 	%r547, %r142, 576;
	setp.ge.s32 	%p69, %r547, %r141;
	@%p69 bra 	$L__BB6_110;
	st.global.u32 	[%rd14+2304], %r1750;
$L__BB6_110:
	// begin inline asm
	exit;
	// end inline asm
	mov.u32 	%r1764, %r1732;
	mov.u32 	%r1765, %r1733;
	mov.u32 	%r1766, %r1734;
	mov.u32 	%r1767, %r1735;
	mov.u32 	%r1768, %r1736;
	mov.u32 	%r1769, %r1737;
	mov.u32 	%r1770, %r1738;
	mov.u32 	%r1771, %r1739;
	mov.u32 	%r1772, %r1740;
	mov.u32 	%r1773, %r1741;
	mov.u32 	%r1774, %r1742;
	mov.u32 	%r1775, %r1743;
	mov.u32 	%r1776, %r1744;
	mov.u32 	%r1777, %r1745;
	mov.u32 	%r1778, %r1746;
	mov.u32 	%r1779, %r1747;
	mov.u32 	%r1780, %r1748;
	mov.u32 	%r1781, %r1749;
	mov.u32 	%r1782, %r1750;
$L__BB6_111:
	mul.hi.u32 	%r548, %r1, 357913942;
	add.s32 	%r549, %r548, %r1;
	shl.b32 	%r550, %r549, 2;
	mov.u32 	%r551, _ZZN3cub18CUB_300001_SM_10006detail10radix_sort29DeviceRadixSortOnesweepKernelINS1_5radix10policy_hubIiNS0_8NullTypeEyE10Policy1000ELNS0_9SortOrderE0EiS6_yiiNS1_21identity_decomposer_tEEEvPT5_SC_PT3_PKSD_PT1_PKSH_PT2_PKSL_T4_iiT6_E1s;
	add.s32 	%r552, %r551, %r550;
	add.s32 	%r162, %r552, 13328;
	st.shared.u32 	[%r552+13328], %r1759;
	bar.sync 	0;
	setp.gt.u32 	%p70, %r1, 31;
	@%p70 bra 	$L__BB6_113;
	mad.lo.s32 	%r584, %r1, 52, %r551;
	ld.shared.u32 	%r585, [%r584+13328];
	ld.shared.u32 	%r586, [%r584+13332];
	ld.shared.u32 	%r587, [%r584+13336];
	ld.shared.u32 	%r588, [%r584+13340];
	ld.shared.u32 	%r589, [%r584+13344];
	ld.shared.u32 	%r590, [%r584+13348];
	ld.shared.u32 	%r591, [%r584+13352];
	ld.shared.u32 	%r592, [%r584+13356];
	ld.shared.u32 	%r593, [%r584+13360];
	ld.shared.u32 	%r594, [%r584+13364];
	ld.shared.u32 	%r595, [%r584+13368];
	ld.shared.u32 	%r596, [%r584+13372];
	add.s32 	%r597, %r586, %r585;
	add.s32 	%r598, %r597, %r587;
	add.s32 	%r599, %r598, %r588;
	add.s32 	%r600, %r599, %r589;
	add.s32 	%r601, %r600, %r590;
	add.s32 	%r602, %r601, %r591;
	add.s32 	%r603, %r602, %r592;
	add.s32 	%r604, %r603, %r593;
	add.s32 	%r605, %r604, %r594;
	add.s32 	%r606, %r605, %r595;
	add.s32 	%r557, %r606, %r596;
	mov.b32 	%r555, 1;
	mov.b32 	%r580, 0;
	mov.b32 	%r582, -1;
	// begin inline asm
	{  .reg .s32 r0;  .reg .pred p;  shfl.sync.up.b32 r0|p, %r557, %r555, %r580, %r582;  @p add.s32 r0, r0, %r557;  mov.s32 %r553, r0;}
	// end inline asm
	mov.b32 	%r561, 2;
	// begin inline asm
	{  .reg .s32 r0;  .reg .pred p;  shfl.sync.up.b32 r0|p, %r553, %r561, %r580, %r582;  @p add.s32 r0, r0, %r553;  mov.s32 %r559, r0;}
	// end inline asm
	mov.b32 	%r567, 4;
	// begin inline asm
	{  .reg .s32 r0;  .reg .pred p;  shfl.sync.up.b32 r0|p, %r559, %r567, %r580, %r582;  @p add.s32 r0, r0, %r559;  mov.s32 %r565, r0;}
	// end inline asm
	mov.b32 	%r573, 8;
	// begin inline asm
	{  .reg .s32 r0;  .reg .pred p;  shfl.sync.up.b32 r0|p, %r565, %r573, %r580, %r582;  @p add.s32 r0, r0, %r565;  mov.s32 %r571, r0;}
	// end inline asm
	mov.b32 	%r579, 16;
	// begin inline asm
	{  .reg .s32 r0;  .reg .pred p;  shfl.sync.up.b32 r0|p, %r571, %r579, %r580, %r582;  @p add.s32 r0, r0, %r571;  mov.s32 %r577, r0;}
	// end inline asm
	sub.s32 	%r607, %r577, %r557;
	add.s32 	%r608, %r585, %r607;
	add.s32 	%r609, %r586, %r608;
	add.s32 	%r610, %r587, %r609;
	add.s32 	%r611, %r588, %r610;
	add.s32 	%r612, %r589, %r611;
	add.s32 	%r613, %r590, %r612;
	add.s32 	%r614, %r591, %r613;
	add.s32 	%r615, %r592, %r614;
	add.s32 	%r616, %r593, %r615;
	add.s32 	%r617, %r594, %r616;
	add.s32 	%r618, %r595, %r617;
	st.shared.u32 	[%r584+13328], %r607;
	st.shared.u32 	[%r584+13332], %r608;
	st.shared.u32 	[%r584+13336], %r609;
	st.shared.u32 	[%r584+13340], %r610;
	st.shared.u32 	[%r584+13344], %r611;
	st.shared.u32 	[%r584+13348], %r612;
	st.shared.u32 	[%r584+13352], %r613;
	st.shared.u32 	[%r584+13356], %r614;
	st.shared.u32 	[%r584+13360], %r615;
	st.shared.u32 	[%r584+13364], %r616;
	st.shared.u32 	[%r584+13368], %r617;
	st.shared.u32 	[%r584+13372], %r618;
$L__BB6_113:
	setp.gt.u32 	%p71, %r1, 255;
	bar.sync 	0;
	ld.shared.u32 	%r163, [%r162];
	@%p71 bra 	$L__BB6_115;
	shl.b32 	%r619, %r1, 2;
	add.s32 	%r621, %r551, %r619;
	ld.shared.u32 	%r622, [%r621];
	add.s32 	%r623, %r622, %r163;
	st.shared.u32 	[%r621], %r623;
	ld.shared.u32 	%r624, [%r621+1024];
	add.s32 	%r625, %r624, %r163;
	st.shared.u32 	[%r621+1024], %r625;
	ld.shared.u32 	%r626, [%r621+2048];
	add.s32 	%r627, %r626, %r163;
	st.shared.u32 	[%r621+2048], %r627;
	ld.shared.u32 	%r628, [%r621+3072];
	add.s32 	%r629, %r628, %r163;
	st.shared.u32 	[%r621+3072], %r629;
	ld.shared.u32 	%r630, [%r621+4096];
	add.s32 	%r631, %r630, %r163;
	st.shared.u32 	[%r621+4096], %r631;
	ld.shared.u32 	%r632, [%r621+5120];
	add.s32 	%r633, %r632, %r163;
	st.shared.u32 	[%r621+5120], %r633;
	ld.shared.u32 	%r634, [%r621+6144];
	add.s32 	%r635, %r634, %r163;
	st.shared.u32 	[%r621+6144], %r635;
	ld.shared.u32 	%r636, [%r621+7168];
	add.s32 	%r637, %r636, %r163;
	st.shared.u32 	[%r621+7168], %r637;
	ld.shared.u32 	%r638, [%r621+8192];
	add.s32 	%r639, %r638, %r163;
	st.shared.u32 	[%r621+8192], %r639;
	ld.shared.u32 	%r640, [%r621+9216];
	add.s32 	%r641, %r640, %r163;
	st.shared.u32 	[%r621+9216], %r641;
	ld.shared.u32 	%r642, [%r621+10240];
	add.s32 	%r643, %r642, %r163;
	st.shared.u32 	[%r621+10240], %r643;
	ld.shared.u32 	%r644, [%r621+11264];
	add.s32 	%r645, %r644, %r163;
	st.shared.u32 	[%r621+11264], %r645;
$L__BB6_115:
	shl.b32 	%r672, %r1, 5;
	and.b32  	%r673, %r672, 31744;
	add.s32 	%r164, %r551, %r673;
	bar.sync 	0;
	// begin inline asm
	mov.u32 %r646, %lanemask_le;
	// end inline asm
	shr.u32 	%r675, %r1764, %r293;
	and.b32  	%r669, %r675, %r82;
	mov.b32 	%r649, 1;
	// begin inline asm
	{
    .reg .pred p;
    and.b32 %r647, %r669, %r649;    setp.ne.u32 p, %r647, 0;
    vote.ballot.sync.b32 %r647, p, 0xffffffff;
    @!p not.b32 %r647, %r647;
}

	// end inline asm
	mov.b32 	%r652, 2;
	// begin inline asm
	{
    .reg .pred p;
    and.b32 %r650, %r669, %r652;    setp.ne.u32 p, %r650, 0;
    vote.ballot.sync.b32 %r650, p, 0xffffffff;
    @!p not.b32 %r650, %r650;
}

	// end inline asm
	and.b32  	%r676, %r650, %r647;
	mov.b32 	%r655, 4;
	// begin inline asm
	{
    .reg .pred p;
    and.b32 %r653, %r669, %r655;    setp.ne.u32 p, %r653, 0;
    vote.ballot.sync.b32 %r653, p, 0xffffffff;
    @!p not.b32 %r653, %r653;
}

	// end inline asm
	and.b32  	%r677, %r653, %r676;
	mov.b32 	%r658, 8;
	// begin inline asm
	{
    .reg .pred p;
    and.b32 %r656, %r669, %r658;    setp.ne.u32 p, %r656, 0;
    vote.ballot.sync.b32 %r656, p, 0xffffffff;
    @!p not.b32 %r656, %r656;
}

	// end inline asm
	and.b32  	%r678, %r656, %r677;
	mov.b32 	%r661, 16;
	// begin inline asm
	{
    .reg .pred p;
    and.b32 %r659, %r669, %r661;    setp.ne.u32 p, %r659, 0;
    vote.ballot.sync.b32 %r659, p, 0xffffffff;
    @!p not.b32 %r659, %r659;
}

	// end inline asm
	and.b32  	%r679, %r659, %r678;
	mov.b32 	%r664, 32;
	// begin inline asm
	{
    .reg .pred p;
    and.b32 %r662, %r669, %r664;    setp.ne.u32 p, %r662, 0;
    vote.ballot.sync.b32 %r662, p, 0xffffffff;
    @!p not.b32 %r662, %r662;
}

	// end inline asm
	and.b32  	%r680, %r662, %r679;
	mov.b32 	%r667, 64;
	// begin inline asm
	{
    .reg .pred p;
    and.b32 %r665, %r669, %r667;    setp.ne.u32 p, %r665, 0;
    vote.ballot.sync.b32 %r665, p, 0xffffffff;
    @!p not.b32 %r665, %r665;
}

	// end inline asm
	and.b32  	%r681, %r665, %r680;
	mov.b32 	%r670, 128;
	// begin inline asm
	{
    .reg .pred p;
    and.b32 %r668, %r669, %r670;    setp.ne.u32 p, %r668, 0;
    vote.ballot.sync.b32 %r668, p, 0xffffffff;
    @!p not.b32 %r668, %r668;
}

	// end inline asm
	and.b32  	%r682, %r668, %r681;
	clz.b32 	%r683, %r682;
	sub.s32 	%r167, 31, %r683;
	and.b32  	%r684, %r646, %r682;
	popc.b32 	%r168, %r684;
	setp.ne.s32 	%p72, %r295, %r167;
	mov.b32 	%r1783, 0;
	@%p72 bra 	$L__BB6_117;
	shl.b32 	%r685, %r669, 2;
	add.s32 	%r686, %r164, %r685;
	atom.shared.add.u32 	%r1783, [%r686], %r168;
$L__BB6_117:
	shfl.sync.idx.b32	%r712|%p73, %r1783, %r167, 31, -1;
	add.s32 	%r171, %r168, %r712;
	shr.u32 	%r713, %r1765, %r293;
	and.b32  	%r709, %r713, %r82;
	mov.b32 	%r689, 1;
	// begin inline asm
	{
    .reg .pred p;
    and.b32 %r687, %r709, %r689;    setp.ne.u32 p, %r687, 0;
    vote.ballot.sync.b32 %r687, p, 0xffffffff;
    @!p not.b32 %r687, %r687;
}

	// end inline asm
	mov.b32 	%r692, 2;
	// begin inline asm
	{
    .reg .pred p;
    and.b32 %r690, %r709, %r692;    setp.ne.u32 p, %r690, 0;
    vote.ballot.sync.b32 %r690, p, 0xffffffff;
    @!p not.b32 %r690, %r690;
}

	// end inline asm
	and.b32  	%r714, %r690, %r687;
	mov.b32 	%r695, 4;
	// begin inline asm
	{
    .reg .pred p;
    and.b32 %r693, %r709, %r695;    setp.ne.u32 p, %r693, 0;
    vote.ballot.sync.b32 %r693, p, 0xffffffff;
    @!p not.b32 %r693, %r693;
}

	// end inline asm
	and.b32  	%r715, %r693, %r714;
	mov.b32 	%r698, 8;
	// begin inline asm
	{
    .reg .pred p;
    and.b32 %r696, %r709, %r698;    setp.ne.u32 p, %r696, 0;
    vote.ballot.sync.b32 %r696, p, 0xffffffff;
    @!p not.b32 %r696, %r696;
}

	// end inline asm
	and.b32  	%r716, %r696, %r715;
	mov.b32 	%r701, 16;
	// begin inline asm
	{
    .reg .pred p;
    and.b32 %r699, %r709, %r701;    setp.ne.u32 p, %r699, 0;
    vote.ballot.sync.b32 %r699, p, 0xffffffff;
    @!p not.b32 %r699, %r699;
}

	// end inline asm
	and.b32  	%r717, %r699, %r716;
	mov.b32 	%r704, 32;
	// begin inline asm
	{
    .reg .pred p;
    and.b32 %r702, %r709, %r704;    setp.ne.u32 p, %r702, 0;
    vote.ballot.sync.b32 %r702, p, 0xffffffff;
    @!p not.b32 %r702, %r702;
}

	// end inline asm
	and.b32  	%r718, %r702, %r717;
	mov.b32 	%r707, 64;
	// begin inline asm
	{
    .reg .pred p;
    and.b32 %r705, %r709, %r707;    setp.ne.u32 p, %r705, 0;
    vote.ballot.sync.b32 %r705, p, 0xffffffff;
    @!p not.b32 %r705, %r705;
}

	// end inline asm
	and.b32  	%r719, %r705, %r718;
	mov.b32 	%r710, 128;
	// begin inline asm
	{
    .reg .pred p;
    and.b32 %r708, %r709, %r710;    setp.ne.u32 p, %r708, 0;
    vote.ballot.sync.b32 %r708, p, 0xffffffff;
    @!p not.b32 %r708, %r708;
}

	// end inline asm
	and.b32  	%r720, %r708, %r719;
	clz.b32 	%r721, %r720;
	sub.s32 	%r173, 31, %r721;
	and.b32  	%r722, %r646, %r720;
	popc.b32 	%r174, %r722;
	setp.ne.s32 	%p74, %r295, %r173;
	mov.b32 	%r1784, 0;
	@%p74 bra 	$L__BB6_119;
	shl.b32 	%r723, %r709, 2;
	add.s32 	%r724, %r164, %r723;
	atom.shared.add.u32 	%r1784, [%r724], %r174;
$L__BB6_119:
	shfl.sync.idx.b32	%r750|%p75, %r1784, %r173, 31, -1;
	add.s32 	%r177, %r174, %r750;
	shr.u32 	%r751, %r1766, %r293;
	and.b32  	%r747, %r751, %r82;
	mov.b32 	%r727, 1;
	// begin inline asm
	{
    .reg .pred p;
    and.b32 %r725, %r747, %r727;    setp.ne.u32 p, %r725, 0;
    vote.ballot.sync.b32 %r725, p, 0xffffffff;
    @!p not.b32 %r725, %r725;
}

	// end inline asm
	mov.b32 	%r730, 2;
	// begin inline asm
	{
    .reg .pred p;
    and.b32 %r728, %r747, %r730;    setp.ne.u32 p, %r728, 0;
    vote.ballot.sync.b32 %r728, p, 0xffffffff;
    @!p not.b32 %r728, %r728;
}

	// end inline asm
	and.b32  	%r752, %r728, %r725;
	mov.b32 	%r733, 4;
	// begin inline asm
	{
    .reg .pred p;
    and.b32 %r731, %r747, %r733;    setp.ne.u32 p, %r731, 0;
    vote.ballot.sync.b32 %r731, p, 0xffffffff;
    @!p not.b32 %r731, %r731;
}

	// end inline asm
	and.b32  	%r753, %r731, %r752;
	mov.b32 	%r736, 8;
	// begin inline asm
	{
    .reg .pred p;
    and.b32 %r734, %r747, %r736;    setp.ne.u32 p, %r734, 0;
    vote.ballot.sync.b32 %r734, p, 0xffffffff;
    @!p not.b32 %r734, %r734;
}

	// end inline asm
	and.b32  	%r754, %r734, %r753;
	mov.b32 	%r739, 16;
	// begin inline asm
	{
    .reg .pred p;
    and.b32 %r737, %r747, %r739;    setp.ne.u32 p, %r737, 0;
    vote.ballot.sync.b32 %r737, p, 0xffffffff;
    @!p not.b32 %r737, %r737;
}

	// end inline asm
	and.b32  	%r755, %r737, %r754;
	mov.b32 	%r742, 32;
	// begin inline asm
	{
    .reg .pred p;
    and.b32 %r740, %r747, %r742;    setp.ne.u32 p, %r740, 0;
    vote.ballot.sync.b32 %r740, p, 0xffffffff;
    @!p not.b32 %r740, %r740;
}

	// end inline asm
	and.b32  	%r756, %r740, %r755;
	mov.b32 	%r745, 64;
	// begin inline asm
	{
    .reg .pred p;
    and.b32 %r743, %r747, %r745;    setp.ne.u32 p, %r743, 0;
    vote.ballot.sync.b32 %r743, p, 0xffffffff;
    @!p not.b32 %r743, %r743;
}

	// end inline asm
	and.b32  	%r757, %r743, %r756;
	mov.b32 	%r748, 128;
	// begin inline asm
	{
    .reg .pred p;
    and.b32 %r746, %r747, %r748;    setp.ne.u32 p, %r746, 0;
    vote.ballot.sync.b32 %r746, p, 0xffffffff;
    @!p not.b32 %r746, %r746;
}

	// end inline asm
	and.b32  	%r758, %r746, %r757;
	clz.b32 	%r759, %r758;
	sub.s32 	%r179, 31, %r759;
	and.b32  	%r760, %r646, %r758;
	popc.b32 	%r180, %r760;
	setp.ne.s32 	%p76, %r295, %r179;
	mov.b32 	%r1785, 0;
	@%p76 bra 	$L__BB6_121;
	shl.b32 	%r761, %r747, 2;
	add.s32 	%r762, %r164, %r761;
	atom.shared.add.u32 	%r1785, [%r762], %r180;
$L__BB6_121:
	shfl.sync.idx.b32	%r788|%p77, %r1785, %r179, 31, -1;
	add.s32 	%r183, %r180, %r788;
	shr.u32 	%r789, %r1767, %r293;
	and.b32  	%r785, %r789, %r82;
	mov.b32 	%r765, 1;
	// begin inline asm
	{
    .reg .pred p;
    and.b32 %r763, %r785, %r765;    setp.ne.u32 p, %r763, 0;
    vote.ballot.sync.b32 %r763, p, 0xffffffff;
    @!p not.b32 %r763, %r763;
}

	// end inline asm
	mov.b32 	%r768, 2;
	// begin inline asm
	{
    .reg .pred p;
    and.b32 %r766, %r785, %r768;    setp.ne.u32 p, %r766, 0;
    vote.ballot.sync.b32 %r766, p, 0xffffffff;
    @!p not.b32 %r766, %r766;
}

	// end inline asm
	and.b32  	%r790, %r766, %r763;
	mov.b32 	%r771, 4;
	// begin inline asm
	{
    .reg .pred p;
    and.b32 %r769, %r785, %r771;    setp.ne.u32 p, %r769, 0;
    vote.ballot.sync.b32 %r769, p, 0xffffffff;
    @!p not.b32 %r769, %r769;
}

	// end inline asm
	and.b32  	%r791, %r769, %r790;
	mov.b32 	%r774, 8;
	// begin inline asm
	{
    .reg .pred p;
    and.b32 %r772, %r785, %r774;    setp.ne.u32 p, %r772, 0;
    vote.ballot.sync.b32 %r772, p, 0xffffffff;
    @!p not.b32 %r772, %r772;
}

	// end inline asm
	and.b32  	%r792, %r772, %r791;
	mov.b32 	%r777, 16;
	// begin inline asm
	{
    .reg .pred p;
    and.b32 %r775, %r785, %r777;    setp.ne.u32 p, %r775, 0;
    vote.ballot.sync.b32 %r775, p, 0xffffffff;
    @!p not.b32 %r775, %r775;
}

	// end inline asm
	and.b32  	%r793, %r775, %r792;
	mov.b32 	%r780, 32;
	// begin inline asm
	{
    .reg .pred p;
    and.b32 %r778, %r785, %r780;    setp.ne.u32 p, %r778, 0;
    vote.ballot.sync.b32 %r778, p, 0xffffffff;
    @!p not.b32 %r778, %r778;
}

	// end inline asm
	and.b32  	%r794, %r778, %r793;
	mov.b32 	%r783, 64;
	// begin inline asm
	{
    .reg .pred p;
    and.b32 %r781, %r785, %r783;    setp.ne.u32 p, %r781, 0;
    vote.ballot.sync.b32 %r781, p, 0xffffffff;
    @!p not.b32 %r781, %r781;
}

	// end inline asm
	and.b32  	%r795, %r781, %r794;
	mov.b32 	%r786, 128;
	// begin inline asm
	{
    .reg .pred p;
    and.b32 %r784, %r785, %r786;    setp.ne.u32 p, %r784, 0;
    vote.ballot.sync.b32 %r784, p, 0xffffffff;
    @!p not.b32 %r784, %r784;
}

	// end inline asm
	and.b32  	%r796, %r784, %r795;
	clz.b32 	%r797, %r796;
	sub.s32 	%r185, 31, %r797;
	and.b32  	%r798, %r646, %r796;
	popc.b32 	%r186, %r798;
	setp.ne.s32 	%p78, %r295, %r185;
	mov.b32 	%r1786, 0;
	@%p78 bra 	$L__BB6_123;
	shl.b32 	%r799, %r785, 2;
	add.s32 	%r800, %r164, %r799;
	atom.shared.add.u32 	%r1786, [%r800], %r186;
$L__BB6_123:
	shfl.sync.idx.b32	%r826|%p79, %r1786, %r185, 31, -1;
	add.s32 	%r189, %r186, %r826;
	shr.u32 	%r827, %r1768, %r293;
	and.b32  	%r823, %r827, %r82;
	mov.b32 	%r803, 1;
	// begin inline asm
	{
    .reg .pred p;
    and.b32 %r801, %r823, %r803;    setp.ne.u32 p, %r801, 0;
    vote.ballot.sync.b32 %r801, p, 0xffffffff;
    @!p not.b32 %r801, %r801;
}

	// end inline asm
	mov.b32 	%r806, 2;
	// begin inline asm
	{
    .reg .pred p;
    and.b32 %r804, %r823, %r806;    setp.ne.u32 p, %r804, 0;
    vote.ballot.sync.b32 %r804, p, 0xffffffff;
    @!p not.b32 %r804, %r804;
}

	// end inline asm
	and.b32  	%r828, %r804, %r801;
	mov.b32 	%r809, 4;
	// begin inline asm
	{
    .reg .pred p;
    and.b32 %r807, %r823, %r809;    setp.ne.u32 p, %r807, 0;
    vote.ballot.sync.b32 %r807, p, 0xffffffff;
    @!p not.b32 %r807, %r807;
}

	// end inline asm
	and.b32  	%r829, %r807, %r828;
	mov.b32 	%r812, 8;
	// begin inline asm
	{
    .reg .pred p;
    and.b32 %r810, %r823, %r812;    setp.ne.u32 p, %r810, 0;
    vote.ballot.sync.b32 %r810, p, 0xffffffff;
    @!p not.b32 %r810, %r810;
}

	// end inline asm
	and.b32  	%r830, %r810, %r829;
	mov.b32 	%r815, 16;
	// begin inline asm
	{
    .reg .pred p;
    and.b32 %r813, %r823, %r815;    setp.ne.u32 p, %r813, 0;
    vote.ballot.sync.b32 %r813, p, 0xffffffff;
    @!p not.b32 %r813, %r813;
}

	// end inline asm
	and.b32  	%r831, %r813, %r830;
	mov.b32 	%r818, 32;
	// begin inline asm
	{
    .reg .pred p;
    and.b32 %r816, %r823, %r818;    setp.ne.u32 p, %r816, 0;
    vote.ballot.sync.b32 %r816, p, 0xffffffff;
    @!p not.b32 %r816, %r816;
}

	// end inline asm
	and.b32  	%r832, %r816, %r831;
	mov.b32 	%r821, 64;
	// begin inline asm
	{
    .reg .pred p;
    and.b32 %r819, %r823, %r821;    setp.ne.u32 p, %r819, 0;
    vote.ballot.sync.b32 %r819, p, 0xffffffff;
    @!p not.b32 %r819, %r819;
}

	// end inline asm
	and.b32  	%r833, %r819, %r832;
	mov.b32 	%r824, 128;
	// begin inline asm
	{
    .reg .pred p;
    and.b32 %r822, %r823, %r824;    setp.ne.u32 p, %r822, 0;
    vote.ballot.sync.b32 %r822, p, 0xffffffff;
    @!p not.b32 %r822, %r822;
}

	// end inline asm
	and.b32  	%r834, %r822, %r833;
	clz.b32 	%r835, %r834;
	sub.s32 	%r191, 31, %r835;
	and.b32  	%r836, %r646, %r834;
	popc.b32 	%r192, %r836;
	setp.ne.s32 	%p80, %r295, %r191;
	mov.b32 	%r1787, 0;
	@%p80 bra 	$L__BB6_125;
	shl.b32 	%r837, %r823, 2;
	add.s32 	%r838, %r164, %r837;
	atom.shared.add.u32 	%r1787, [%r838], %r192;
$L__BB6_125:
	shfl.sync.idx.b32	%r864|%p81, %r1787, %r191, 31, -1;
	add.s32 	%r195, %r192, %r864;
	shr.u32 	%r865, %r1769, %r293;
	and.b32  	%r861, %r865, %r82;
	mov.b32 	%r841, 1;
	// begin inline asm
	{
    .reg .pred p;
    and.b32 %r839, %r861, %r841;    setp.ne.u32 p, %r839, 0;
    vote.ballot.sync.b32 %r839, p, 0xffffffff;
    @!p not.b32 %r839, %r839;
}

	// end inline asm
	mov.b32 	%r844, 2;
	// begin inline asm
	{
    .reg .pred p;
    and.b32 %r842, %r861, %r844;    setp.ne.u32 p, %r842, 0;
    vote.ballot.sync.b32 %r842, p, 0xffffffff;
    @!p not.b32 %r842, %r842;
}

	// end inline asm
	and.b32  	%r866, %r842, %r839;
	mov.b32 	%r847, 4;
	// begin inline asm
	{
    .reg .pred p;
    and.b32 %r845, %r861, %r847;    setp.ne.u32 p, %r845, 0;
    vote.ballot.sync.b32 %r845, p, 0xffffffff;
    @!p not.b32 %r845, %r845;
}

	// end inline asm
	and.b32  	%r867, %r845, %r866;
	mov.b32 	%r850, 8;
	// begin inline asm
	{
    .reg .pred p;
    and.b32 %r848, %r861, %r850;    setp.ne.u32 p, %r848, 0;
    vote.ballot.sync.b32 %r848, p, 0xffffffff;
    @!p not.b32 %r848, %r848;
}

	// end inline asm
	and.b32  	%r868, %r848, %r867;
	mov.b32 	%r853, 16;
	// begin inline asm
	{
    .reg .pred p;
    and.b32 %r851, %r861, %r853;    setp.ne.u32 p, %r851, 0;
    vote.ballot.sync.b32 %r851, p, 0xffffffff;
    @!p not.b32 %r851, %r851;
}

	// end inline asm
	and.b32  	%r869, %r851, %r868;
	mov.b32 	%r856, 32;
	// begin inline asm
	{
    .reg .pred p;
    and.b32 %r854, %r861, %r856;    setp.ne.u32 p, %r854, 0;
    vote.ballot.sync.b32 %r854, p, 0xffffffff;
    @!p not.b32 %r854, %r854;
}

	// end inline asm
	and.b32  	%r870, %r854, %r869;
	mov.b32 	%r859, 64;
	// begin inline asm
	{
    .reg .pred p;
    and.b32 %r857, %r861, %r859;    setp.ne.u32 p, %r857, 0;
    vote.ballot.sync.b32 %r857, p, 0xffffffff;
    @!p not.b32 %r857, %r857;
}

	// end inline asm
	and.b32  	%r871, %r857, %r870;
	mov.b32 	%r862, 128;
	// begin inline asm
	{
    .reg .pred p;
    and.b32 %r860, %r861, %r862;    setp.ne.u32 p, %r860, 0;
    vote.ballot.sync.b32 %r860, p, 0xffffffff;
    @!p not.b32 %r860, %r860;
}

	// end inline asm
	and.b32  	%r872, %r860, %r871;
	clz.b32 	%r873, %r872;
	sub.s32 	%r197, 31, %r873;
	and.b32  	%r874, %r646, %r872;
	popc.b32 	%r198, %r874;
	setp.ne.s32 	%p82, %r295, %r197;
	mov.b32 	%r1788, 0;
	@%p82 bra 	$L__BB6_127;
	shl.b32 	%r875, %r861, 2;
	add.s32 	%r876, %r164, %r875;
	atom.shared.add.u32 	%r1788, [%r876], %r198;
$L__BB6_127:
	shfl.sync.idx.b32	%r902|%p83, %r1788, %r197, 31, -1;
	add.s32 	%r201, %r198, %r902;
	shr.u32 	%r903, %r1770, %r293;
	and.b32  	%r899, %r903, %r82;
	mov.b32 	%r879, 1;
	// begin inline asm
	{
    .reg .pred p;
    and.b32 %r877, %r899, %r879;    setp.ne.u32 p, %r877, 0;
    vote.ballot.sync.b32 %r877, p, 0xffffffff;
    @!p not.b32 %r877, %r877;
}

	// end inline asm
	mov.b32 	%r882, 2;
	// begin inline asm
	{
    .reg .pred p;
    and.b32 %r880, %r899, %r882;    setp.ne.u32 p, %r880, 0;
    vote.ballot.sync.b32 %r880, p, 0xffffffff;
    @!p not.b32 %r880, %r880;
}

	// end inline asm
	and.b32  	%r904, %r880, %r877;
	mov.b32 	%r885, 4;
	// begin inline asm
	{
    .reg .pred p;
    and.b32 %r883, %r899, %r885;    setp.ne.u32 p, %r883, 0;
    vote.ballot.sync.b32 %r883, p, 0xffffffff;
    @!p not.b32 %r883, %r883;
}

	// end inline asm
	and.b32  	%r905, %r883, %r904;
	mov.b32 	%r888, 8;
	// begin inline asm
	{
    .reg .pred p;
    and.b32 %r886, %r899, %r888;    setp.ne.u32 p, %r886, 0;
    vote.ballot.sync.b32 %r886, p, 0xffffffff;
    @!p not.b32 %r886, %r886;
}

	// end inline asm
	and.b32  	%r906, %r886, %r905;
	mov.b32 	%r891, 16;
	// begin inline asm
	{
    .reg .pred p;
    and.b32 %r889, %r899, %r891;    setp.ne.u32 p, %r889, 0;
    vote.ballot.sync.b32 %r889, p, 0xffffffff;
    @!p not.b32 %r889, %r889;
}

	// end inline asm
	and.b32  	%r907, %r889, %r906;
	mov.b32 	%r894, 32;
	// begin inline asm
	{
    .reg .pred p;
    and.b32 %r892, %r899, %r894;    setp.ne.u32 p, %r892, 0;
    vote.ballot.sync.b32 %r892, p, 0xffffffff;
    @!p not.b32 %r892, %r892;
}

	// end inline asm
	and.b32  	%r908, %r892, %r907;
	mov.b32 	%r897, 64;
	// begin inline asm
	{
    .reg .pred p;
    and.b32 %r895, %r899, %r897;    setp.ne.u32 p, %r895, 0;
    vote.ballot.sync.b32 %r895, p, 0xffffffff;
    @!p not.b32 %r895, %r895;
}

	// end inline asm
	and.b32  	%r909, %r895, %r908;
	mov.b32 	%r900, 128;
	// begin inline asm
	{
    .reg .pred p;
    and.b32 %r898, %r899, %r900;    setp.ne.u32 p, %r898, 0;
    vote.ballot.sync.b32 %r898, p, 0xffffffff;
    @!p not.b32 %r898, %r898;
}

	// end inline asm
	and.b32  	%r910, %r898, %r909;
	clz.b32 	%r911, %r910;
	sub.s32 	%r203, 31, %r911;
	and.b32  	%r912, %r646, %r910;
	popc.b32 	%r204, %r912;
	setp.ne.s32 	%p84, %r295, %r203;
	mov.b32 	%r1789, 0;
	@%p84 bra 	$L__BB6_129;
	shl.b32 	%r913, %r899, 2;
	add.s32 	%r914, %r164, %r913;
	atom.shared.add.u32 	%r1789, [%r914], %r204;
$L__BB6_129:
	shfl.sync.idx.b32	%r940|%p85, %r1789, %r203, 31, -1;
	add.s32 	%r207, %r204, %r940;
	shr.u32 	%r941, %r1771, %r293;
	and.b32  	%r937, %r941, %r82;
	mov.b32 	%r917, 1;
	// begin inline asm
	{
    .reg .pred p;
    and.b32 %r915, %r937, %r917;    setp.ne.u32 p, %r915, 0;
    vote.ballot.sync.b32 %r915, p, 0xffffffff;
    @!p not.b32 %r915, %r915;
}

	// end inline asm
	mov.b32 	%r920, 2;
	// begin inline asm
	{
    .reg .pred p;
    and.b32 %r918, %r937, %r920;    setp.ne.u32 p, %r918, 0;
    vote.ballot.sync.b32 %r918, p, 0xffffffff;
    @!p not.b32 %r918, %r918;
}

	// end inline asm
	and.b32  	%r942, %r918, %r915;
	mov.b32 	%r923, 4;
	// begin inline asm
	{
    .reg .pred p;
    and.b32 %r921, %r937, %r923;    setp.ne.u32 p, %r921, 0;
    vote.ballot.sync.b32 %r921, p, 0xffffffff;
    @!p not.b32 %r921, %r921;
}

	// end inline asm
	and.b32  	%r943, %r921, %r942;
	mov.b32 	%r926, 8;
	// begin inline asm
	{
    .reg .pred p;
    and.b32 %r924, %r937, %r926;    setp.ne.u32 p, %r924, 0;
    vote.ballot.sync.b32 %r924, p, 0xffffffff;
    @!p not.b32 %r924, %r924;
}

	// end inline asm
	and.b32  	%r944, %r924, %r943;
	mov.b32 	%r929, 16;
	// begin inline asm
	{
    .reg .pred p;
    and.b32 %r927, %r937, %r929;    setp.ne.u32 p, %r927, 0;
    vote.ballot.sync.b32 %r927, p, 0xffffffff;
    @!p not.b32 %r927, %r927;
}

	// end inline asm
	and.b32  	%r945, %r927, %r944;
	mov.b32 	%r932, 32;
	// begin inline asm
	{
    .reg .pred p;
    and.b32 %r930, %r937, %r932;    setp.ne.u32 p, %r930, 0;
    vote.ballot.sync.b32 %r930, p, 0xffffffff;
    @!p not.b32 %r930, %r930;
}

	// end inline asm
	and.b32  	%r946, %r930, %r945;
	mov.b32 	%r935, 64;
	// begin inline asm
	{
    .reg .pred p;
    and.b32 %r933, %r937, %r935;    setp.ne.u32 p, %r933, 0;
    vote.ballot.sync.b32 %r933, p, 0xffffffff;
    @!p not.b32 %r933, %r933;
}

	// end inline asm
	and.b32  	%r947, %r933, %r946;
	mov.b32 	%r938, 128;
	// begin inline asm
	{
    .reg .pred p;
    and.b32 %r936, %r937, %r938;    setp.ne.u32 p, %r936, 0;
    vote.ballot.sync.b32 %r936, p, 0xffffffff;
    @!p not.b32 %r936, %r936;
}

	// end inline asm
	and.b32  	%r948, %r936, %r947;
	clz.b32 	%r949, %r948;
	sub.s32 	%r209, 31, %r949;
	and.b32  	%r950, %r646, %r948;
	popc.b32 	%r210, %r950;
	setp.ne.s32 	%p86, %r295, %r209;
	mov.b32 	%r1790, 0;
	@%p86 bra 	$L__BB6_131;
	shl.b32 	%r951, %r937, 2;
	add.s32 	%r952, %r164, %r951;
	atom.shared.add.u32 	%r1790, [%r952], %r210;
$L__BB6_131:
	shfl.sync.idx.b32	%r978|%p87, %r1790, %r209, 31, -1;
	add.s32 	%r213, %r210, %r978;
	shr.u32 	%r979, %r1772, %r293;
	and.b32  	%r975, %r979, %r82;
	mov.b32 	%r955, 1;
	// begin inline asm
	{
    .reg .pred p;
    and.b32 %r953, %r975, %r955;    setp.ne.u32 p, %r953, 0;
    vote.ballot.sync.b32 %r953, p, 0xffffffff;
    @!p not.b32 %r953, %r953;
}

	// end inline asm
	mov.b32 	%r958, 2;
	// begin inline asm
	{
    .reg .pred p;
    and.b32 %r956, %r975, %r958;    setp.ne.u32 p, %r956, 0;
    vote.ballot.sync.b32 %r956, p, 0xffffffff;
    @!p not.b32 %r956, %r956;
}

	// end inline asm
	and.b32  	%r980, %r956, %r953;
	mov.b32 	%r961, 4;
	// begin inline asm
	{
    .reg .pred p;
    and.b32 %r959, %r975, %r961;    setp.ne.u32 p, %r959, 0;
    vote.ballot.sync.b32 %r959, p, 0xffffffff;
    @!p not.b32 %r959, %r959;
}

	// end inline asm
	and.b32  	%r981, %r959, %r980;
	mov.b32 	%r964, 8;
	// begin inline asm
	{
    .reg .pred p;
    and.b32 %r962, %r975, %r964;    setp.ne.u32 p, %r962, 0;
    vote.ballot.sync.b32 %r962, p, 0xffffffff;
    @!p not.b32 %r962, %r962;
}

	// end inline asm
	and.b32  	%r982, %r962, %r981;
	mov.b32 	%r967, 16;
	// begin inline asm
	{
    .reg .pred p;
    and.b32 %r965, %r975, %r967;    setp.ne.u32 p, %r965, 0;
    vote.ballot.sync.b32 %r965, p, 0xffffffff;
    @!p not.b32 %r965, %r965;
}

	// end inline asm
	and.b32  	%r983, %r965, %r982;
	mov.b32 	%r970, 32;
	// begin inline asm
	{
    .reg .pred p;
    and.b32 %r968, %r975, %r970;    setp.ne.u32 p, %r968, 0;
    vote.ballot.sync.b32 %r968, p, 0xffffffff;
    @!p not.b32 %r968, %r968;
}

	// end inline asm
	and.b32  	%r984, %r968, %r983;
	mov.b32 	%r973, 64;
	// begin inline asm
	{
    .reg .pred p;
    and.b32 %r971, %r975, %r973;    setp.ne.u32 p, %r971, 0;
    vote.ballot.sync.b32 %r971, p, 0xffffffff;
    @!p not.b32 %r971, %r971;
}

	// end inline asm
	and.b32  	%r985, %r971, %r984;
	mov.b32 	%r976, 128;
	// begin inline asm
	{
    .reg .pred p;
    and.b32 %r974, %r975, %r976;    setp.ne.u32 p, %r974, 0;
    vote.ballot.sync.b32 %r974, p, 0xffffffff;
    @!p not.b32 %r974, %r974;
}

	// end inline asm
	and.b32  	%r986, %r974, %r985;
	clz.b32 	%r987, %r986;
	sub.s32 	%r215, 31, %r987;
	and.b32  	%r988, %r646, %r986;
	popc.b32 	%r216, %r988;
	setp.ne.s32 	%p88, %r295, %r215;
	mov.b32 	%r1791, 0;
	@%p88 bra 	$L__BB6_133;
	shl.b32 	%r989, %r975, 2;
	add.s32 	%r990, %r164, %r989;
	atom.shared.add.u32 	%r1791, [%r990], %r216;
$L__BB6_133:
	shfl.sync.idx.b32	%r1016|%p89, %r1791, %r215, 31, -1;
	add.s32 	%r219, %r216, %r1016;
	shr.u32 	%r1017, %r1773, %r293;
	and.b32  	%r1013, %r1017, %r82;
	mov.b32 	%r993, 1;
	// begin inline asm
	{
    .reg .pred p;
    and.b32 %r991, %r1013, %r993;    setp.ne.u32 p, %r991, 0;
    vote.ballot.sync.b32 %r991, p, 0xffffffff;
    @!p not.b32 %r991, %r991;
}

	// end inline asm
	mov.b32 	%r996, 2;
	// begin inline asm
	{
    .reg .pred p;
    and.b32 %r994, %r1013, %r996;    setp.ne.u32 p, %r994, 0;
    vote.ballot.sync.b32 %r994, p, 0xffffffff;
    @!p not.b32 %r994, %r994;
}

	// end inline asm
	and.b32  	%r1018, %r994, %r991;
	mov.b32 	%r999, 4;
	// begin inline asm
	{
    .reg .pred p;
    and.b32 %r997, %r1013, %r999;    setp.ne.u32 p, %r997, 0;
    vote.ballot.sync.b32 %r997, p, 0xffffffff;
    @!p not.b32 %r997, %r997;
}

	// end inline asm
	and.b32  	%r1019, %r997, %r1018;
	mov.b32 	%r1002, 8;
	// begin inline asm
	{
    .reg .pred p;
    and.b32 %r1000, %r1013, %r1002;    setp.ne.u32 p, %r1000, 0;
    vote.ballot.sync.b32 %r1000, p, 0xffffffff;
    @!p not.b32 %r1000, %r1000;
}

	// end inline asm
	and.b32  	%r1020, %r1000, %r1019;
	mov.b32 	%r1005, 16;
	// begin inline asm
	{
    .reg .pred p;
    and.b32 %r1003, %r1013, %r1005;    setp.ne.u32 p, %r1003, 0;
    vote.ballot.sync.b32 %r1003, p, 0xffffffff;
    @!p not.b32 %r1003, %r1003;
}

	// end inline asm
	and.b32  	%r1021, %r1003, %r1020;
	mov.b32 	%r1008, 32;
	// begin inline asm
	{
    .reg .pred p;
    and.b32 %r1006, %r1013, %r1008;    setp.ne.u32 p, %r1006, 0;
    vote.ballot.sync.b32 %r1006, p, 0xffffffff;
    @!p not.b32 %r1006, %r1006;
}

	// end inline asm
	and.b32  	%r1022, %r1006, %r1021;
	mov.b32 	%r1011, 64;
	// begin inline asm
	{
    .reg .pred p;
    and.b32 %r1009, %r1013, %r1011;    setp.ne.u32 p, %r1009, 0;
    vote.ballot.sync.b32 %r1009, p, 0xffffffff;
    @!p not.b32 %r1009, %r1009;
}

	// end inline asm
	and.b32  	%r1023, %r1009, %r1022;
	mov.b32 	%r1014, 128;
	// begin inline asm
	{
    .reg .pred p;
    and.b32 %r1012, %r1013, %r1014;    setp.ne.u32 p, %r1012, 0;
    vote.ballot.sync.b32 %r1012, p, 0xffffffff;
    @!p not.b32 %r1012, %r1012;
}

	// end inline asm
	and.b32  	%r1024, %r1012, %r1023;
	clz.b32 	%r1025, %r1024;
	sub.s32 	%r221, 31, %r1025;
	and.b32  	%r1026, %r646, %r1024;
	popc.b32 	%r222, %r1026;
	setp.ne.s32 	%p90, %r295, %r221;
	mov.b32 	%r1792, 0;
	@%p90 bra 	$L__BB6_135;
	shl.b32 	%r1027, %r1013, 2;
	add.s32 	%r1028, %r164, %r1027;
	atom.shared.add.u32 	%r1792, [%r1028], %r222;
$L__BB6_135:
	shfl.sync.idx.b32	%r1054|%p91, %r1792, %r221, 31, -1;
	add.s32 	%r225, %r222, %r1054;
	shr.u32 	%r1055, %r1774, %r293;
	and.b32  	%r1051, %r1055, %r82;
	mov.b32 	%r1031, 1;
	// begin inline asm
	{
    .reg .pred p;
    and.b32 %r1029, %r1051, %r1031;    setp.ne.u32 p, %r1029, 0;
    vote.ballot.sync.b32 %r1029, p, 0xffffffff;
    @!p not.b32 %r1029, %r1029;
}

	// end inline asm
	mov.b32 	%r1034, 2;
	// begin inline asm
	{
    .reg .pred p;
    and.b32 %r1032, %r1051, %r1034;    setp.ne.u32 p, %r1032, 0;
    vote.ballot.sync.b32 %r1032, p, 0xffffffff;
    @!p not.b32 %r1032, %r1032;
}

	// end inline asm
	and.b32  	%r1056, %r1032, %r1029;
	mov.b32 	%r1037, 4;
	// begin inline asm
	{
    .reg .pred p;
    and.b32 %r1035, %r1051, %r1037;    setp.ne.u32 p, %r1035, 0;
    vote.ballot.sync.b32 %r1035, p, 0xffffffff;
    @!p not.b32 %r1035, %r1035;
}

	// end inline asm
	and.b32  	%r1057, %r1035, %r1056;
	mov.b32 	%r1040, 8;
	// begin inline asm
	{
    .reg .pred p;
    and.b32 %r1038, %r1051, %r1040;    setp.ne.u32 p, %r1038, 0;
    vote.ballot.sync.b32 %r1038, p, 0xffffffff;
    @!p not.b32 %r1038, %r1038;
}

	// end inline asm
	and.b32  	%r1058, %r1038, %r1057;
	mov.b32 	%r1043, 16;
	// begin inline asm
	{
    .reg .pred p;
    and.b32 %r1041, %r1051, %r1043;    setp.ne.u32 p, %r1041, 0;
    vote.ballot.sync.b32 %r1041, p, 0xffffffff;
    @!p not.b32 %r1041, %r1041;
}

	// end inline asm
	and.b32  	%r1059, %r1041, %r1058;
	mov.b32 	%r1046, 32;
	// begin inline asm
	{
    .reg .pred p;
    and.b32 %r1044, %r1051, %r1046;    setp.ne.u32 p, %r1044, 0;
    vote.ballot.sync.b32 %r1044, p, 0xffffffff;
    @!p not.b32 %r1044, %r1044;
}

	// end inline asm
	and.b32  	%r1060, %r1044, %r1059;
	mov.b32 	%r1049, 64;
	// begin inline asm
	{
    .reg .pred p;
    and.b32 %r1047, %r1051, %r1049;    setp.ne.u32 p, %r1047, 0;
    vote.ballot.sync.b32 %r1047, p, 0xffffffff;
    @!p not.b32 %r1047, %r1047;
}

	// end inline asm
	and.b32  	%r1061, %r1047, %r1060;
	mov.b32 	%r1052, 128;
	// begin inline asm
	{
    .reg .pred p;
    and.b32 %r1050, %r1051, %r1052;    setp.ne.u32 p, %r1050, 0;
    vote.ballot.sync.b32 %r1050, p, 0xffffffff;
    @!p not.b32 %r1050, %r1050;
}

	// end inline asm
	and.b32  	%r1062, %r1050, %r1061;
	clz.b32 	%r1063, %r1062;
	sub.s32 	%r227, 31, %r1063;
	and.b32  	%r1064, %r646, %r1062;
	popc.b32 	%r228, %r1064;
	setp.ne.s32 	%p92, %r295, %r227;
	mov.b32 	%r1793, 0;
	@%p92 bra 	$L__BB6_137;
	shl.b32 	%r1065, %r1051, 2;
	add.s32 	%r1066, %r164, %r1065;
	atom.shared.add.u32 	%r1793, [%r1066], %r228;
$L__BB6_137:
	shfl.sync.idx.b32	%r1092|%p93, %r1793, %r227, 31, -1;
	add.s32 	%r231, %r228, %r1092;
	shr.u32 	%r1093, %r1775, %r293;
	and.b32  	%r1089, %r1093, %r82;
	mov.b32 	%r1069, 1;
	// begin inline asm
	{
    .reg .pred p;
    and.b32 %r1067, %r1089, %r1069;    setp.ne.u32 p, %r1067, 0;
    vote.ballot.sync.b32 %r1067, p, 0xffffffff;
    @!p not.b32 %r1067, %r1067;
}

	// end inline asm
	mov.b32 	%r1072, 2;
	// begin inline asm
	{
    .reg .pred p;
    and.b32 %r1070, %r1089, %r1072;    setp.ne.u32 p, %r1070, 0;
    vote.ballot.sync.b32 %r1070, p, 0xffffffff;
    @!p not.b32 %r1070, %r1070;
}

	// end inline asm
	and.b32  	%r1094, %r1070, %r1067;
	mov.b32 	%r1075, 4;
	// begin inline asm
	{
    .reg .pred p;
    and.b32 %r1073, %r1089, %r1075;    setp.ne.u32 p, %r1073, 0;
    vote.ballot.sync.b32 %r1073, p, 0xffffffff;
    @!p not.b32 %r1073, %r1073;
}

	// end inline asm
	and.b32  	%r1095, %r1073, %r1094;
	mov.b32 	%r1078, 8;
	// begin inline asm
	{
    .reg .pred p;
    and.b32 %r1076, %r1089, %r1078;    setp.ne.u32 p, %r1076, 0;
    vote.ballot.sync.b32 %r1076, p, 0xffffffff;
    @!p not.b32 %r1076, %r1076;
}

	// end inline asm
	and.b32  	%r1096, %r1076, %r1095;
	mov.b32 	%r1081, 16;
	// begin inline asm
	{
    .reg .pred p;
    and.b32 %r1079, %r1089, %r1081;    setp.ne.u32 p, %r1079, 0;
    vote.ballot.sync.b32 %r1079, p, 0xffffffff;
    @!p not.b32 %r1079, %r1079;
}

	// end inline asm
	and.b32  	%r1097, %r1079, %r1096;
	mov.b32 	%r1084, 32;
	// begin inline asm
	{
    .reg .pred p;
    and.b32 %r1082, %r1089, %r1084;    setp.ne.u32 p, %r1082, 0;
    vote.ballot.sync.b32 %r1082, p, 0xffffffff;
    @!p not.b32 %r1082, %r1082;
}

	// end inline asm
	and.b32  	%r1098, %r1082, %r1097;
	mov.b32 	%r1087, 64;
	// begin inline asm
	{
    .reg .pred p;
    and.b32 %r1085, %r1089, %r1087;    setp.ne.u32 p, %r1085, 0;
    vote.ballot.sync.b32 %r1085, p, 0xffffffff;
    @!p not.b32 %r1085, %r1085;
}

	// end inline asm
	and.b32  	%r1099, %r1085, %r1098;
	mov.b32 	%r1090, 128;
	// begin inline asm
	{
    .reg .pred p;
    and.b32 %r1088, %r1089, %r1090;    setp.ne.u32 p, %r1088, 0;
    vote.ballot.sync.b32 %r1088, p, 0xffffffff;
    @!p not.b32 %r1088, %r1088;
}

	// end inline asm
	and.b32  	%r1100, %r1088, %r1099;
	clz.b32 	%r1101, %r1100;
	sub.s32 	%r233, 31, %r1101;
	and.b32  	%r1102, %r646, %r1100;
	popc.b32 	%r234, %r1102;
	setp.ne.s32 	%p94, %r295, %r233;
	mov.b32 	%r1794, 0;
	@%p94 bra 	$L__BB6_139;
	shl.b32 	%r1103, %r1089, 2;
	add.s32 	%r1104, %r164, %r1103;
	atom.shared.add.u32 	%r1794, [%r1104], %r234;
$L__BB6_139:
	shfl.sync.idx.b32	%r1130|%p95, %r1794, %r233, 31, -1;
	add.s32 	%r237, %r234, %r1130;
	shr.u32 	%r1131, %r1776, %r293;
	and.b32  	%r1127, %r1131, %r82;
	mov.b32 	%r1107, 1;
	// begin inline asm
	{
    .reg .pred p;
    and.b32 %r1105, %r1127, %r1107;    setp.ne.u32 p, %r1105, 0;
    vote.ballot.sync.b32 %r1105, p, 0xffffffff;
    @!p not.b32 %r1105, %r1105;
}

	// end inline asm
	mov.b32 	%r1110, 2;
	// begin inline asm
	{
    .reg .pred p;
    and.b32 %r1108, %r1127, %r1110;    setp.ne.u32 p, %r1108, 0;
    vote.ballot.sync.b32 %r1108, p, 0xffffffff;
    @!p not.b32 %r1108, %r1108;
}

	// end inline asm
	and.b32  	%r1132, %r1108, %r1105;
	mov.b32 	%r1113, 4;
	// begin inline asm
	{
    .reg .pred p;
    and.b32 %r1111, %r1127, %r1113;    setp.ne.u32 p, %r1111, 0;
    vote.ballot.sync.b32 %r1111, p, 0xffffffff;
    @!p not.b32 %r1111, %r1111;
}

	// end inline asm
	and.b32  	%r1133, %r1111, %r1132;
	mov.b32 	%r1116, 8;
	// begin inline asm
	{
    .reg .pred p;
    and.b32 %r1114, %r1127, %r1116;    setp.ne.u32 p, %r1114, 0;
    vote.ballot.sync.b32 %r1114, p, 0xffffffff;
    @!p not.b32 %r1114, %r1114;
}

	// end inline asm
	and.b32  	%r1134, %r1114, %r1133;
	mov.b32 	%r1119, 16;
	// begin inline asm
	{
    .reg .pred p;
    and.b32 %r1117, %r1127, %r1119;    setp.ne.u32 p, %r1117, 0;
    vote.ballot.sync.b32 %r1117, p, 0xffffffff;
    @!p not.b32 %r1117, %r1117;
}

	// end inline asm
	and.b32  	%r1135, %r1117, %r1134;
	mov.b32 	%r1122, 32;
	// begin inline asm
	{
    .reg .pred p;
    and.b32 %r1120, %r1127, %r1122;    setp.ne.u32 p, %r1120, 0;
    vote.ballot.sync.b32 %r1120, p, 0xffffffff;
    @!p not.b32 %r1120, %r1120;
}

	// end inline asm
	and.b32  	%r1136, %r1120, %r1135;
	mov.b32 	%r1125, 64;
	// begin inline asm
	{
    .reg .pred p;
    and.b32 %r1123, %r1127, %r1125;    setp.ne.u32 p, %r1123, 0;
    vote.ballot.sync.b32 %r1123, p, 0xffffffff;
    @!p not.b32 %r1123, %r1123;
}

	// end inline asm
	and.b32  	%r1137, %r1123, %r1136;
	mov.b32 	%r1128, 128;
	// begin inline asm
	{
    .reg .pred p;
    and.b32 %r1126, %r1127, %r1128;    setp.ne.u32 p, %r1126, 0;
    vote.ballot.sync.b32 %r1126, p, 0xffffffff;
    @!p not.b32 %r1126, %r1126;
}

	// end inline asm
	and.b32  	%r1138, %r1126, %r1137;
	clz.b32 	%r1139, %r1138;
	sub.s32 	%r239, 31, %r1139;
	and.b32  	%r1140, %r646, %r1138;
	popc.b32 	%r240, %r1140;
	setp.ne.s32 	%p96, %r295, %r239;
	mov.b32 	%r1795, 0;
	@%p96 bra 	$L__BB6_141;
	shl.b32 	%r1141, %r1127, 2;
	add.s32 	%r1142, %r164, %r1141;
	atom.shared.add.u32 	%r1795, [%r1142], %r240;
$L__BB6_141:
	shfl.sync.idx.b32	%r1168|%p97, %r1795, %r239, 31, -1;
	add.s32 	%r243, %r240, %r1168;
	shr.u32 	%r1169, %r1777, %r293;
	and.b32  	%r1165, %r1169, %r82;
	mov.b32 	%r1145, 1;
	// begin inline asm
	{
    .reg .pred p;
    and.b32 %r1143, %r1165, %r1145;    setp.ne.u32 p, %r1143, 0;
    vote.ballot.sync.b32 %r1143, p, 0xffffffff;
    @!p not.b32 %r1143, %r1143;
}

	// end inline asm
	mov.b32 	%r1148, 2;
	// begin inline asm
	{
    .reg .pred p;
    and.b32 %r1146, %r1165, %r1148;    setp.ne.u32 p, %r1146, 0;
    vote.ballot.sync.b32 %r1146, p, 0xffffffff;
    @!p not.b32 %r1146, %r1146;
}

	// end inline asm
	and.b32  	%r1170, %r1146, %r1143;
	mov.b32 	%r1151, 4;
	// begin inline asm
	{
    .reg .pred p;
    and.b32 %r1149, %r1165, %r1151;    setp.ne.u32 p, %r1149, 0;
    vote.ballot.sync.b32 %r1149, p, 0xffffffff;
    @!p not.b32 %r1149, %r1149;
}

	// end inline asm
	and.b32  	%r1171, %r1149, %r1170;
	mov.b32 	%r1154, 8;
	// begin inline asm
	{
    .reg .pred p;
    and.b32 %r1152, %r1165, %r1154;    setp.ne.u32 p, %r1152, 0;
    vote.ballot.sync.b32 %r1152, p, 0xffffffff;
    @!p not.b32 %r1152, %r1152;
}

	// end inline asm
	and.b32  	%r1172, %r1152, %r1171;
	mov.b32 	%r1157, 16;
	// begin inline asm
	{
    .reg .pred p;
    and.b32 %r1155, %r1165, %r1157;    setp.ne.u32 p, %r1155, 0;
    vote.ballot.sync.b32 %r1155, p, 0xffffffff;
    @!p not.b32 %r1155, %r1155;
}

	// end inline asm
	and.b32  	%r1173, %r1155, %r1172;
	mov.b32 	%r1160, 32;
	// begin inline asm
	{
    .reg .pred p;
    and.b32 %r1158, %r1165, %r1160;    setp.ne.u32 p, %r1158, 0;
    vote.ballot.sync.b32 %r1158, p, 0xffffffff;
    @!p not.b32 %r1158, %r1158;
}

	// end inline asm
	and.b32  	%r1174, %r1158, %r1173;
	mov.b32 	%r1163, 64;
	// begin inline asm
	{
    .reg .pred p;
    and.b32 %r1161, %r1165, %r1163;    setp.ne.u32 p, %r1161, 0;
    vote.ballot.sync.b32 %r1161, p, 0xffffffff;
    @!p not.b32 %r1161, %r1161;
}

	// end inline asm
	and.b32  	%r1175, %r1161, %r1174;
	mov.b32 	%r1166, 128;
	// begin inline asm
	{
    .reg .pred p;
    and.b32 %r1164, %r1165, %r1166;    setp.ne.u32 p, %r1164, 0;
    vote.ballot.sync.b32 %r1164, p, 0xffffffff;
    @!p not.b32 %r1164, %r1164;
}

	// end inline asm
	and.b32  	%r1176, %r1164, %r1175;
	clz.b32 	%r1177, %r1176;
	sub.s32 	%r245, 31, %r1177;
	and.b32  	%r1178, %r646, %r1176;
	popc.b32 	%r246, %r1178;
	setp.ne.s32 	%p98, %r295, %r245;
	mov.b32 	%r1796, 0;
	@%p98 bra 	$L__BB6_143;
	shl.b32 	%r1179, %r1165, 2;
	add.s32 	%r1180, %r164, %r1179;
	atom.shared.add.u32 	%r1796, [%r1180], %r246;
$L__BB6_143:
	shfl.sync.idx.b32	%r1206|%p99, %r1796, %r245, 31, -1;
	add.s32 	%r249, %r246, %r1206;
	shr.u32 	%r1207, %r1778, %r293;
	and.b32  	%r1203, %r1207, %r82;
	mov.b32 	%r1183, 1;
	// begin inline asm
	{
    .reg .pred p;
    and.b32 %r1181, %r1203, %r1183;    setp.ne.u32 p, %r1181, 0;
    vote.ballot.sync.b32 %r1181, p, 0xffffffff;
    @!p not.b32 %r1181, %r1181;
}

	// end inline asm
	mov.b32 	%r1186, 2;
	// begin inline asm
	{
    .reg .pred p;
    and.b32 %r1184, %r1203, %r1186;    setp.ne.u32 p, %r1184, 0;
    vote.ballot.sync.b32 %r1184, p, 0xffffffff;
    @!p not.b32 %r1184, %r1184;
}

	// end inline asm
	and.b32  	%r1208, %r1184, %r1181;
	mov.b32 	%r1189, 4;
	// begin inline asm
	{
    .reg .pred p;
    and.b32 %r1187, %r1203, %r1189;    setp.ne.u32 p, %r1187, 0;
    vote.ballot.sync.b32 %r1187, p, 0xffffffff;
    @!p not.b32 %r1187, %r1187;
}

	// end inline asm
	and.b32  	%r1209, %r1187, %r1208;
	mov.b32 	%r1192, 8;
	// begin inline asm
	{
    .reg .pred p;
    and.b32 %r1190, %r1203, %r1192;    setp.ne.u32 p, %r1190, 0;
    vote.ballot.sync.b32 %r1190, p, 0xffffffff;
    @!p not.b32 %r1190, %r1190;
}

	// end inline asm
	and.b32  	%r1210, %r1190, %r1209;
	mov.b32 	%r1195, 16;
	// begin inline asm
	{
    .reg .pred p;
    and.b32 %r1193, %r1203, %r1195;    setp.ne.u32 p, %r1193, 0;
    vote.ballot.sync.b32 %r1193, p, 0xffffffff;
    @!p not.b32 %r1193, %r1193;
}

	// end inline asm
	and.b32  	%r1211, %r1193, %r1210;
	mov.b32 	%r1198, 32;
	// begin inline asm
	{
    .reg .pred p;
    and.b32 %r1196, %r1203, %r1198;    setp.ne.u32 p, %r1196, 0;
    vote.ballot.sync.b32 %r1196, p, 0xffffffff;
    @!p not.b32 %r1196, %r1196;
}

	// end inline asm
	and.b32  	%r1212, %r1196, %r1211;
	mov.b32 	%r1201, 64;
	// begin inline asm
	{
    .reg .pred p;
    and.b32 %r1199, %r1203, %r1201;    setp.ne.u32 p, %r1199, 0;
    vote.ballot.sync.b32 %r1199, p, 0xffffffff;
    @!p not.b32 %r1199, %r1199;
}

	// end inline asm
	and.b32  	%r1213, %r1199, %r1212;
	mov.b32 	%r1204, 128;
	// begin inline asm
	{
    .reg .pred p;
    and.b32 %r1202, %r1203, %r1204;    setp.ne.u32 p, %r1202, 0;
    vote.ballot.sync.b32 %r1202, p, 0xffffffff;
    @!p not.b32 %r1202, %r1202;
}

	// end inline asm
	and.b32  	%r1214, %r1202, %r1213;
	clz.b32 	%r1215, %r1214;
	sub.s32 	%r251, 31, %r1215;
	and.b32  	%r1216, %r646, %r1214;
	popc.b32 	%r252, %r1216;
	setp.ne.s32 	%p100, %r295, %r251;
	mov.b32 	%r1797, 0;
	@%p100 bra 	$L__BB6_145;
	shl.b32 	%r1217, %r1203, 2;
	add.s32 	%r1218, %r164, %r1217;
	atom.shared.add.u32 	%r1797, [%r1218], %r252;
$L__BB6_145:
	shfl.sync.idx.b32	%r1244|%p101, %r1797, %r251, 31, -1;
	add.s32 	%r255, %r252, %r1244;
	shr.u32 	%r1245, %r1779, %r293;
	and.b32  	%r1241, %r1245, %r82;
	mov.b32 	%r1221, 1;
	// begin inline asm
	{
    .reg .pred p;
    and.b32 %r1219, %r1241, %r1221;    setp.ne.u32 p, %r1219, 0;
    vote.ballot.sync.b32 %r1219, p, 0xffffffff;
    @!p not.b32 %r1219, %r1219;
}

	// end inline asm
	mov.b32 	%r1224, 2;
	// begin inline asm
	{
    .reg .pred p;
    and.b32 %r1222, %r1241, %r1224;    setp.ne.u32 p, %r1222, 0;
    vote.ballot.sync.b32 %r1222, p, 0xffffffff;
    @!p not.b32 %r1222, %r1222;
}

	// end inline asm
	and.b32  	%r1246, %r1222, %r1219;
	mov.b32 	%r1227, 4;
	// begin inline asm
	{
    .reg .pred p;
    and.b32 %r1225, %r1241, %r1227;    setp.ne.u32 p, %r1225, 0;
    vote.ballot.sync.b32 %r1225, p, 0xffffffff;
    @!p not.b32 %r1225, %r1225;
}

	// end inline asm
	and.b32  	%r1247, %r1225, %r1246;
	mov.b32 	%r1230, 8;
	// begin inline asm
	{
    .reg .pred p;
    and.b32 %r1228, %r1241, %r1230;    setp.ne.u32 p, %r1228, 0;
    vote.ballot.sync.b32 %r1228, p, 0xffffffff;
    @!p not.b32 %r1228, %r1228;
}

	// end inline asm
	and.b32  	%r1248, %r1228, %r1247;
	mov.b32 	%r1233, 16;
	// begin inline asm
	{
    .reg .pred p;
    and.b32 %r1231, %r1241, %r1233;    setp.ne.u32 p, %r1231, 0;
    vote.ballot.sync.b32 %r1231, p, 0xffffffff;
    @!p not.b32 %r1231, %r1231;
}

	// end inline asm
	and.b32  	%r1249, %r1231, %r1248;
	mov.b32 	%r1236, 32;
	// begin inline asm
	{
    .reg .pred p;
    and.b32 %r1234, %r1241, %r1236;    setp.ne.u32 p, %r1234, 0;
    vote.ballot.sync.b32 %r1234, p, 0xffffffff;
    @!p not.b32 %r1234, %r1234;
}

	// end inline asm
	and.b32  	%r1250, %r1234, %r1249;
	mov.b32 	%r1239, 64;
	// begin inline asm
	{
    .reg .pred p;
    and.b32 %r1237, %r1241, %r1239;    setp.ne.u32 p, %r1237, 0;
    vote.ballot.sync.b32 %r1237, p, 0xffffffff;
    @!p not.b32 %r1237, %r1237;
}

	// end inline asm
	and.b32  	%r1251, %r1237, %r1250;
	mov.b32 	%r1242, 128;
	// begin inline asm
	{
    .reg .pred p;
    and.b32 %r1240, %r1241, %r1242;    setp.ne.u32 p, %r1240, 0;
    vote.ballot.sync.b32 %r1240, p, 0xffffffff;
    @!p not.b32 %r1240, %r1240;
}

	// end inline asm
	and.b32  	%r1252, %r1240, %r1251;
	clz.b32 	%r1253, %r1252;
	sub.s32 	%r257, 31, %r1253;
	and.b32  	%r1254, %r646, %r1252;
	popc.b32 	%r258, %r1254;
	setp.ne.s32 	%p102, %r295, %r257;
	mov.b32 	%r1798, 0;
	@%p102 bra 	$L__BB6_147;
	shl.b32 	%r1259, %r1241, 2;
	add.s32 	%r1260, %r164, %r1259;
	atom.shared.add.u32 	%r1798, [%r1260], %r258;
$L__BB6_147:
	shfl.sync.idx.b32	%r1286|%p103, %r1798, %r257, 31, -1;
	add.s32 	%r261, %r258, %r1286;
	shr.u32 	%r1287, %r1780, %r293;
	and.b32  	%r1283, %r1287, %r82;
	mov.b32 	%r1263, 1;
	// begin inline asm
	{
    .reg .pred p;
    and.b32 %r1261, %r1283, %r1263;    setp.ne.u32 p, %r1261, 0;
    vote.ballot.sync.b32 %r1261, p, 0xffffffff;
    @!p not.b32 %r1261, %r1261;
}

	// end inline asm
	mov.b32 	%r1266, 2;
	// begin inline asm
	{
    .reg .pred p;
    and.b32 %r1264, %r1283, %r1266;    setp.ne.u32 p, %r1264, 0;
    vote.ballot.sync.b32 %r1264, p, 0xffffffff;
    @!p not.b32 %r1264, %r1264;
}

	// end inline asm
	and.b32  	%r1288, %r1264, %r1261;
	mov.b32 	%r1269, 4;
	// begin inline asm
	{
    .reg .pred p;
    and.b32 %r1267, %r1283, %r1269;    setp.ne.u32 p, %r1267, 0;
    vote.ballot.sync.b32 %r1267, p, 0xffffffff;
    @!p not.b32 %r1267, %r1267;
}

	// end inline asm
	and.b32  	%r1289, %r1267, %r1288;
	mov.b32 	%r1272, 8;
	// begin inline asm
	{
    .reg .pred p;
    and.b32 %r1270, %r1283, %r1272;    setp.ne.u32 p, %r1270, 0;
    vote.ballot.sync.b32 %r1270, p, 0xffffffff;
    @!p not.b32 %r1270, %r1270;
}

	// end inline asm
	and.b32  	%r1290, %r1270, %r1289;
	mov.b32 	%r1275, 16;
	// begin inline asm
	{
    .reg .pred p;
    and.b32 %r1273, %r1283, %r1275;    setp.ne.u32 p, %r1273, 0;
    vote.ballot.sync.b32 %r1273, p, 0xffffffff;
    @!p not.b32 %r1273, %r1273;
}

	// end inline asm
	and.b32  	%r1291, %r1273, %r1290;
	mov.b32 	%r1278, 32;
	// begin inline asm
	{
    .reg .pred p;
    and.b32 %r1276, %r1283, %r1278;    setp.ne.u32 p, %r1276, 0;
    vote.ballot.sync.b32 %r1276, p, 0xffffffff;
    @!p not.b32 %r1276, %r1276;
}

	// end inline asm
	and.b32  	%r1292, %r1276, %r1291;
	mov.b32 	%r1281, 64;
	// begin inline asm
	{
    .reg .pred p;
    and.b32 %r1279, %r1283, %r1281;    setp.ne.u32 p, %r1279, 0;
    vote.ballot.sync.b32 %r1279, p, 0xffffffff;
    @!p not.b32 %r1279, %r1279;
}

	// end inline asm
	and.b32  	%r1293, %r1279, %r1292;
	mov.b32 	%r1284, 128;
	// begin inline asm
	{
    .reg .pred p;
    and.b32 %r1282, %r1283, %r1284;    setp.ne.u32 p, %r1282, 0;
    vote.ballot.sync.b32 %r1282, p, 0xffffffff;
    @!p not.b32 %r1282, %r1282;
}

	// end inline asm
	and.b32  	%r1294, %r1282, %r1293;
	clz.b32 	%r1295, %r1294;
	sub.s32 	%r263, 31, %r1295;
	and.b32  	%r1296, %r646, %r1294;
	popc.b32 	%r264, %r1296;
	setp.ne.s32 	%p104, %r295, %r263;
	mov.b32 	%r1799, 0;
	@%p104 bra 	$L__BB6_149;
	shl.b32 	%r1301, %r1283, 2;
	add.s32 	%r1302, %r164, %r1301;
	atom.shared.add.u32 	%r1799, [%r1302], %r264;
$L__BB6_149:
	shfl.sync.idx.b32	%r1328|%p105, %r1799, %r263, 31, -1;
	add.s32 	%r267, %r264, %r1328;
	shr.u32 	%r1329, %r1781, %r293;
	and.b32  	%r1325, %r1329, %r82;
	mov.b32 	%r1305, 1;
	// begin inline asm
	{
    .reg .pred p;
    and.b32 %r1303, %r1325, %r1305;    setp.ne.u32 p, %r1303, 0;
    vote.ballot.sync.b32 %r1303, p, 0xffffffff;
    @!p not.b32 %r1303, %r1303;
}

	// end inline asm
	mov.b32 	%r1308, 2;
	// begin inline asm
	{
    .reg .pred p;
    and.b32 %r1306, %r1325, %r1308;    setp.ne.u32 p, %r1306, 0;
    vote.ballot.sync.b32 %r1306, p, 0xffffffff;
    @!p not.b32 %r1306, %r1306;
}

	// end inline asm
	and.b32  	%r1330, %r1306, %r1303;
	mov.b32 	%r1311, 4;
	// begin inline asm
	{
    .reg .pred p;
    and.b32 %r1309, %r1325, %r1311;    setp.ne.u32 p, %r1309, 0;
    vote.ballot.sync.b32 %r1309, p, 0xffffffff;
    @!p not.b32 %r1309, %r1309;
}

	// end inline asm
	and.b32  	%r1331, %r1309, %r1330;
	mov.b32 	%r1314, 8;
	// begin inline asm
	{
    .reg .pred p;
    and.b32 %r1312, %r1325, %r1314;    setp.ne.u32 p, %r1312, 0;
    vote.ballot.sync.b32 %r1312, p, 0xffffffff;
    @!p not.b32 %r1312, %r1312;
}

	// end inline asm
	and.b32  	%r1332, %r1312, %r1331;
	mov.b32 	%r1317, 16;
	// begin inline asm
	{
    .reg .pred p;
    and.b32 %r1315, %r1325, %r1317;    setp.ne.u32 p, %r1315, 0;
    vote.ballot.sync.b32 %r1315, p, 0xffffffff;
    @!p not.b32 %r1315, %r1315;
}

	// end inline asm
	and.b32  	%r1333, %r1315, %r1332;
	mov.b32 	%r1320, 32;
	// begin inline asm
	{
    .reg .pred p;
    and.b32 %r1318, %r1325, %r1320;    setp.ne.u32 p, %r1318, 0;
    vote.ballot.sync.b32 %r1318, p, 0xffffffff;
    @!p not.b32 %r1318, %r1318;
}

	// end inline asm
	and.b32  	%r1334, %r1318, %r1333;
	mov.b32 	%r1323, 64;
	// begin inline asm
	{
    .reg .pred p;
    and.b32 %r1321, %r1325, %r1323;    setp.ne.u32 p, %r1321, 0;
    vote.ballot.sync.b32 %r1321, p, 0xffffffff;
    @!p not.b32 %r1321, %r1321;
}

	// end inline asm
	and.b32  	%r1335, %r1321, %r1334;
	mov.b32 	%r1326, 128;
	// begin inline asm
	{
    .reg .pred p;
    and.b32 %r1324, %r1325, %r1326;    setp.ne.u32 p, %r1324, 0;
    vote.ballot.sync.b32 %r1324, p, 0xffffffff;
    @!p not.b32 %r1324, %r1324;
}

	// end inline asm
	and.b32  	%r1336, %r1324, %r1335;
	clz.b32 	%r1337, %r1336;
	sub.s32 	%r269, 31, %r1337;
	and.b32  	%r1338, %r646, %r1336;
	popc.b32 	%r270, %r1338;
	setp.ne.s32 	%p106, %r295, %r269;
	mov.b32 	%r1800, 0;
	@%p106 bra 	$L__BB6_151;
	shl.b32 	%r1339, %r1, 5;
	and.b32  	%r1340, %r1339, 31744;
	add.s32 	%r1342, %r551, %r1340;
	shl.b32 	%r1343, %r1325, 2;
	add.s32 	%r1344, %r1342, %r1343;
	atom.shared.add.u32 	%r1800, [%r1344], %r270;
$L__BB6_151:
	shfl.sync.idx.b32	%r1370|%p107, %r1800, %r269, 31, -1;
	add.s32 	%r273, %r270, %r1370;
	shr.u32 	%r1371, %r1782, %r293;
	and.b32  	%r1367, %r1371, %r82;
	mov.b32 	%r1347, 1;
	// begin inline asm
	{
    .reg .pred p;
    and.b32 %r1345, %r1367, %r1347;    setp.ne.u32 p, %r1345, 0;
    vote.ballot.sync.b32 %r1345, p, 0xffffffff;
    @!p not.b32 %r1345, %r1345;
}

	// end inline asm
	mov.b32 	%r1350, 2;
	// begin inline asm
	{
    .reg .pred p;
    and.b32 %r1348, %r1367, %r1350;    setp.ne.u32 p, %r1348, 0;
    vote.ballot.sync.b32 %r1348, p, 0xffffffff;
    @!p not.b32 %r1348, %r1348;
}

	// end inline asm
	and.b32  	%r1372, %r1348, %r1345;
	mov.b32 	%r1353, 4;
	// begin inline asm
	{
    .reg .pred p;
    and.b32 %r1351, %r1367, %r1353;    setp.ne.u32 p, %r1351, 0;
    vote.ballot.sync.b32 %r1351, p, 0xffffffff;
    @!p not.b32 %r1351, %r1351;
}

	// end inline asm
	and.b32  	%r1373, %r1351, %r1372;
	mov.b32 	%r1356, 8;
	// begin inline asm
	{
    .reg .pred p;
    and.b32 %r1354, %r1367, %r1356;    setp.ne.u32 p, %r1354, 0;
    vote.ballot.sync.b32 %r1354, p, 0xffffffff;
    @!p not.b32 %r1354, %r1354;
}

	// end inline asm
	and.b32  	%r1374, %r1354, %r1373;
	mov.b32 	%r1359, 16;
	// begin inline asm
	{
    .reg .pred p;
    and.b32 %r1357, %r1367, %r1359;    setp.ne.u32 p, %r1357, 0;
    vote.ballot.sync.b32 %r1357, p, 0xffffffff;
    @!p not.b32 %r1357, %r1357;
}

	// end inline asm
	and.b32  	%r1375, %r1357, %r1374;
	mov.b32 	%r1362, 32;
	// begin inline asm
	{
    .reg .pred p;
    and.b32 %r1360, %r1367, %r1362;    setp.ne.u32 p, %r1360, 0;
    vote.ballot.sync.b32 %r1360, p, 0xffffffff;
    @!p not.b32 %r1360, %r1360;
}

	// end inline asm
	and.b32  	%r1376, %r1360, %r1375;
	mov.b32 	%r1365, 64;
	// begin inline asm
	{
    .reg .pred p;
    and.b32 %r1363, %r1367, %r1365;    setp.ne.u32 p, %r1363, 0;
    vote.ballot.sync.b32 %r1363, p, 0xffffffff;
    @!p not.b32 %r1363, %r1363;
}

	// end inline asm
	and.b32  	%r1377, %r1363, %r1376;
	mov.b32 	%r1368, 128;
	// begin inline asm
	{
    .reg .pred p;
    and.b32 %r1366, %r1367, %r1368;    setp.ne.u32 p, %r1366, 0;
    vote.ballot.sync.b32 %r1366, p, 0xffffffff;
    @!p not.b32 %r1366, %r1366;
}

	// end inline asm
	and.b32  	%r1378, %r1366, %r1377;
	clz.b32 	%r1379, %r1378;
	sub.s32 	%r275, 31, %r1379;
	and.b32  	%r1380, %r646, %r1378;
	popc.b32 	%r276, %r1380;
	setp.ne.s32 	%p108, %r295, %r275;
	mov.b32 	%r1801, 0;
	@%p108 bra 	$L__BB6_153;
	shl.b32 	%r1385, %r1367, 2;
	add.s32 	%r1386, %r164, %r1385;
	atom.shared.add.u32 	%r1801, [%r1386], %r276;
$L__BB6_153:
	setp.gt.u32 	%p109, %r1, 255;
	shfl.sync.idx.b32	%r1387|%p110, %r1801, %r275, 31, -1;
	add.s32 	%r1388, %r276, %r1387;
	bar.sync 	0;
	shl.b32 	%r1389, %r171, 2;
	add.s32 	%r1391, %r551, %r1389;
	st.shared.u32 	[%r1391+-4], %r1764;
	shl.b32 	%r1392, %r177, 2;
	add.s32 	%r1393, %r551, %r1392;
	st.shared.u32 	[%r1393+-4], %r1765;
	shl.b32 	%r1394, %r183, 2;
	add.s32 	%r1395, %r551, %r1394;
	st.shared.u32 	[%r1395+-4], %r1766;
	shl.b32 	%r1396, %r189, 2;
	add.s32 	%r1397, %r551, %r1396;
	st.shared.u32 	[%r1397+-4], %r1767;
	shl.b32 	%r1398, %r195, 2;
	add.s32 	%r1399, %r551, %r1398;
	st.shared.u32 	[%r1399+-4], %r1768;
	shl.b32 	%r1400, %r201, 2;
	add.s32 	%r1401, %r551, %r1400;
	st.shared.u32 	[%r1401+-4], %r1769;
	shl.b32 	%r1402, %r207, 2;
	add.s32 	%r1403, %r551, %r1402;
	st.shared.u32 	[%r1403+-4], %r1770;
	shl.b32 	%r1404, %r213, 2;
	add.s32 	%r1405, %r551, %r1404;
	st.shared.u32 	[%r1405+-4], %r1771;
	shl.b32 	%r1406, %r219, 2;
	add.s32 	%r1407, %r551, %r1406;
	st.shared.u32 	[%r1407+-4], %r1772;
	shl.b32 	%r1408, %r225, 2;
	add.s32 	%r1409, %r551, %r1408;
	st.shared.u32 	[%r1409+-4], %r1773;
	shl.b32 	%r1410, %r231, 2;
	add.s32 	%r1411, %r551, %r1410;
	st.shared.u32 	[%r1411+-4], %r1774;
	shl.b32 	%r1412, %r237, 2;
	add.s32 	%r1413, %r551, %r1412;
	st.shared.u32 	[%r1413+-4], %r1775;
	shl.b32 	%r1414, %r243, 2;
	add.s32 	%r1415, %r551, %r1414;
	st.shared.u32 	[%r1415+-4], %r1776;
	shl.b32 	%r1416, %r249, 2;
	add.s32 	%r1417, %r551, %r1416;
	st.shared.u32 	[%r1417+-4], %r1777;
	shl.b32 	%r1418, %r255, 2;
	add.s32 	%r1419, %r551, %r1418;
	st.shared.u32 	[%r1419+-4], %r1778;
	shl.b32 	%r1420, %r261, 2;
	add.s32 	%r1421, %r551, %r1420;
	st.shared.u32 	[%r1421+-4], %r1779;
	shl.b32 	%r1422, %r267, 2;
	add.s32 	%r1423, %r551, %r1422;
	st.shared.u32 	[%r1423+-4], %r1780;
	shl.b32 	%r1424, %r273, 2;
	add.s32 	%r1425, %r551, %r1424;
	st.shared.u32 	[%r1425+-4], %r1781;
	shl.b32 	%r1426, %r1388, 2;
	add.s32 	%r1427, %r551, %r1426;
	st.shared.u32 	[%r1427+-4], %r1782;
	shl.b32 	%r1428, %r1, 3;
	add.s32 	%r1429, %r551, %r1428;
	add.s32 	%r279, %r1429, 29184;
	@%p109 bra 	$L__BB6_161;
	ld.param.u64 	%rd236, [_ZN3cub18CUB_300001_SM_10006detail10radix_sort29DeviceRadixSortOnesweepKernelINS1_5radix10policy_hubIiNS0_8NullTypeEyE10Policy1000ELNS0_9SortOrderE0EiS6_yiiNS1_21identity_decomposer_tEEEvPT5_SC_PT3_PKSD_PT1_PKSH_PT2_PKSL_T4_iiT6__param_3];
	cvta.to.global.u64 	%rd57, %rd236;
	shl.b64 	%rd58, %rd7, 3;
	add.s64 	%rd59, %rd57, %rd58;
	ld.global.u64 	%rd60, [%rd59];
	cvt.s64.s32 	%rd61, %r163;
	sub.s64 	%rd238, %rd60, %rd61;
	st.shared.u64 	[%r279], %rd238;
	setp.lt.s32 	%p111, %r3, 1;
	mov.u32 	%r1805, %r1759;
	@%p111 bra 	$L__BB6_160;
	mov.b32 	%r1803, -1;
	mov.u32 	%r1802, %r3;
	mov.u32 	%r1805, %r1759;
$L__BB6_156:
	ld.param.u64 	%rd229, [_ZN3cub18CUB_300001_SM_10006detail10radix_sort29DeviceRadixSortOnesweepKernelINS1_5radix10policy_hubIiNS0_8NullTypeEyE10Policy1000ELNS0_9SortOrderE0EiS6_yiiNS1_21identity_decomposer_tEEEvPT5_SC_PT3_PKSD_PT1_PKSH_PT2_PKSL_T4_iiT6__param_0];
	add.s32 	%r283, %r1802, -1;
	shl.b32 	%r1431, %r283, 8;
	add.s32 	%r1432, %r1431, %r1;
	cvta.to.global.u64 	%rd62, %rd229;
	mul.wide.s32 	%rd63, %r1432, 4;
	add.s64 	%rd16, %rd62, %rd63;
$L__BB6_157:
	membar.cta;
	ld.volatile.global.u32 	%r284, [%rd16];
	setp.eq.s32 	%p112, %r284, 0;
	@%p112 bra 	$L__BB6_157;
	and.b32  	%r1433, %r284, 1073741823;
	add.s32 	%r1805, %r1433, %r1805;
	setp.gt.s32 	%p113, %r284, -1;
	vote.sync.ballot.b32 	%r1803, %p113, %r1803;
	setp.gt.u32 	%p115, %r1802, 1;
	and.pred  	%p116, %p113, %p115;
	mov.u32 	%r1802, %r283;
	@%p116 bra 	$L__BB6_156;
	ld.shared.u64 	%rd238, [%r279];
$L__BB6_160:
	ld.param.u64 	%rd230, [_ZN3cub18CUB_300001_SM_10006detail10radix_sort29DeviceRadixSortOnesweepKernelINS1_5radix10policy_hubIiNS0_8NullTypeEyE10Policy1000ELNS0_9SortOrderE0EiS6_yiiNS1_21identity_decomposer_tEEEvPT5_SC_PT3_PKSD_PT1_PKSH_PT2_PKSL_T4_iiT6__param_0];
	or.b32  	%r1434, %r1805, -2147483648;
	cvta.to.global.u64 	%rd64, %rd230;
	shl.b32 	%r1435, %r3, 8;
	add.s32 	%r1436, %r1435, %r1;
	mul.wide.s32 	%rd65, %r1436, 4;
	add.s64 	%rd66, %rd64, %rd65;
	st.volatile.global.u32 	[%rd66], %r1434;
	sub.s32 	%r1437, %r1805, %r1759;
	cvt.s64.s32 	%rd67, %r1437;
	add.s64 	%rd68, %rd238, %rd67;
	st.shared.u64 	[%r279], %rd68;
$L__BB6_161:
	ld.param.u32 	%r1711, [_ZN3cub18CUB_300001_SM_10006detail10radix_sort29DeviceRadixSortOnesweepKernelINS1_5radix10policy_hubIiNS0_8NullTypeEyE10Policy1000ELNS0_9SortOrderE0EiS6_yiiNS1_21identity_decomposer_tEEEvPT5_SC_PT3_PKSD_PT1_PKSH_PT2_PKSL_T4_iiT6__param_8];
	ld.param.u64 	%rd233, [_ZN3cub18CUB_300001_SM_10006detail10radix_sort29DeviceRadixSortOnesweepKernelINS1_5radix10policy_hubIiNS0_8NullTypeEyE10Policy1000ELNS0_9SortOrderE0EiS6_yiiNS1_21identity_decomposer_tEEEvPT5_SC_PT3_PKSD_PT1_PKSH_PT2_PKSL_T4_iiT6__param_2];
	setp.gt.u32 	%p117, %r1, 255;
	mad.lo.s32 	%r288, %r3, 7296, 7296;
	setp.lt.s32 	%p118, %r288, %r1711;
	setp.eq.s64 	%p119, %rd233, 0;
	or.pred  	%p120, %p119, %p118;
	or.pred  	%p121, %p117, %p120;
	@%p121 bra 	$L__BB6_163;
	ld.param.u64 	%rd234, [_ZN3cub18CUB_300001_SM_10006detail10radix_sort29DeviceRadixSortOnesweepKernelINS1_5radix10policy_hubIiNS0_8NullTypeEyE10Policy1000ELNS0_9SortOrderE0EiS6_yiiNS1_21identity_decomposer_tEEEvPT5_SC_PT3_PKSD_PT1_PKSH_PT2_PKSL_T4_iiT6__param_2];
	ld.shared.u64 	%rd69, [%r279];
	cvt.s64.s32 	%rd70, %r1759;
	cvt.s64.s32 	%rd71, %r163;
	add.s64 	%rd72, %rd71, %rd70;
	add.s64 	%rd73, %rd72, %rd69;
	cvta.to.global.u64 	%rd74, %rd234;
	shl.b64 	%rd75, %rd7, 3;
	add.s64 	%rd76, %rd74, %rd75;
	st.global.u64 	[%rd76], %rd73;
$L__BB6_163:
	ld.param.u32 	%r1712, [_ZN3cub18CUB_300001_SM_10006detail10radix_sort29DeviceRadixSortOnesweepKernelINS1_5radix10policy_hubIiNS0_8NullTypeEyE10Policy1000ELNS0_9SortOrderE0EiS6_yiiNS1_21identity_decomposer_tEEEvPT5_SC_PT3_PKSD_PT1_PKSH_PT2_PKSL_T4_iiT6__param_8];
	shl.b32 	%r1438, %r1, 2;
	add.s32 	%r289, %r551, %r1438;
	setp.gt.s32 	%p122, %r288, %r1712;
	bar.sync 	0;
	@%p122 bra 	$L__BB6_165;
	ld.shared.u32 	%r1440, [%r289];
	shr.u32 	%r1441, %r1440, %r293;
	and.b32  	%r1442, %r1441, %r82;
	shl.b32 	%r1443, %r1442, 3;
	add.s32 	%r1445, %r551, 29184;
	add.s32 	%r1446, %r1445, %r1443;
	ld.shared.u64 	%rd77, [%r1446];
	add.s64 	%rd78, %rd77, %rd7;
	xor.b32  	%r1447, %r1440, -2147483648;
	shl.b64 	%rd79, %rd78, 2;
	add.s64 	%rd80, %rd1, %rd79;
	st.global.u32 	[%rd80], %r1447;
	bar.warp.sync 	-1;
	ld.shared.u32 	%r1448, [%r289+1536];
	shr.u32 	%r1449, %r1448, %r293;
	and.b32  	%r1450, %r1449, %r82;
	shl.b32 	%r1451, %r1450, 3;
	add.s32 	%r1452, %r1445, %r1451;
	ld.shared.u64 	%rd81, [%r1452];
	add.s64 	%rd82, %rd81, %rd7;
	xor.b32  	%r1453, %r1448, -2147483648;
	shl.b64 	%rd83, %rd82, 2;
	add.s64 	%rd84, %rd1, %rd83;
	st.global.u32 	[%rd84+1536], %r1453;
	bar.warp.sync 	-1;
	ld.shared.u32 	%r1454, [%r289+3072];
	shr.u32 	%r1455, %r1454, %r293;
	and.b32  	%r1456, %r1455, %r82;
	shl.b32 	%r1457, %r1456, 3;
	add.s32 	%r1458, %r1445, %r1457;
	ld.shared.u64 	%rd85, [%r1458];
	add.s64 	%rd86, %rd85, %rd7;
	xor.b32  	%r1459, %r1454, -2147483648;
	shl.b64 	%rd87, %rd86, 2;
	add.s64 	%rd88, %rd1, %rd87;
	st.global.u32 	[%rd88+3072], %r1459;
	bar.warp.sync 	-1;
	ld.shared.u32 	%r1460, [%r289+4608];
	shr.u32 	%r1461, %r1460, %r293;
	and.b32  	%r1462, %r1461, %r82;
	shl.b32 	%r1463, %r1462, 3;
	add.s32 	%r1464, %r1445, %r1463;
	ld.shared.u64 	%rd89, [%r1464];
	add.s64 	%rd90, %rd89, %rd7;
	xor.b32  	%r1465, %r1460, -2147483648;
	shl.b64 	%rd91, %rd90, 2;
	add.s64 	%rd92, %rd1, %rd91;
	st.global.u32 	[%rd92+4608], %r1465;
	bar.warp.sync 	-1;
	ld.shared.u32 	%r1466, [%r289+6144];
	shr.u32 	%r1467, %r1466, %r293;
	and.b32  	%r1468, %r1467, %r82;
	shl.b32 	%r1469, %r1468, 3;
	add.s32 	%r1470, %r1445, %r1469;
	ld.shared.u64 	%rd93, [%r1470];
	add.s64 	%rd94, %rd93, %rd7;
	xor.b32  	%r1471, %r1466, -2147483648;
	shl.b64 	%rd95, %rd94, 2;
	add.s64 	%rd96, %rd1, %rd95;
	st.global.u32 	[%rd96+6144], %r1471;
	bar.warp.sync 	-1;
	ld.shared.u32 	%r1472, [%r289+7680];
	shr.u32 	%r1473, %r1472, %r293;
	and.b32  	%r1474, %r1473, %r82;
	shl.b32 	%r1475, %r1474, 3;
	add.s32 	%r1476, %r1445, %r1475;
	ld.shared.u64 	%rd97, [%r1476];
	add.s64 	%rd98, %rd97, %rd7;
	xor.b32  	%r1477, %r1472, -2147483648;
	shl.b64 	%rd99, %rd98, 2;
	add.s64 	%rd100, %rd1, %rd99;
	st.global.u32 	[%rd100+7680], %r1477;
	bar.warp.sync 	-1;
	ld.shared.u32 	%r1478, [%r289+9216];
	shr.u32 	%r1479, %r1478, %r293;
	and.b32  	%r1480, %r1479, %r82;
	shl.b32 	%r1481, %r1480, 3;
	add.s32 	%r1482, %r1445, %r1481;
	ld.shared.u64 	%rd101, [%r1482];
	add.s64 	%rd102, %rd101, %rd7;
	xor.b32  	%r1483, %r1478, -2147483648;
	shl.b64 	%rd103, %rd102, 2;
	add.s64 	%rd104, %rd1, %rd103;
	st.global.u32 	[%rd104+9216], %r1483;
	bar.warp.sync 	-1;
	ld.shared.u32 	%r1484, [%r289+10752];
	shr.u32 	%r1485, %r1484, %r293;
	and.b32  	%r1486, %r1485, %r82;
	shl.b32 	%r1487, %r1486, 3;
	add.s32 	%r1488, %r1445, %r1487;
	ld.shared.u64 	%rd105, [%r1488];
	add.s64 	%rd106, %rd105, %rd7;
	xor.b32  	%r1489, %r1484, -2147483648;
	shl.b64 	%rd107, %rd106, 2;
	add.s64 	%rd108, %rd1, %rd107;
	st.global.u32 	[%rd108+10752], %r1489;
	bar.warp.sync 	-1;
	ld.shared.u32 	%r1490, [%r289+12288];
	shr.u32 	%r1491, %r1490, %r293;
	and.b32  	%r1492, %r1491, %r82;
	shl.b32 	%r1493, %r1492, 3;
	add.s32 	%r1494, %r1445, %r1493;
	ld.shared.u64 	%rd109, [%r1494];
	add.s64 	%rd110, %rd109, %rd7;
	xor.b32  	%r1495, %r1490, -2147483648;
	shl.b64 	%rd111, %rd110, 2;
	add.s64 	%rd112, %rd1, %rd111;
	st.global.u32 	[%rd112+12288], %r1495;
	bar.warp.sync 	-1;
	ld.shared.u32 	%r1496, [%r289+13824];
	shr.u32 	%r1497, %r1496, %r293;
	and.b32  	%r1498, %r1497, %r82;
	shl.b32 	%r1499, %r1498, 3;
	add.s32 	%r1500, %r1445, %r1499;
	ld.shared.u64 	%rd113, [%r1500];
	add.s64 	%rd114, %rd113, %rd7;
	xor.b32  	%r1501, %r1496, -2147483648;
	shl.b64 	%rd115, %rd114, 2;
	add.s64 	%rd116, %rd1, %rd115;
	st.global.u32 	[%rd116+13824], %r1501;
	bar.warp.sync 	-1;
	ld.shared.u32 	%r1502, [%r289+15360];
	shr.u32 	%r1503, %r1502, %r293;
	and.b32  	%r1504, %r1503, %r82;
	shl.b32 	%r1505, %r1504, 3;
	add.s32 	%r1506, %r1445, %r1505;
	ld.shared.u64 	%rd117, [%r1506];
	add.s64 	%rd118, %rd117, %rd7;
	xor.b32  	%r1507, %r1502, -2147483648;
	shl.b64 	%rd119, %rd118, 2;
	add.s64 	%rd120, %rd1, %rd119;
	st.global.u32 	[%rd120+15360], %r1507;
	bar.warp.sync 	-1;
	ld.shared.u32 	%r1508, [%r289+16896];
	shr.u32 	%r1509, %r1508, %r293;
	and.b32  	%r1510, %r1509, %r82;
	shl.b32 	%r1511, %r1510, 3;
	add.s32 	%r1512, %r1445, %r1511;
	ld.shared.u64 	%rd121, [%r1512];
	add.s64 	%rd122, %rd121, %rd7;
	xor.b32  	%r1513, %r1508, -2147483648;
	shl.b64 	%rd123, %rd122, 2;
	add.s64 	%rd124, %rd1, %rd123;
	st.global.u32 	[%rd124+16896], %r1513;
	bar.warp.sync 	-1;
	ld.shared.u32 	%r1514, [%r289+18432];
	shr.u32 	%r1515, %r1514, %r293;
	and.b32  	%r1516, %r1515, %r82;
	shl.b32 	%r1517, %r1516, 3;
	add.s32 	%r1518, %r1445, %r1517;
	ld.shared.u64 	%rd125, [%r1518];
	add.s64 	%rd126, %rd125, %rd7;
	xor.b32  	%r1519, %r1514, -2147483648;
	shl.b64 	%rd127, %rd126, 2;
	add.s64 	%rd128, %rd1, %rd127;
	st.global.u32 	[%rd128+18432], %r1519;
	bar.warp.sync 	-1;
	ld.shared.u32 	%r1520, [%r289+19968];
	shr.u32 	%r1521, %r1520, %r293;
	and.b32  	%r1522, %r1521, %r82;
	shl.b32 	%r1523, %r1522, 3;
	add.s32 	%r1524, %r1445, %r1523;
	ld.shared.u64 	%rd129, [%r1524];
	add.s64 	%rd130, %rd129, %rd7;
	xor.b32  	%r1525, %r1520, -2147483648;
	shl.b64 	%rd131, %rd130, 2;
	add.s64 	%rd132, %rd1, %rd131;
	st.global.u32 	[%rd132+19968], %r1525;
	bar.warp.sync 	-1;
	ld.shared.u32 	%r1526, [%r289+21504];
	shr.u32 	%r1527, %r1526, %r293;
	and.b32  	%r1528, %r1527, %r82;
	shl.b32 	%r1529, %r1528, 3;
	add.s32 	%r1530, %r1445, %r1529;
	ld.shared.u64 	%rd133, [%r1530];
	add.s64 	%rd134, %rd133, %rd7;
	xor.b32  	%r1531, %r1526, -2147483648;
	shl.b64 	%rd135, %rd134, 2;
	add.s64 	%rd136, %rd1, %rd135;
	st.global.u32 	[%rd136+21504], %r1531;
	bar.warp.sync 	-1;
	ld.shared.u32 	%r1532, [%r289+23040];
	shr.u32 	%r1533, %r1532, %r293;
	and.b32  	%r1534, %r1533, %r82;
	shl.b32 	%r1535, %r1534, 3;
	add.s32 	%r1536, %r1445, %r1535;
	ld.shared.u64 	%rd137, [%r1536];
	add.s64 	%rd138, %rd137, %rd7;
	xor.b32  	%r1537, %r1532, -2147483648;
	shl.b64 	%rd139, %rd138, 2;
	add.s64 	%rd140, %rd1, %rd139;
	st.global.u32 	[%rd140+23040], %r1537;
	bar.warp.sync 	-1;
	ld.shared.u32 	%r1538, [%r289+24576];
	shr.u32 	%r1539, %r1538, %r293;
	and.b32  	%r1540, %r1539, %r82;
	shl.b32 	%r1541, %r1540, 3;
	add.s32 	%r1542, %r1445, %r1541;
	ld.shared.u64 	%rd141, [%r1542];
	add.s64 	%rd142, %rd141, %rd7;
	xor.b32  	%r1543, %r1538, -2147483648;
	shl.b64 	%rd143, %rd142, 2;
	add.s64 	%rd144, %rd1, %rd143;
	st.global.u32 	[%rd144+24576], %r1543;
	bar.warp.sync 	-1;
	ld.shared.u32 	%r1544, [%r289+26112];
	shr.u32 	%r1545, %r1544, %r293;
	and.b32  	%r1546, %r1545, %r82;
	shl.b32 	%r1547, %r1546, 3;
	add.s32 	%r1548, %r1445, %r1547;
	ld.shared.u64 	%rd145, [%r1548];
	add.s64 	%rd146, %rd145, %rd7;
	xor.b32  	%r1549, %r1544, -2147483648;
	shl.b64 	%rd147, %rd146, 2;
	add.s64 	%rd148, %rd1, %rd147;
	st.global.u32 	[%rd148+26112], %r1549;
	bar.warp.sync 	-1;
	ld.shared.u32 	%r1550, [%r289+27648];
	shr.u32 	%r1551, %r1550, %r293;
	and.b32  	%r1552, %r1551, %r82;
	shl.b32 	%r1553, %r1552, 3;
	add.s32 	%r1554, %r1445, %r1553;
	ld.shared.u64 	%rd149, [%r1554];
	add.s64 	%rd150, %rd149, %rd7;
	xor.b32  	%r1555, %r1550, -2147483648;
	shl.b64 	%rd151, %rd150, 2;
	add.s64 	%rd152, %rd1, %rd151;
	st.global.u32 	[%rd152+27648], %r1555;
	bar.warp.sync 	-1;
	bra.uni 	$L__BB6_204;
$L__BB6_165:
	ld.param.u32 	%r1713, [_ZN3cub18CUB_300001_SM_10006detail10radix_sort29DeviceRadixSortOnesweepKernelINS1_5radix10policy_hubIiNS0_8NullTypeEyE10Policy1000ELNS0_9SortOrderE0EiS6_yiiNS1_21identity_decomposer_tEEEvPT5_SC_PT3_PKSD_PT1_PKSH_PT2_PKSL_T4_iiT6__param_8];
	mad.lo.s32 	%r290, %r3, -7296, %r1713;
	setp.ge.s32 	%p123, %r1, %r290;
	@%p123 bra 	$L__BB6_167;
	ld.shared.u32 	%r1556, [%r289];
	shr.u32 	%r1557, %r1556, %r293;
	and.b32  	%r1558, %r1557, %r82;
	shl.b32 	%r1559, %r1558, 3;
	add.s32 	%r1561, %r551, %r1559;
	ld.shared.u64 	%rd153, [%r1561+29184];
	xor.b32  	%r1562, %r1556, -2147483648;
	add.s64 	%rd154, %rd153, %rd7;
	shl.b64 	%rd155, %rd154, 2;
	add.s64 	%rd156, %rd1, %rd155;
	st.global.u32 	[%rd156], %r1562;
$L__BB6_167:
	bar.warp.sync 	-1;
	add.s32 	%r1563, %r1, 384;
	setp.ge.s32 	%p124, %r1563, %r290;
	@%p124 bra 	$L__BB6_169;
	ld.shared.u32 	%r1564, [%r289+1536];
	shr.u32 	%r1565, %r1564, %r293;
	and.b32  	%r1566, %r1565, %r82;
	shl.b32 	%r1567, %r1566, 3;
	add.s32 	%r1569, %r551, %r1567;
	ld.shared.u64 	%rd157, [%r1569+29184];
	xor.b32  	%r1570, %r1564, -2147483648;
	add.s64 	%rd158, %rd157, %rd7;
	shl.b64 	%rd159, %rd158, 2;
	add.s64 	%rd160, %rd1, %rd159;
	st.global.u32 	[%rd160+1536], %r1570;
$L__BB6_169:
	bar.warp.sync 	-1;
	add.s32 	%r1571, %r1, 768;
	setp.ge.s32 	%p125, %r1571, %r290;
	@%p125 bra 	$L__BB6_171;
	ld.shared.u32 	%r1572, [%r289+3072];
	shr.u32 	%r1573, %r1572, %r293;
	and.b32  	%r1574, %r1573, %r82;
	shl.b32 	%r1575, %r1574, 3;
	add.s32 	%r1577, %r551, %r1575;
	ld.shared.u64 	%rd161, [%r1577+29184];
	xor.b32  	%r1578, %r1572, -2147483648;
	add.s64 	%rd162, %rd161, %rd7;
	shl.b64 	%rd163, %rd162, 2;
	add.s64 	%rd164, %rd1, %rd163;
	st.global.u32 	[%rd164+3072], %r1578;
$L__BB6_171:
	bar.warp.sync 	-1;
	add.s32 	%r1579, %r1, 1152;
	setp.ge.s32 	%p126, %r1579, %r290;
	@%p126 bra 	$L__BB6_173;
	ld.shared.u32 	%r1580, [%r289+4608];
	shr.u32 	%r1581, %r1580, %r293;
	and.b32  	%r1582, %r1581, %r82;
	shl.b32 	%r1583, %r1582, 3;
	add.s32 	%r1585, %r551, %r1583;
	ld.shared.u64 	%rd165, [%r1585+29184];
	xor.b32  	%r1586, %r1580, -2147483648;
	add.s64 	%rd166, %rd165, %rd7;
	shl.b64 	%rd167, %rd166, 2;
	add.s64 	%rd168, %rd1, %rd167;
	st.global.u32 	[%rd168+4608], %r1586;
$L__BB6_173:
	bar.warp.sync 	-1;
	add.s32 	%r1587, %r1, 1536;
	setp.ge.s32 	%p127, %r1587, %r290;
	@%p127 bra 	$L__BB6_175;
	ld.shared.u32 	%r1588, [%r289+6144];
	shr.u32 	%r1589, %r1588, %r293;
	and.b32  	%r1590, %r1589, %r82;
	shl.b32 	%r1591, %r1590, 3;
	add.s32 	%r1593, %r551, %r1591;
	ld.shared.u64 	%rd169, [%r1593+29184];
	xor.b32  	%r1594, %r1588, -2147483648;
	add.s64 	%rd170, %rd169, %rd7;
	shl.b64 	%rd171, %rd170, 2;
	add.s64 	%rd172, %rd1, %rd171;
	st.global.u32 	[%rd172+6144], %r1594;
$L__BB6_175:
	bar.warp.sync 	-1;
	add.s32 	%r1595, %r1, 1920;
	setp.ge.s32 	%p128, %r1595, %r290;
	@%p128 bra 	$L__BB6_177;
	ld.shared.u32 	%r1596, [%r289+7680];
	shr.u32 	%r1597, %r1596, %r293;
	and.b32  	%r1598, %r1597, %r82;
	shl.b32 	%r1599, %r1598, 3;
	add.s32 	%r1601, %r551, %r1599;
	ld.shared.u64 	%rd173, [%r1601+29184];
	xor.b32  	%r1602, %r1596, -2147483648;
	add.s64 	%rd174, %rd173, %rd7;
	shl.b64 	%rd175, %rd174, 2;
	add.s64 	%rd176, %rd1, %rd175;
	st.global.u32 	[%rd176+7680], %r1602;
$L__BB6_177:
	bar.warp.sync 	-1;
	add.s32 	%r1603, %r1, 2304;
	setp.ge.s32 	%p129, %r1603, %r290;
	@%p129 bra 	$L__BB6_179;
	ld.shared.u32 	%r1604, [%r289+9216];
	shr.u32 	%r1605, %r1604, %r293;
	and.b32  	%r1606, %r1605, %r82;
	shl.b32 	%r1607, %r1606, 3;
	add.s32 	%r1609, %r551, %r1607;
	ld.shared.u64 	%rd177, [%r1609+29184];
	xor.b32  	%r1610, %r1604, -2147483648;
	add.s64 	%rd178, %rd177, %rd7;
	shl.b64 	%rd179, %rd178, 2;
	add.s64 	%rd180, %rd1, %rd179;
	st.global.u32 	[%rd180+9216], %r1610;
$L__BB6_179:
	bar.warp.sync 	-1;
	add.s32 	%r1611, %r1, 2688;
	setp.ge.s32 	%p130, %r1611, %r290;
	@%p130 bra 	$L__BB6_181;
	ld.shared.u32 	%r1612, [%r289+10752];
	shr.u32 	%r1613, %r1612, %r293;
	and.b32  	%r1614, %r1613, %r82;
	shl.b32 	%r1615, %r1614, 3;
	add.s32 	%r1617, %r551, %r1615;
	ld.shared.u64 	%rd181, [%r1617+29184];
	xor.b32  	%r1618, %r1612, -2147483648;
	add.s64 	%rd182, %rd181, %rd7;
	shl.b64 	%rd183, %rd182, 2;
	add.s64 	%rd184, %rd1, %rd183;
	st.global.u32 	[%rd184+10752], %r1618;
$L__BB6_181:
	bar.warp.sync 	-1;
	or.b32  	%r1619, %r1, 3072;
	setp.ge.s32 	%p131, %r1619, %r290;
	@%p131 bra 	$L__BB6_183;
	ld.shared.u32 	%r1620, [%r289+12288];
	shr.u32 	%r1621, %r1620, %r293;
	and.b32  	%r1622, %r1621, %r82;
	shl.b32 	%r1623, %r1622, 3;
	add.s32 	%r1625, %r551, %r1623;
	ld.shared.u64 	%rd185, [%r1625+29184];
	xor.b32  	%r1626, %r1620, -2147483648;
	add.s64 	%rd186, %rd185, %rd7;
	shl.b64 	%rd187, %rd186, 2;
	add.s64 	%rd188, %rd1, %rd187;
	st.global.u32 	[%rd188+12288], %r1626;
$L__BB6_183:
	bar.warp.sync 	-1;
	add.s32 	%r1627, %r1, 3456;
	setp.ge.s32 	%p132, %r1627, %r290;
	@%p132 bra 	$L__BB6_185;
	ld.shared.u32 	%r1628, [%r289+13824];
	shr.u32 	%r1629, %r1628, %r293;
	and.b32  	%r1630, %r1629, %r82;
	shl.b32 	%r1631, %r1630, 3;
	add.s32 	%r1633, %r551, %r1631;
	ld.shared.u64 	%rd189, [%r1633+29184];
	xor.b32  	%r1634, %r1628, -2147483648;
	add.s64 	%rd190, %rd189, %rd7;
	shl.b64 	%rd191, %rd190, 2;
	add.s64 	%rd192, %rd1, %rd191;
	st.global.u32 	[%rd192+13824], %r1634;
$L__BB6_185:
	bar.warp.sync 	-1;
	add.s32 	%r1635, %r1, 3840;
	setp.ge.s32 	%p133, %r1635, %r290;
	@%p133 bra 	$L__BB6_187;
	ld.shared.u32 	%r1636, [%r289+15360];
	shr.u32 	%r1637, %r1636, %r293;
	and.b32  	%r1638, %r1637, %r82;
	shl.b32 	%r1639, %r1638, 3;
	add.s32 	%r1641, %r551, %r1639;
	ld.shared.u64 	%rd193, [%r1641+29184];
	xor.b32  	%r1642, %r1636, -2147483648;
	add.s64 	%rd194, %rd193, %rd7;
	shl.b64 	%rd195, %rd194, 2;
	add.s64 	%rd196, %rd1, %rd195;
	st.global.u32 	[%rd196+15360], %r1642;
$L__BB6_187:
	bar.warp.sync 	-1;
	add.s32 	%r1643, %r1, 4224;
	setp.ge.s32 	%p134, %r1643, %r290;
	@%p134 bra 	$L__BB6_189;
	ld.shared.u32 	%r1644, [%r289+16896];
	shr.u32 	%r1645, %r1644, %r293;
	and.b32  	%r1646, %r1645, %r82;
	shl.b32 	%r1647, %r1646, 3;
	add.s32 	%r1649, %r551, %r1647;
	ld.shared.u64 	%rd197, [%r1649+29184];
	xor.b32  	%r1650, %r1644, -2147483648;
	add.s64 	%rd198, %rd197, %rd7;
	shl.b64 	%rd199, %rd198, 2;
	add.s64 	%rd200, %rd1, %rd199;
	st.global.u32 	[%rd200+16896], %r1650;
$L__BB6_189:
	bar.warp.sync 	-1;
	add.s32 	%r1651, %r1, 4608;
	setp.ge.s32 	%p135, %r1651, %r290;
	@%p135 bra 	$L__BB6_191;
	ld.shared.u32 	%r1652, [%r289+18432];
	shr.u32 	%r1653, %r1652, %r293;
	and.b32  	%r1654, %r1653, %r82;
	shl.b32 	%r1655, %r1654, 3;
	add.s32 	%r1657, %r551, %r1655;
	ld.shared.u64 	%rd201, [%r1657+29184];
	xor.b32  	%r1658, %r1652, -2147483648;
	add.s64 	%rd202, %rd201, %rd7;
	shl.b64 	%rd203, %rd202, 2;
	add.s64 	%rd204, %rd1, %rd203;
	st.global.u32 	[%rd204+18432], %r1658;
$L__BB6_191:
	bar.warp.sync 	-1;
	add.s32 	%r1659, %r1, 4992;
	setp.ge.s32 	%p136, %r1659, %r290;
	@%p136 bra 	$L__BB6_193;
	ld.shared.u32 	%r1660, [%r289+19968];
	shr.u32 	%r1661, %r1660, %r293;
	and.b32  	%r1662, %r1661, %r82;
	shl.b32 	%r1663, %r1662, 3;
	add.s32 	%r1665, %r551, %r1663;
	ld.shared.u64 	%rd205, [%r1665+29184];
	xor.b32  	%r1666, %r1660, -2147483648;
	add.s64 	%rd206, %rd205, %rd7;
	shl.b64 	%rd207, %rd206, 2;
	add.s64 	%rd208, %rd1, %rd207;
	st.global.u32 	[%rd208+19968], %r1666;
$L__BB6_193:
	bar.warp.sync 	-1;
	add.s32 	%r1667, %r1, 5376;
	setp.ge.s32 	%p137, %r1667, %r290;
	@%p137 bra 	$L__BB6_195;
	ld.shared.u32 	%r1668, [%r289+21504];
	shr.u32 	%r1669, %r1668, %r293;
	and.b32  	%r1670, %r1669, %r82;
	shl.b32 	%r1671, %r1670, 3;
	add.s32 	%r1673, %r551, %r1671;
	ld.shared.u64 	%rd209, [%r1673+29184];
	xor.b32  	%r1674, %r1668, -2147483648;
	add.s64 	%rd210, %rd209, %rd7;
	shl.b64 	%rd211, %rd210, 2;
	add.s64 	%rd212, %rd1, %rd211;
	st.global.u32 	[%rd212+21504], %r1674;
$L__BB6_195:
	bar.warp.sync 	-1;
	add.s32 	%r1675, %r1, 5760;
	setp.ge.s32 	%p138, %r1675, %r290;
	@%p138 bra 	$L__BB6_197;
	ld.shared.u32 	%r1676, [%r289+23040];
	shr.u32 	%r1677, %r1676, %r293;
	and.b32  	%r1678, %r1677, %r82;
	shl.b32 	%r1679, %r1678, 3;
	add.s32 	%r1681, %r551, %r1679;
	ld.shared.u64 	%rd213, [%r1681+29184];
	xor.b32  	%r1682, %r1676, -2147483648;
	add.s64 	%rd214, %rd213, %rd7;
	shl.b64 	%rd215, %rd214, 2;
	add.s64 	%rd216, %rd1, %rd215;
	st.global.u32 	[%rd216+23040], %r1682;
$L__BB6_197:
	bar.warp.sync 	-1;
	or.b32  	%r1683, %r1, 6144;
	setp.ge.s32 	%p139, %r1683, %r290;
	@%p139 bra 	$L__BB6_199;
	ld.shared.u32 	%r1684, [%r289+24576];
	shr.u32 	%r1685, %r1684, %r293;
	and.b32  	%r1686, %r1685, %r82;
	shl.b32 	%r1687, %r1686, 3;
	add.s32 	%r1689, %r551, %r1687;
	ld.shared.u64 	%rd217, [%r1689+29184];
	xor.b32  	%r1690, %r1684, -2147483648;
	add.s64 	%rd218, %rd217, %rd7;
	shl.b64 	%rd219, %rd218, 2;
	add.s64 	%rd220, %rd1, %rd219;
	st.global.u32 	[%rd220+24576], %r1690;
$L__BB6_199:
	bar.warp.sync 	-1;
	add.s32 	%r1691, %r1, 6528;
	setp.ge.s32 	%p140, %r1691, %r290;
	@%p140 bra 	$L__BB6_201;
	ld.shared.u32 	%r1692, [%r289+26112];
	shr.u32 	%r1693, %r1692, %r293;
	and.b32  	%r1694, %r1693, %r82;
	shl.b32 	%r1695, %r1694, 3;
	add.s32 	%r1697, %r551, %r1695;
	ld.shared.u64 	%rd221, [%r1697+29184];
	xor.b32  	%r1698, %r1692, -2147483648;
	add.s64 	%rd222, %rd221, %rd7;
	shl.b64 	%rd223, %rd222, 2;
	add.s64 	%rd224, %rd1, %rd223;
	st.global.u32 	[%rd224+26112], %r1698;
$L__BB6_201:
	bar.warp.sync 	-1;
	add.s32 	%r1699, %r1, 6912;
	ld.shared.u32 	%r291, [%r289+27648];
	shr.u32 	%r1700, %r291, %r293;
	and.b32  	%r1701, %r1700, %r82;
	shl.b32 	%r1702, %r1701, 3;
	add.s32 	%r1704, %r551, %r1702;
	ld.shared.u64 	%rd225, [%r1704+29184];
	add.s64 	%rd19, %rd225, %rd7;
	setp.ge.s32 	%p141, %r1699, %r290;
	@%p141 bra 	$L__BB6_203;
	xor.b32  	%r1705, %r291, -2147483648;
	shl.b64 	%rd226, %rd19, 2;
	add.s64 	%rd227, %rd1, %rd226;
	st.global.u32 	[%rd227+27648], %r1705;
$L__BB6_203:
	bar.warp.sync 	-1;
$L__BB6_204:
	ret;

}


// ===== COMPILED SASS (sm_100) =====

	.target	sm_100

	.elftype	@"ET_EXEC"


//--------------------- .note.nv.tkinfo           --------------------------
	.section	.note.nv.tkinfo,"",@"SHT_NOTE"
	.sectionflags	@"SHF_NOTE_NV_TKINFO"
	.tkinfo
        /*0018*/ 	.word	0x00000002
        /*0030*/ 	.string	""
        /*0030*/ 	.string	"ptxas"
        /*0030*/ 	.string	"Cuda compilation tools, release 13.0, V13.0.88"
        /*0030*/ 	.string	"Build cuda_13.0.r13.0/compiler.36424714_0"
        /*0030*/ 	.string	"-arch sm_100 -m 64 "



//--------------------- .note.nv.cuinfo           --------------------------
	.section	.note.nv.cuinfo,"",@"SHT_NOTE"
	.sectionflags	@"SHF_NOTE_NV_CUINFO"
        /*0018*/ 	.short	0x0002
        /*001a*/ 	.short	0x0064
        /*001c*/ 	.short	0x0082
	.zero		2


//--------------------- .nv.info                  --------------------------
	.section	.nv.info,"",@"SHT_CUDA_INFO"
	.align	4


	//----- nvinfo : EIATTR_REGCOUNT
	.align		4
        /*0000*/ 	.byte	0x04, 0x2f
        /*0002*/ 	.short	(.L_46 - .L_45)
	.align		4
.L_45:
        /*0004*/ 	.word	index@(_Z11Insert_ElemPiS_S_S_)
        /*0008*/ 	.word	0x0000000c


	//----- nvinfo : EIATTR_FRAME_SIZE
	.align		4
.L_46:
        /*000c*/ 	.byte	0x04, 0x11
        /*000e*/ 	.short	(.L_48 - .L_47)
	.align		4
.L_47:
        /*0010*/ 	.word	index@(_Z11Insert_ElemPiS_S_S_)
        /*0014*/ 	.word	0x00000000


	//----- nvinfo : EIATTR_REGCOUNT
	.align		4
.L_48:
        /*0018*/ 	.byte	0x04, 0x2f
        /*001a*/ 	.short	(.L_50 - .L_49)
	.align		4
.L_49:
        /*001c*/ 	.word	index@(_Z11delete_ElemPiS_S_S_i)
        /*0020*/ 	.word	0x00000004


	//----- nvinfo : EIATTR_FRAME_SIZE
	.align		4
.L_50:
        /*0024*/ 	.byte	0x04, 0x11
        /*0026*/ 	.short	(.L_52 - .L_51)
	.align		4
.L_51:
        /*0028*/ 	.word	index@(_Z11delete_ElemPiS_S_S_i)
        /*002c*/ 	.word	0x00000000


	//----- nvinfo : EIATTR_REGCOUNT
	.align		4
.L_52:
        /*0030*/ 	.byte	0x04, 0x2f
        /*0032*/ 	.short	(.L_54 - .L_53)
	.align		4
.L_53:
        /*0034*/ 	.word	index@(_ZN3cub18CUB_300001_SM_10006detail11EmptyKernelIvEEvv)
        /*0038*/ 	.word	0x00000004


	//----- nvinfo : EIATTR_FRAME_SIZE
	.align		4
.L_54:
        /*003c*/ 	.byte	0x04, 0x11
        /*003e*/ 	.short	(.L_56 - .L_55)
	.align		4
.L_55:
        /*0040*/ 	.word	index@(_ZN3cub18CUB_300001_SM_10006detail11EmptyKernelIvEEvv)
        /*0044*/ 	.word	0x00000000


	//----- nvinfo : EIATTR_REGCOUNT
	.align		4
.L_56:
        /*0048*/ 	.byte	0x04, 0x2f
        /*004a*/ 	.short	(.L_58 - .L_57)
	.align		4
.L_57:
        /*004c*/ 	.word	index@(_ZN3cub18CUB_300001_SM_10006detail10radix_sort31DeviceRadixSortSingleTileKernelINS1_5radix10policy_hubIiNS0_8NullTypeEyE10Policy1000ELNS0_9SortOrderE0EiS6_yNS1_21identity_decomposer_tEEEvPKT1_PSB_PKT2_PSF_T3_iiT4_)
        /*0050*/ 	.word	0x0000007f


	//----- nvinfo : EIATTR_FRAME_SIZE
	.align		4
.L_58:
        /*0054*/ 	.byte	0x04, 0x11
        /*0056*/ 	.short	(.L_60 - .L_59)
	.align		4
.L_59:
        /*0058*/ 	.word	index@(_ZN3cub18CUB_300001_SM_10006detail10radix_sort31DeviceRadixSortSingleTileKernelINS1_5radix10policy_hubIiNS0_8NullTypeEyE10Policy1000ELNS0_9SortOrderE0EiS6_yNS1_21identity_decomposer_tEEEvPKT1_PSB_PKT2_PSF_T3_iiT4_)
        /*005c*/ 	.word	0x00000000


	//----- nvinfo : EIATTR_REGCOUNT
	.align		4
.L_60:
        /*0060*/ 	.byte	0x04, 0x2f
        /*0062*/ 	.short	(.L_62 - .L_61)
	.align		4
.L_61:
        /*0064*/ 	.word	index@(_ZN3cub18CUB_300001_SM_10006detail10radix_sort30DeviceRadixSortHistogramKernelINS1_5radix10policy_hubIiNS0_8NullTypeEyE10Policy1000ELNS0_9SortOrderE0EiyNS1_21identity_decomposer_tEEEvPT2_PKT1_SB_iiT3_)
        /*0068*/ 	.word	0x00000020


	//----- nvinfo : EIATTR_FRAME_SIZE
	.align		4
.L_62:
        /*006c*/ 	.byte	0x04, 0x11
        /*006e*/ 	.short	(.L_64 - .L_63)
	.align		4
.L_63:
        /*0070*/ 	.word	index@(_ZN3cub18CUB_300001_SM_10006detail10radix_sort30DeviceRadixSortHistogramKernelINS1_5radix10policy_hubIiNS0_8NullTypeEyE10Policy1000ELNS0_9SortOrderE0EiyNS1_21identity_decomposer_tEEEvPT2_PKT1_SB_iiT3_)
        /*0074*/ 	.word	0x00000000


	//----- nvinfo : EIATTR_REGCOUNT
	.align		4
.L_64:
        /*0078*/ 	.byte	0x04, 0x2f
        /*007a*/ 	.short	(.L_66 - .L_65)
	.align		4
.L_65:
        /*007c*/ 	.word	index@(_ZN3cub18CUB_300001_SM_10006detail10radix_sort33DeviceRadixSortExclusiveSumKernelINS1_5radix10policy_hubIiNS0_8NullTypeEyE10Policy1000EyEEvPT0_)
        /*0080*/ 	.word	0x00000020


	//----- nvinfo : EIATTR_FRAME_SIZE
	.align		4
.L_66:
        /*0084*/ 	.byte	0x04, 0x11
        /*0086*/ 	.short	(.L_68 - .L_67)
	.align		4
.L_67:
        /*0088*/ 	.word	index@(_ZN3cub18CUB_300001_SM_10006detail10radix_sort33DeviceRadixSortExclusiveSumKernelINS1_5radix10policy_hubIiNS0_8NullTypeEyE10Policy1000EyEEvPT0_)
        /*008c*/ 	.word	0x00000000


	//----- nvinfo : EIATTR_REGCOUNT
	.align		4
.L_68:
        /*0090*/ 	.byte	0x04, 0x2f
        /*0092*/ 	.short	(.L_70 - .L_69)
	.align		4
.L_69:
        /*0094*/ 	.word	index@(_ZN3cub18CUB_300001_SM_10006detail10radix_sort29DeviceRadixSortOnesweepKernelINS1_5radix10policy_hubIiNS0_8NullTypeEyE10Policy1000ELNS0_9SortOrderE0EiS6_yiiNS1_21identity_decomposer_tEEEvPT5_SC_PT3_PKSD_PT1_PKSH_PT2_PKSL_T4_iiT6_)
        /*0098*/ 	.word	0x00000038


	//----- nvinfo : EIATTR_FRAME_SIZE
	.align		4
.L_70:
        /*009c*/ 	.byte	0x04, 0x11
        /*009e*/ 	.short	(.L_72 - .L_71)
	.align		4
.L_71:
        /*00a0*/ 	.word	index@(_ZN3cub18CUB_300001_SM_10006detail10radix_sort29DeviceRadixSortOnesweepKernelINS1_5radix10policy_hubIiNS0_8NullTypeEyE10Policy1000ELNS0_9SortOrderE0EiS6_yiiNS1_21identity_decomposer_tEEEvPT5_SC_PT3_PKSD_PT1_PKSH_PT2_PKSL_T4_iiT6_)
        /*00a4*/ 	.word	0x00000000


	//----- nvinfo : EIATTR_MIN_STACK_SIZE
	.align		4
.L_72:
        /*00a8*/ 	.byte	0x04, 0x12
        /*00aa*/ 	.short	(.L_74 - .L_73)
	.align		4
.L_73:
        /*00ac*/ 	.word	index@(_ZN3cub18CUB_300001_SM_10006detail10radix_sort29DeviceRadixSortOnesweepKernelINS1_5radix10policy_hubIiNS0_8NullTypeEyE10Policy1000ELNS0_9SortOrderE0EiS6_yiiNS1_21identity_decomposer_tEEEvPT5_SC_PT3_PKSD_PT1_PKSH_PT2_PKSL_T4_iiT6_)
        /*00b0*/ 	.word	0x00000000


	//----- nvinfo : EIATTR_MIN_STACK_SIZE
	.align		4
.L_74:
        /*00b4*/ 	.byte	0x04, 0x12
        /*00b6*/ 	.short	(.L_76 - .L_75)
	.align		4
.L_75:
        /*00b8*/ 	.word	index@(_ZN3cub18CUB_300001_SM_10006detail10radix_sort33DeviceRadixSortExclusiveSumKernelINS1_5radix10policy_hubIiNS0_8NullTypeEyE10Policy1000EyEEvPT0_)
        /*00bc*/ 	.word	0x00000000


	//----- nvinfo : EIATTR_MIN_STACK_SIZE
	.align		4
.L_76:
        /*00c0*/ 	.byte	0x04, 0x12
        /*00c2*/ 	.short	(.L_78 - .L_77)
	.align		4
.L_77:
        /*00c4*/ 	.word	index@(_ZN3cub18CUB_300001_SM_10006detail10radix_sort30DeviceRadixSortHistogramKernelINS1_5radix10policy_hubIiNS0_8NullTypeEyE10Policy1000ELNS0_9SortOrderE0EiyNS1_21identity_decomposer_tEEEvPT2_PKT1_SB_iiT3_)
        /*00c8*/ 	.word	0x00000000


	//----- nvinfo : EIATTR_MIN_STACK_SIZE
	.align		4
.L_78:
        /*00cc*/ 	.byte	0x04, 0x12
        /*00ce*/ 	.short	(.L_80 - .L_79)
	.align		4
.L_79:
        /*00d0*/ 	.word	index@(_ZN3cub18CUB_300001_SM_10006detail10radix_sort31DeviceRadixSortSingleTileKernelINS1_5radix10policy_hubIiNS0_8NullTypeEyE10Policy1000ELNS0_9SortOrderE0EiS6_yNS1_21identity_decomposer_tEEEvPKT1_PSB_PKT2_PSF_T3_iiT4_)
        /*00d4*/ 	.word	0x00000000


	//----- nvinfo : EIATTR_MIN_STACK_SIZE
	.align		4
.L_80:
        /*00d8*/ 	.byte	0x04, 0x12
        /*00da*/ 	.short	(.L_82 - .L_81)
	.align		4
.L_81:
        /*00dc*/ 	.word	index@(_ZN3cub18CUB_300001_SM_10006detail11EmptyKernelIvEEvv)
        /*00e0*/ 	.word	0x00000000


	//----- nvinfo : EIATTR_MIN_STACK_SIZE
	.align		4
.L_82:
        /*00e4*/ 	.byte	0x04, 0x12
        /*00e6*/ 	.short	(.L_84 - .L_83)
	.align		4
.L_83:
        /*00e8*/ 	.word	index@(_Z11delete_ElemPiS_S_S_i)
        /*00ec*/ 	.word	0x00000000


	//----- nvinfo : EIATTR_MIN_STACK_SIZE
	.align		4
.L_84:
        /*00f0*/ 	.byte	0x04, 0x12
        /*00f2*/ 	.short	(.L_86 - .L_85)
	.align		4
.L_85:
        /*00f4*/ 	.word	index@(_Z11Insert_ElemPiS_S_S_)
        /*00f8*/ 	.word	0x00000000
.L_86:


//--------------------- .nv.compat                --------------------------
	.section	.nv.compat,"",@"SHT_CUDA_COMPAT_INFO"
	.align	4
        /*0000*/ 	.byte	0x02, 0x09, 0x00, 0x00, 0x02, 0x02, 0x01, 0x00, 0x02, 0x05, 0x05, 0x00, 0x03, 0x07, 0x01, 0x01
        /*0010*/ 	.byte	0x02, 0x03, 0x00, 0x00, 0x02, 0x06, 0x01, 0x00, 0x04, 0x0b, 0x08, 0x00, 0x09, 0x00, 0x00, 0x00
        /*0020*/ 	.byte	0x00, 0x00, 0x00, 0x00


//--------------------- .nv.info._ZN3cub18CUB_300001_SM_10006detail10radix_sort29DeviceRadixSortOnesweepKernelINS1_5radix10policy_hubIiNS0_8NullTypeEyE10Policy1000ELNS0_9SortOrderE0EiS6_yiiNS1_21identity_decomposer_tEEEvPT5_SC_PT3_PKSD_PT1_PKSH_PT2_PKSL_T4_iiT6_ --------------------------
	.section	.nv.info._ZN3cub18CUB_300001_SM_10006detail10radix_sort29DeviceRadixSortOnesweepKernelINS1_5radix10policy_hubIiNS0_8NullTypeEyE10Policy1000ELNS0_9SortOrderE0EiS6_yiiNS1_21identity_decomposer_tEEEvPT5_SC_PT3_PKSD_PT1_PKSH_PT2_PKSL_T4_iiT6_,"",@"SHT_CUDA_INFO"
	.sectionflags	@""
	.align	4


	//----- nvinfo : EIATTR_CUDA_API_VERSION
	.align		4
        /*0000*/ 	.byte	0x04, 0x37
        /*0002*/ 	.short	(.L_88 - .L_87)
.L_87:
        /*0004*/ 	.word	0x00000082


	//----- nvinfo : EIATTR_KPARAM_INFO
	.align		4
.L_88:
        /*0008*/ 	.byte	0x04, 0x17
        /*000a*/ 	.short	(.L_90 - .L_89)
.L_89:
        /*000c*/ 	.word	0x00000000
        /*0010*/ 	.short	0x000b
        /*0012*/ 	.short	0x004c
        /*0014*/ 	.byte	0x00, 0xf0, 0x05, 0x00


	//----- nvinfo : EIATTR_KPARAM_INFO
	.align		4
.L_90:
        /*0018*/ 	.byte	0x04, 0x17
        /*001a*/ 	.short	(.L_92 - .L_91)
.L_91:
        /*001c*/ 	.word	0x00000000
        /*0020*/ 	.short	0x000a
        /*0022*/ 	.short	0x0048
        /*0024*/ 	.byte	0x00, 0xf0, 0x11, 0x00


	//----- nvinfo : EIATTR_KPARAM_INFO
	.align		4
.L_92:
        /*0028*/ 	.byte	0x04, 0x17
        /*002a*/ 	.short	(.L_94 - .L_93)
.L_93:
        /*002c*/ 	.word	0x00000000
        /*0030*/ 	.short	0x0009
        /*0032*/ 	.short	0x0044
        /*0034*/ 	.byte	0x00, 0xf0, 0x11, 0x00


	//----- nvinfo : EIATTR_KPARAM_INFO
	.align		4
.L_94:
        /*0038*/ 	.byte	0x04, 0x17
        /*003a*/ 	.short	(.L_96 - .L_95)
.L_95:
        /*003c*/ 	.word	0x00000000
        /*0040*/ 	.short	0x0008
        /*0042*/ 	.short	0x0040
        /*0044*/ 	.byte	0x00, 0xf0, 0x11, 0x00


	//----- nvinfo : EIATTR_KPARAM_INFO
	.align		4
.L_96:
        /*0048*/ 	.byte	0x04, 0x17
        /*004a*/ 	.short	(.L_98 - .L_97)
.L_97:
        /*004c*/ 	.word	0x00000000
        /*0050*/ 	.short	0x0007
        /*0052*/ 	.short	0x0038
        /*0054*/ 	.byte	0x00, 0xf5, 0x21, 0x00


	//----- nvinfo : EIATTR_KPARAM_INFO
	.align		4
.L_98:
        /*0058*/ 	.byte	0x04, 0x17
        /*005a*/ 	.short	(.L_100 - .L_99)
.L_99:
        /*005c*/ 	.word	0x00000000
        /*0060*/ 	.short	0x0006
        /*0062*/ 	.short	0x0030
        /*0064*/ 	.byte	0x00, 0xf5, 0x21, 0x00


	//----- nvinfo : EIATTR_KPARAM_INFO
	.align		4
.L_100:
        /*0068*/ 	.byte	0x04, 0x17
        /*006a*/ 	.short	(.L_102 - .L_101)
.L_101:
        /*006c*/ 	.word	0x00000000
        /*0070*/ 	.short	0x0005
        /*0072*/ 	.short	0x0028
        /*0074*/ 	.byte	0x00, 0xf5, 0x21, 0x00


	//----- nvinfo : EIATTR_KPARAM_INFO
	.align		4
.L_102:
        /*0078*/ 	.byte	0x04, 0x17
        /*007a*/ 	.short	(.L_104 - .L_103)
.L_103:
        /*007c*/ 	.word	0x00000000
        /*0080*/ 	.short	0x0004
        /*0082*/ 	.short	0x0020
        /*0084*/ 	.byte	0x00, 0xf5, 0x21, 0x00


	//----- nvinfo : EIATTR_KPARAM_INFO
	.align		4
.L_104:
        /*0088*/ 	.byte	0x04, 0x17
        /*008a*/ 	.short	(.L_106 - .L_105)
.L_105:
        /*008c*/ 	.word	0x00000000
        /*0090*/ 	.short	0x0003
        /*0092*/ 	.short	0x0018
        /*0094*/ 	.byte	0x00, 0xf5, 0x21, 0x00


	//----- nvinfo : EIATTR_KPARAM_INFO
	.align		4
.L_106:
        /*0098*/ 	.byte	0x04, 0x17
        /*009a*/ 	.short	(.L_108 - .L_107)
.L_107:
        /*009c*/ 	.word	0x00000000
        /*00a0*/ 	.short	0x0002
        /*00a2*/ 	.short	0x0010
        /*00a4*/ 	.byte	0x00, 0xf5, 0x21, 0x00


	//----- nvinfo : EIATTR_KPARAM_INFO
	.align		4
.L_108:
        /*00a8*/ 	.byte	0x04, 0x17
        /*00aa*/ 	.short	(.L_110 - .L_109)
.L_109:
        /*00ac*/ 	.word	0x00000000
        /*00b0*/ 	.short	0x0001
        /*00b2*/ 	.short	0x0008
        /*00b4*/ 	.byte	0x00, 0xf5, 0x21, 0x00


	//----- nvinfo : EIATTR_KPARAM_INFO
	.align		4
.L_110:
        /*00b8*/ 	.byte	0x04, 0x17
        /*00ba*/ 	.short	(.L_112 - .L_111)
.L_111:
        /*00bc*/ 	.word	0x00000000
        /*00c0*/ 	.short	0x0000
        /*00c2*/ 	.short	0x0000
        /*00c4*/ 	.byte	0x00, 0xf5, 0x21, 0x00


	//----- nvinfo : EIATTR_SPARSE_MMA_MASK
	.align		4
.L_112:
        /*00c8*/ 	.byte	0x03, 0x50
        /*00ca*/ 	.short	0x0000


	//----- nvinfo : EIATTR_MAXREG_COUNT
	.align		4
        /*00cc*/ 	.byte	0x03, 0x1b
        /*00ce*/ 	.short	0x00a8


	//----- nvinfo : EIATTR_NUM_BARRIERS
	.align		4
        /*00d0*/ 	.byte	0x02, 0x4c
        /*00d2*/ 	.byte	0x01
	.zero		1


	//----- nvinfo : EIATTR_MERCURY_ISA_VERSION
	.align		4
        /*00d4*/ 	.byte	0x03, 0x5f
        /*00d6*/ 	.short	0x0101


	//----- nvinfo : EIATTR_COOP_GROUP_MASK_REGIDS
	.align		4
        /*00d8*/ 	.byte	0x04, 0x29
        /*00da*/ 	.short	(.L_114 - .L_113)


	//   ....[0]....
.L_113:
        /*00dc*/ 	.word	0xffffffff


	//   ....[1]....
        /*00e0*/ 	.word	0x05000019


	//   ....[2]....
        /*00e4*/ 	.word	0xffffffff


	//   ....[3]....
        /*00e8*/ 	.word	0xffffffff


	//   ....[4]....
        /*00ec*/ 	.word	0xffffffff


	//   ....[5]....
        /*00f0*/ 	.word	0xffffffff


	//   ....[6]....
        /*00f4*/ 	.word	0xffffffff


	//   ....[7]....
        /*00f8*/ 	.word	0xffffffff


	//   ....[8]....
        /*00fc*/ 	.word	0xffffffff


	//   ....[9]....
        /*0100*/ 	.word	0xffffffff


	//   ....[10]....
        /*0104*/ 	.word	0xffffffff


	//   ....[11]....
        /*0108*/ 	.word	0xffffffff


	//   ....[12]....
        /*010c*/ 	.word	0xffffffff


	//   ....[13]....
        /*0110*/ 	.word	0xffffffff


	//   ....[14]....
        /*0114*/ 	.word	0xffffffff


	//   ....[15]....
        /*0118*/ 	.word	0xffffffff


	//   ....[16]....
        /*011c*/ 	.word	0xffffffff


	//   ....[17]....
        /*0120*/ 	.word	0xffffffff


	//   ....[18]....
        /*0124*/ 	.word	0xffffffff


	//   ....[19]....
        /*0128*/ 	.word	0xffffffff


	//   ....[20]....
        /*012c*/ 	.word	0xffffffff


	//   ....[21]....
        /*0130*/ 	.word	0xffffffff


	//   ....[22]....
        /*0134*/ 	.word	0xffffffff


	//   ....[23]....
        /*0138*/ 	.word	0xffffffff


	//   ....[24]....
        /*013c*/ 	.word	0xffffffff


	//   ....[25]....
        /*0140*/ 	.word	0xffffffff


	//   ....[26]....
        /*0144*/ 	.word	0xffffffff


	//   ....[27]....
        /*0148*/ 	.word	0xffffffff


	//   ....[28]....
        /*014c*/ 	.word	0xffffffff


	//   ....[29]....
        /*0150*/ 	.word	0xffffffff


	//   ....[30]....
        /*0154*/ 	.word	0xffffffff


	//   ....[31]....
        /*0158*/ 	.word	0xffffffff


	//   ....[32]....
        /*015c*/ 	.word	0xffffffff


	//   ....[33]....
        /*0160*/ 	.word	0xffffffff


	//   ....[34]....
        /*0164*/ 	.word	0xffffffff


	//   ....[35]....
        /*0168*/ 	.word	0xffffffff


	//   ....[36]....
        /*016c*/ 	.word	0xffffffff


	//   ....[37]....
        /*0170*/ 	.word	0xffffffff


	//   ....[38]....
        /*0174*/ 	.word	0xffffffff


	//   ....[39]....
        /*0178*/ 	.word	0xffffffff


	//   ....[40]....
        /*017c*/ 	.word	0xffffffff


	//   ....[41]....
        /*0180*/ 	.word	0xffffffff


	//   ....[42]....
        /*0184*/ 	.word	0xffffffff


	//   ....[43]....
        /*0188*/ 	.word	0xffffffff


	//   ....[44]....
        /*018c*/ 	.word	0xffffffff


	//   ....[45]....
        /*0190*/ 	.word	0xffffffff


	//   ....[46]....
        /*0194*/ 	.word	0xffffffff


	//   ....[47]....
        /*0198*/ 	.word	0xffffffff


	//   ....[48]....
        /*019c*/ 	.word	0xffffffff


	//   ....[49]....
        /*01a0*/ 	.word	0xffffffff


	//   ....[50]....
        /*01a4*/ 	.word	0xffffffff


	//   ....[51]....
        /*01a8*/ 	.word	0xffffffff


	//   ....[52]....
        /*01ac*/ 	.word	0xffffffff


	//   ....[53]....
        /*01b0*/ 	.word	0xffffffff


	//   ....[54]....
        /*01b4*/ 	.word	0xffffffff


	//   ....[55]....
        /*01b8*/ 	.word	0xffffffff


	//   ....[56]....
        /*01bc*/ 	.word	0xffffffff


	//   ....[57]....
        /*01c0*/ 	.word	0xffffffff


	//   ....[58]....
        /*01c4*/ 	.word	0xffffffff


	//   ....[59]....
        /*01c8*/ 	.word	0xffffffff


	//   ....[60]....
        /*01cc*/ 	.word	0xffffffff


	//   ....[61]....
        /*01d0*/ 	.word	0xffffffff


	//   ....[62]....
        /*01d4*/ 	.word	0xffffffff


	//   ....[63]....
        /*01d8*/ 	.word	0xffffffff


	//   ....[64]....
        /*01dc*/ 	.word	0xffffffff


	//   ....[65]....
        /*01e0*/ 	.word	0xffffffff


	//   ....[66]....
        /*01e4*/ 	.word	0xffffffff


	//   ....[67]....
        /*01e8*/ 	.word	0xffffffff


	//   ....[68]....
        /*01ec*/ 	.word	0xffffffff


	//   ....[69]....
        /*01f0*/ 	.word	0xffffffff


	//   ....[70]....
        /*01f4*/ 	.word	0xffffffff


	//   ....[71]....
        /*01f8*/ 	.word	0xffffffff


	//   ....[72]....
        /*01fc*/ 	.word	0xffffffff


	//   ....[73]....
        /*0200*/ 	.word	0xffffffff


	//   ....[74]....
        /*0204*/ 	.word	0xffffffff


	//   ....[75]....
        /*0208*/ 	.word	0xffffffff


	//   ....[76]....
        /*020c*/ 	.word	0xffffffff


	//   ....[77]....
        /*0210*/ 	.word	0xffffffff


	//   ....[78]....
        /*0214*/ 	.word	0xffffffff


	//   ....[79]....
        /*0218*/ 	.word	0xffffffff


	//   ....[80]....
        /*021c*/ 	.word	0xffffffff


	//   ....[81]....
        /*0220*/ 	.word	0xffffffff


	//   ....[82]....
        /*0224*/ 	.word	0xffffffff


	//   ....[83]....
        /*0228*/ 	.word	0xffffffff


	//   ....[84]....
        /*022c*/ 	.word	0xffffffff


	//   ....[85]....
        /*0230*/ 	.word	0xffffffff


	//   ....[86]....
        /*0234*/ 	.word	0xffffffff


	//   ....[87]....
        /*0238*/ 	.word	0xffffffff


	//   ....[88]....
        /*023c*/ 	.word	0xffffffff


	//   ....[89]....
        /*0240*/ 	.word	0xffffffff


	//   ....[90]....
        /*0244*/ 	.word	0xffffffff


	//   ....[91]....
        /*0248*/ 	.word	0xffffffff


	//   ....[92]....
        /*024c*/ 	.word	0xffffffff


	//   ....[93]....
        /*0250*/ 	.word	0xffffffff


	//   ....[94]....
        /*0254*/ 	.word	0xffffffff


	//   ....[95]....
        /*0258*/ 	.word	0xffffffff


	//   ....[96]....
        /*025c*/ 	.word	0xffffffff


	//   ....[97]....
        /*0260*/ 	.word	0xffffffff


	//   ....[98]....
        /*0264*/ 	.word	0xffffffff


	//   ....[99]....
        /*0268*/ 	.word	0xffffffff


	//   ....[100]....
        /*026c*/ 	.word	0xffffffff


	//   ....[101]....
        /*0270*/ 	.word	0xffffffff


	//   ....[102]....
        /*0274*/ 	.word	0xffffffff


	//   ....[103]....
        /*0278*/ 	.word	0xffffffff


	//   ....[104]....
        /*027c*/ 	.word	0xffffffff


	//   ....[105]....
        /*0280*/ 	.word	0xffffffff


	//   ....[106]....
        /*0284*/ 	.word	0xffffffff


	//   ....[107]....
        /*0288*/ 	.word	0xffffffff


	//   ....[108]....
        /*028c*/ 	.word	0xffffffff


	//   ....[109]....
        /*0290*/ 	.word	0xffffffff


	//   ....[110]....
        /*0294*/ 	.word	0xffffffff


	//   ....[111]....
        /*0298*/ 	.word	0xffffffff


	//   ....[112]....
        /*029c*/ 	.word	0xffffffff


	//   ....[113]....
        /*02a0*/ 	.word	0xffffffff


	//   ....[114]....
        /*02a4*/ 	.word	0xffffffff


	//   ....[115]....
        /*02a8*/ 	.word	0xffffffff


	//   ....[116]....
        /*02ac*/ 	.word	0xffffffff


	//   ....[117]....
        /*02b0*/ 	.word	0xffffffff


	//   ....[118]....
        /*02b4*/ 	.word	0xffffffff


	//   ....[119]....
        /*02b8*/ 	.word	0xffffffff


	//   ....[120]....
        /*02bc*/ 	.word	0xffffffff


	//   ....[121]....
        /*02c0*/ 	.word	0xffffffff


	//   ....[122]....
        /*02c4*/ 	.word	0xffffffff


	//   ....[123]....
        /*02c8*/ 	.word	0xffffffff


	//   ....[124]....
        /*02cc*/ 	.word	0xffffffff


	//   ....[125]....
        /*02d0*/ 	.word	0xffffffff


	//   ....[126]....
        /*02d4*/ 	.word	0xffffffff


	//   ....[127]....
        /*02d8*/ 	.word	0xffffffff


	//   ....[128]....
        /*02dc*/ 	.word	0xffffffff


	//   ....[129]....
        /*02e0*/ 	.word	0xffffffff


	//   ....[130]....
        /*02e4*/ 	.word	0xffffffff


	//   ....[131]....
        /*02e8*/ 	.word	0xffffffff


	//   ....[132]....
        /*02ec*/ 	.word	0xffffffff


	//   ....[133]....
        /*02f0*/ 	.word	0xffffffff


	//   ....[134]....
        /*02f4*/ 	.word	0xffffffff


	//   ....[135]....
        /*02f8*/ 	.word	0xffffffff


	//   ....[136]....
        /*02fc*/ 	.word	0xffffffff


	//   ....[137]....
        /*0300*/ 	.word	0xffffffff


	//   ....[138]....
        /*0304*/ 	.word	0xffffffff


	//   ....[139]....
        /*0308*/ 	.word	0xffffffff


	//   ....[140]....
        /*030c*/ 	.word	0xffffffff


	//   ....[141]....
        /*0310*/ 	.word	0xffffffff


	//   ....[142]....
        /*0314*/ 	.word	0xffffffff


	//   ....[143]....
        /*0318*/ 	.word	0xffffffff


	//   ....[144]....
        /*031c*/ 	.word	0xffffffff


	//   ....[145]....
        /*0320*/ 	.word	0xffffffff


	//   ....[146]....
        /*0324*/ 	.word	0xffffffff


	//   ....[147]....
        /*0328*/ 	.word	0xffffffff


	//   ....[148]....
        /*032c*/ 	.word	0xffffffff


	//   ....[149]....
        /*0330*/ 	.word	0xffffffff


	//   ....[150]....
        /*0334*/ 	.word	0xffffffff


	//   ....[151]....
        /*0338*/ 	.word	0xffffffff


	//   ....[152]....
        /*033c*/ 	.word	0xffffffff


	//   ....[153]....
        /*0340*/ 	.word	0xffffffff


	//   ....[154]....
        /*0344*/ 	.word	0xffffffff


	//   ....[155]....
        /*0348*/ 	.word	0xffffffff


	//   ....[156]....
        /*034c*/ 	.word	0xffffffff


	//   ....[157]....
        /*0350*/ 	.word	0xffffffff


	//   ....[158]....
        /*0354*/ 	.word	0xffffffff


	//   ....[159]....
        /*0358*/ 	.word	0xffffffff


	//   ....[160]....
        /*035c*/ 	.word	0xffffffff


	//   ....[161]....
        /*0360*/ 	.word	0xffffffff


	//   ....[162]....
        /*0364*/ 	.word	0xffffffff


	//   ....[163]....
        /*0368*/ 	.word	0xffffffff


	//   ....[164]....
        /*036c*/ 	.word	0xffffffff


	//   ....[165]....
        /*0370*/ 	.word	0xffffffff


	//   ....[166]....
        /*0374*/ 	.word	0xffffffff


	//   ....[167]....
        /*0378*/ 	.word	0xffffffff


	//   ....[168]....
        /*037c*/ 	.word	0xffffffff


	//   ....[169]....
        /*0380*/ 	.word	0xffffffff


	//   ....[170]....
        /*0384*/ 	.word	0xffffffff


	//   ....[171]....
        /*0388*/ 	.word	0xffffffff


	//   ....[172]....
        /*038c*/ 	.word	0xffffffff


	//   ....[173]....
        /*0390*/ 	.word	0xffffffff


	//   ....[174]....
        /*0394*/ 	.word	0xffffffff


	//   ....[175]....
        /*0398*/ 	.word	0xffffffff


	//   ....[176]....
        /*039c*/ 	.word	0xffffffff


	//   ....[177]....
        /*03a0*/ 	.word	0xffffffff


	//   ....[178]....
        /*03a4*/ 	.word	0x05000006


	//   ....[179]....
        /*03a8*/ 	.word	0xffffffff


	//   ....[180]....
        /*03ac*/ 	.word	0xffffffff


	//   ....[181]....
        /*03b0*/ 	.word	0xffffffff


	//   ....[182]....
        /*03b4*/ 	.word	0xffffffff


	//   ....[183]....
        /*03b8*/ 	.word	0xffffffff


	//   ....[184]....
        /*03bc*/ 	.word	0xffffffff


	//   ....[185]....
        /*03c0*/ 	.word	0xffffffff


	//   ....[186]....
        /*03c4*/ 	.word	0xffffffff


	//   ....[187]....
        /*03c8*/ 	.word	0xffffffff


	//   ....[188]....
        /*03cc*/ 	.word	0xffffffff


	//   ....[189]....
        /*03d0*/ 	.word	0xffffffff


	//   ....[190]....
        /*03d4*/ 	.word	0xffffffff


	//   ....[191]....
        /*03d8*/ 	.word	0xffffffff


	//   ....[192]....
        /*03dc*/ 	.word	0xffffffff


	//   ....[193]....
        /*03e0*/ 	.word	0xffffffff


	//   ....[194]....
        /*03e4*/ 	.word	0xffffffff


	//   ....[195]....
        /*03e8*/ 	.word	0xffffffff


	//   ....[196]....
        /*03ec*/ 	.word	0xffffffff


	//   ....[197]....
        /*03f0*/ 	.word	0xffffffff


	//   ....[198]....
        /*03f4*/ 	.word	0xffffffff


	//   ....[199]....
        /*03f8*/ 	.word	0xffffffff


	//   ....[200]....
        /*03fc*/ 	.word	0xffffffff


	//   ....[201]....
        /*0400*/ 	.word	0xffffffff


	//   ....[202]....
        /*0404*/ 	.word	0xffffffff


	//   ....[203]....
        /*0408*/ 	.word	0xffffffff


	//   ....[204]....
        /*040c*/ 	.word	0xffffffff


	//   ....[205]....
        /*0410*/ 	.word	0xffffffff


	//   ....[206]....
        /*0414*/ 	.word	0xffffffff


	//   ....[207]....
        /*0418*/ 	.word	0xffffffff


	//   ....[208]....
        /*041c*/ 	.word	0xffffffff


	//   ....[209]....
        /*0420*/ 	.word	0xffffffff


	//   ....[210]....
        /*0424*/ 	.word	0xffffffff


	//   ....[211]....
        /*0428*/ 	.word	0xffffffff


	//   ....[212]....
        /*042c*/ 	.word	0xffffffff


	//   ....[213]....
        /*0430*/ 	.word	0xffffffff


	//   ....[214]....
        /*0434*/ 	.word	0xffffffff


	//   ....[215]....
        /*0438*/ 	.word	0xffffffff


	//   ....[216]....
        /*043c*/ 	.word	0xffffffff


	//   ....[217]....
        /*0440*/ 	.word	0x0500002f


	//   ....[218]....
        /*0444*/ 	.word	0x0500002f


	//   ....[219]....
        /*0448*/ 	.word	0x0500002f


	//   ....[220]....
        /*044c*/ 	.word	0x0500002f


	//   ....[221]....
        /*0450*/ 	.word	0x0500002f


	//----- nvinfo : EIATTR_COOP_GROUP_INSTR_OFFSETS
	.align		4
.L_114:
        /*0454*/ 	.byte	0x04, 0x28
        /*0456*/ 	.short	(.L_116 - .L_115)


	//   ....[0]....
.L_115:
        /*0458*/ 	.word	0x00000ee0


	//   ....[1]....
        /*045c*/ 	.word	0x00001970


	//   ....[2]....
        /*0460*/ 	.word	0x00002370


	//   ....[3]....
        /*0464*/ 	.word	0x00002390


	//   ....[4]....
        /*0468*/ 	.word	0x000023b0


	//   ....[5]....
        /*046c*/ 	.word	0x000023d0


	//   ....[6]....
        /*0470*/ 	.word	0x000023f0


	//   ....[7]....
        /*0474*/ 	.word	0x000028c0


	//   ....[8]....
        /*0478*/ 	.word	0x000028d0


	//   ....[9]....
        /*047c*/ 	.word	0x000028f0


	//   ....[10]....
        /*0480*/ 	.word	0x00002910


	//   ....[11]....
        /*0484*/ 	.word	0x00002960


	//   ....[12]....
        /*0488*/ 	.word	0x00002990


	//   ....[13]....
        /*048c*/ 	.word	0x000029d0


	//   ....[14]....
        /*0490*/ 	.word	0x000029f0


	//   ....[15]....
        /*0494*/ 	.word	0x00002b20


	//   ....[16]....
        /*0498*/ 	.word	0x00002b50


	//   ....[17]....
        /*049c*/ 	.word	0x00002b60


	//   ....[18]....
        /*04a0*/ 	.word	0x00002b80


	//   ....[19]....
        /*04a4*/ 	.word	0x00002bc0


	//   ....[20]....
        /*04a8*/ 	.word	0x00002bf0


	//   ....[21]....
        /*04ac*/ 	.word	0x00002c30


	//   ....[22]....
        /*04b0*/ 	.word	0x00002c50


	//   ....[23]....
        /*04b4*/ 	.word	0x00002c70


	//   ....[24]....
        /*04b8*/ 	.word	0x00002d80


	//   ....[25]....
        /*04bc*/ 	.word	0x00002da0


	//   ....[26]....
        /*04c0*/ 	.word	0x00002db0


	//   ....[27]....
        /*04c4*/ 	.word	0x00002dd0


	//   ....[28]....
        /*04c8*/ 	.word	0x00002e10


	//   ....[29]....
        /*04cc*/ 	.word	0x00002e40


	//   ....[30]....
        /*04d0*/ 	.word	0x00002e80


	//   ....[31]....
        /*04d4*/ 	.word	0x00002ea0


	//   ....[32]....
        /*04d8*/ 	.word	0x00002ec0


	//   ....[33]....
        /*04dc*/ 	.word	0x00002fe0


	//   ....[34]....
        /*04e0*/ 	.word	0x00003000


	//   ....[35]....
        /*04e4*/ 	.word	0x00003010


	//   ....[36]....
        /*04e8*/ 	.word	0x00003030


	//   ....[37]....
        /*04ec*/ 	.word	0x00003070


	//   ....[38]....
        /*04f0*/ 	.word	0x000030a0


	//   ....[39]....
        /*04f4*/ 	.word	0x000030e0


	//   ....[40]....
        /*04f8*/ 	.word	0x00003100


	//   ....[41]....
        /*04fc*/ 	.word	0x00003120


	//   ....[42]....
        /*0500*/ 	.word	0x00003240


	//   ....[43]....
        /*0504*/ 	.word	0x00003270


	//   ....[44]....
        /*0508*/ 	.word	0x00003280


	//   ....[45]....
        /*050c*/ 	.word	0x000032a0


	//   ....[46]....
        /*0510*/ 	.word	0x000032e0


	//   ....[47]....
        /*0514*/ 	.word	0x00003310


	//   ....[48]....
        /*0518*/ 	.word	0x00003350


	//   ....[49]....
        /*051c*/ 	.word	0x00003370


	//   ....[50]....
        /*0520*/ 	.word	0x00003390


	//   ....[51]....
        /*0524*/ 	.word	0x000034a0


	//   ....[52]....
        /*0528*/ 	.word	0x000034c0


	//   ....[53]....
        /*052c*/ 	.word	0x000034d0


	//   ....[54]....
        /*0530*/ 	.word	0x000034f0


	//   ....[55]....
        /*0534*/ 	.word	0x00003530


	//   ....[56]....
        /*0538*/ 	.word	0x00003560


	//   ....[57]....
        /*053c*/ 	.word	0x000035a0


	//   ....[58]....
        /*0540*/ 	.word	0x000035c0


	//   ....[59]....
        /*0544*/ 	.word	0x000035e0


	//   ....[60]....
        /*0548*/ 	.word	0x00003700


	//   ....[61]....
        /*054c*/ 	.word	0x00003720


	//   ....[62]....
        /*0550*/ 	.word	0x00003730


	//   ....[63]....
        /*0554*/ 	.word	0x00003750


	//   ....[64]....
        /*0558*/ 	.word	0x00003790


	//   ....[65]....
        /*055c*/ 	.word	0x000037c0


	//   ....[66]....
        /*0560*/ 	.word	0x00003800


	//   ....[67]....
        /*0564*/ 	.word	0x00003820


	//   ....[68]....
        /*0568*/ 	.word	0x00003840


	//   ....[69]....
        /*056c*/ 	.word	0x00003940


	//   ....[70]....
        /*0570*/ 	.word	0x00003970


	//   ....[71]....
        /*0574*/ 	.word	0x00003980


	//   ....[72]....
        /*0578*/ 	.word	0x000039a0


	//   ....[73]....
        /*057c*/ 	.word	0x000039e0


	//   ....[74]....
        /*0580*/ 	.word	0x00003a10


	//   ....[75]....
        /*0584*/ 	.word	0x00003a50


	//   ....[76]....
        /*0588*/ 	.word	0x00003a70


	//   ....[77]....
        /*058c*/ 	.word	0x00003a90


	//   ....[78]....
        /*0590*/ 	.word	0x00003b80


	//   ....[79]....
        /*0594*/ 	.word	0x00003bb0


	//   ....[80]....
        /*0598*/ 	.word	0x00003bc0


	//   ....[81]....
        /*059c*/ 	.word	0x00003bf0


	//   ....[82]....
        /*05a0*/ 	.word	0x00003c10


	//   ....[83]....
        /*05a4*/ 	.word	0x00003c60


	//   ....[84]....
        /*05a8*/ 	.word	0x00003c80


	//   ....[85]....
        /*05ac*/ 	.word	0x00003cc0


	//   ....[86]....
        /*05b0*/ 	.word	0x00003ce0


	//   ....[87]....
        /*05b4*/ 	.word	0x00003de0


	//   ....[88]....
        /*05b8*/ 	.word	0x00003e30


	//   ....[89]....
        /*05bc*/ 	.word	0x00003e40


	//   ....[90]....
        /*05c0*/ 	.word	0x00003e90


	//   ....[91]....
        /*05c4*/ 	.word	0x00003ec0


	//   ....[92]....
        /*05c8*/ 	.word	0x00003ef0


	//   ....[93]....
        /*05cc*/ 	.word	0x00003f20


	//   ....[94]....
        /*05d0*/ 	.word	0x00003f50


	//   ....[95]....
        /*05d4*/ 	.word	0x00003f80


	//   ....[96]....
        /*05d8*/ 	.word	0x00004040


	//   ....[97]....
        /*05dc*/ 	.word	0x00004060


	//   ....[98]....
        /*05e0*/ 	.word	0x00004070


	//   ....[99]....
        /*05e4*/ 	.word	0x000040c0


	//   ....[100]....
        /*05e8*/ 	.word	0x000040f0


	//   ....[101]....
        /*05ec*/ 	.word	0x00004120


	//   ....[102]....
        /*05f0*/ 	.word	0x00004150


	//   ....[103]....
        /*05f4*/ 	.word	0x00004180


	//   ....[104]....
        /*05f8*/ 	.word	0x000041b0


	//   ....[105]....
        /*05fc*/ 	.word	0x000042d0


	//   ....[106]....
        /*0600*/ 	.word	0x000042e0


	//   ....[107]....
        /*0604*/ 	.word	0x000042f0


	//   ....[108]....
        /*0608*/ 	.word	0x00004350


	//   ....[109]....
        /*060c*/ 	.word	0x00004380


	//   ....[110]....
        /*0610*/ 	.word	0x000043b0


	//   ....[111]....
        /*0614*/ 	.word	0x000043e0


	//   ....[112]....
        /*0618*/ 	.word	0x00004410


	//   ....[113]....
        /*061c*/ 	.word	0x00004440


	//   ....[114]....
        /*0620*/ 	.word	0x00004530


	//   ....[115]....
        /*0624*/ 	.word	0x00004570


	//   ....[116]....
        /*0628*/ 	.word	0x00004580


	//   ....[117]....
        /*062c*/ 	.word	0x000045d0


	//   ....[118]....
        /*0630*/ 	.word	0x00004600


	//   ....[119]....
        /*0634*/ 	.word	0x00004630


	//   ....[120]....
        /*0638*/ 	.word	0x00004660


	//   ....[121]....
        /*063c*/ 	.word	0x00004690


	//   ....[122]....
        /*0640*/ 	.word	0x000046c0


	//   ....[123]....
        /*0644*/ 	.word	0x000047b0


	//   ....[124]....
        /*0648*/ 	.word	0x00004800


	//   ....[125]....
        /*064c*/ 	.word	0x00004810


	//   ....[126]....
        /*0650*/ 	.word	0x00004860


	//   ....[127]....
        /*0654*/ 	.word	0x00004890


	//   ....[128]....
        /*0658*/ 	.word	0x000048a0


	//   ....[129]....
        /*065c*/ 	.word	0x000048e0


	//   ....[130]....
        /*0660*/ 	.word	0x00004910


	//   ....[131]....
        /*0664*/ 	.word	0x00004940


	//   ....[132]....
        /*0668*/ 	.word	0x00004a30


	//   ....[133]....
        /*066c*/ 	.word	0x00004a90


	//   ....[134]....
        /*0670*/ 	.word	0x00004aa0


	//   ....[135]....
        /*0674*/ 	.word	0x00004af0


	//   ....[136]....
        /*0678*/ 	.word	0x00004b20


	//   ....[137]....
        /*067c*/ 	.word	0x00004b30


	//   ....[138]....
        /*0680*/ 	.word	0x00004b70


	//   ....[139]....
        /*0684*/ 	.word	0x00004ba0


	//   ....[140]....
        /*0688*/ 	.word	0x00004bd0


	//   ....[141]....
        /*068c*/ 	.word	0x00004cb0


	//   ....[142]....
        /*0690*/ 	.word	0x00004d10


	//   ....[143]....
        /*0694*/ 	.word	0x00004d20


	//   ....[144]....
        /*0698*/ 	.word	0x00004d70


	//   ....[145]....
        /*069c*/ 	.word	0x00004da0


	//   ....[146]....
        /*06a0*/ 	.word	0x00004db0


	//   ....[147]....
        /*06a4*/ 	.word	0x00004df0


	//   ....[148]....
        /*06a8*/ 	.word	0x00004e20


	//   ....[149]....
        /*06ac*/ 	.word	0x00004e50


	//   ....[150]....
        /*06b0*/ 	.word	0x00004f30


	//   ....[151]....
        /*06b4*/ 	.word	0x00004f90


	//   ....[152]....
        /*06b8*/ 	.word	0x00004fa0


	//   ....[153]....
        /*06bc*/ 	.word	0x00004ff0


	//   ....[154]....
        /*06c0*/ 	.word	0x00005020


	//   ....[155]....
        /*06c4*/ 	.word	0x00005050


	//   ....[156]....
        /*06c8*/ 	.word	0x00005080


	//   ....[157]....
        /*06cc*/ 	.word	0x000050b0


	//   ....[158]....
        /*06d0*/ 	.word	0x000050e0


	//   ....[159]....
        /*06d4*/ 	.word	0x000051b0


	//   ....[160]....
        /*06d8*/ 	.word	0x00005200


	//   ....[161]....
        /*06dc*/ 	.word	0x00005210


	//   ....[162]....
        /*06e0*/ 	.word	0x00005260


	//   ....[163]....
        /*06e4*/ 	.word	0x00005290


	//   ....[164]....
        /*06e8*/ 	.word	0x000052a0


	//   ....[165]....
        /*06ec*/ 	.word	0x000052e0


	//   ....[166]....
        /*06f0*/ 	.word	0x00005310


	//   ....[167]....
        /*06f4*/ 	.word	0x00005340


	//   ....[168]....
        /*06f8*/ 	.word	0x00005420


	//   ....[169]....
        /*06fc*/ 	.word	0x00005440


	//   ....[170]....
        /*0700*/ 	.word	0x00005450


	//   ....[171]....
        /*0704*/ 	.word	0x00005480


	//   ....[172]....
        /*0708*/ 	.word	0x000054a0


	//   ....[173]....
        /*070c*/ 	.word	0x000054f0


	//   ....[174]....
        /*0710*/ 	.word	0x00005520


	//   ....[175]....
        /*0714*/ 	.word	0x00005560


	//   ....[176]....
        /*0718*/ 	.word	0x00005590


	//   ....[177]....
        /*071c*/ 	.word	0x00005650


	//   ....[178]....
        /*0720*/ 	.word	0x00005b80


	//   ....[179]....
        /*0724*/ 	.word	0x00005ee0


	//   ....[180]....
        /*0728*/ 	.word	0x00005fa0


	//   ....[181]....
        /*072c*/ 	.word	0x00006060


	//   ....[182]....
        /*0730*/ 	.word	0x00006120


	//   ....[183]....
        /*0734*/ 	.word	0x000061e0


	//   ....[184]....
        /*0738*/ 	.word	0x000062a0


	//   ....[185]....
        /*073c*/ 	.word	0x00006360


	//   ....[186]....
        /*0740*/ 	.word	0x00006420


	//   ....[187]....
        /*0744*/ 	.word	0x000064e0


	//   ....[188]....
        /*0748*/ 	.word	0x000065a0


	//   ....[189]....
        /*074c*/ 	.word	0x00006660


	//   ....[190]....
        /*0750*/ 	.word	0x00006720


	//   ....[191]....
        /*0754*/ 	.word	0x000067e0


	//   ....[192]....
        /*0758*/ 	.word	0x000068a0


	//   ....[193]....
        /*075c*/ 	.word	0x00006960


	//   ....[194]....
        /*0760*/ 	.word	0x00006a20


	//   ....[195]....
        /*0764*/ 	.word	0x00006ae0


	//   ....[196]....
        /*0768*/ 	.word	0x00006ba0


	//   ....[197]....
        /*076c*/ 	.word	0x00006c60


	//   ....[198]....
        /*0770*/ 	.word	0x00006e80


	//   ....[199]....
        /*0774*/ 	.word	0x00006fb0


	//   ....[200]....
        /*0778*/ 	.word	0x000070e0


	//   ....[201]....
        /*077c*/ 	.word	0x00007210


	//   ....[202]....
        /*0780*/ 	.word	0x00007340


	//   ....[203]....
        /*0784*/ 	.word	0x00007470


	//   ....[204]....
        /*0788*/ 	.word	0x000075a0


	//   ....[205]....
        /*078c*/ 	.word	0x000076d0


	//   ....[206]....
        /*0790*/ 	.word	0x00007800


	//   ....[207]....
        /*0794*/ 	.word	0x00007930


	//   ....[208]....
        /*0798*/ 	.word	0x00007a60


	//   ....[209]....
        /*079c*/ 	.word	0x00007b80


	//   ....[210]....
        /*07a0*/ 	.word	0x00007c90


	//   ....[211]....
        /*07a4*/ 	.word	0x00007da0


	//   ....[212]....
        /*07a8*/ 	.word	0x00007eb0


	//   ....[213]....
        /*07ac*/ 	.word	0x00007fc0


	//   ....[214]....
        /*07b0*/ 	.word	0x000080d0


	//   ....[215]....
        /*07b4*/ 	.word	0x000081e0


	//   ....[216]....
        /*07b8*/ 	.word	0x000082e0


	//   ....[217]....
        /*07bc*/ 	.word	0x00008350


	//   ....[218]....
        /*07c0*/ 	.word	0x000083c0


	//   ....[219]....
        /*07c4*/ 	.word	0x00008430


	//   ....[220]....
        /*07c8*/ 	.word	0x000084a0


	//   ....[221]....
        /*07cc*/ 	.word	0x00008510


	//----- nvinfo : EIATTR_VRC_CTA_INIT_COUNT
	.align		4
.L_116:
        /*07d0*/ 	.byte	0x02, 0x4a
	.zero		1
	.zero		1


	//----- nvinfo : EIATTR_EXIT_INSTR_OFFSETS
	.align		4
        /*07d4*/ 	.byte	0x04, 0x1c
        /*07d6*/ 	.short	(.L_118 - .L_117)


	//   ....[0]....
.L_117:
        /*07d8*/ 	.word	0x00001d40


	//   ....[1]....
        /*07dc*/ 	.word	0x00002160


	//   ....[2]....
        /*07e0*/ 	.word	0x00002180


	//   ....[3]....
        /*07e4*/ 	.word	0x00006c70


	//   ....[4]....
        /*07e8*/ 	.word	0x000082f0


	//----- nvinfo : EIATTR_MAX_THREADS
	.align		4
.L_118:
        /*07ec*/ 	.byte	0x04, 0x05
        /*07ee*/ 	.short	(.L_120 - .L_119)
.L_119:
        /*07f0*/ 	.word	0x00000180
        /*07f4*/ 	.word	0x00000001
        /*07f8*/ 	.word	0x00000001


	//----- nvinfo : EIATTR_CRS_STACK_SIZE
	.align		4
.L_120:
        /*07fc*/ 	.byte	0x04, 0x1e
        /*07fe*/ 	.short	(.L_122 - .L_121)
.L_121:
        /*0800*/ 	.word	0x00000000


	//----- nvinfo : EIATTR_CBANK_PARAM_SIZE
	.align		4
.L_122:
        /*0804*/ 	.byte	0x03, 0x19
        /*0806*/ 	.short	0x004d


	//----- nvinfo : EIATTR_PARAM_CBANK
	.align		4
        /*0808*/ 	.byte	0x04, 0x0a
        /*080a*/ 	.short	(.L_124 - .L_123)
	.align		4
.L_123:
        /*080c*/ 	.word	index@(.nv.constant0._ZN3cub18CUB_300001_SM_10006detail10radix_sort29DeviceRadixSortOnesweepKernelINS1_5radix10policy_hubIiNS0_8NullTypeEyE10Policy1000ELNS0_9SortOrderE0EiS6_yiiNS1_21identity_decomposer_tEEEvPT5_SC_PT3_PKSD_PT1_PKSH_PT2_PKSL_T4_iiT6_)
        /*0810*/ 	.short	0x0380
        /*0812*/ 	.short	0x004d


	//----- nvinfo : EIATTR_SW_WAR
	.align		4
.L_124:
        /*0814*/ 	.byte	0x04, 0x36
        /*0816*/ 	.short	(.L_126 - .L_125)
.L_125:
        /*0818*/ 	.word	0x00000008
.L_126:


//--------------------- .nv.info._ZN3cub18CUB_300001_SM_10006detail10radix_sort33DeviceRadixSortExclusiveSumKernelINS1_5radix10policy_hubIiNS0_8NullTypeEyE10Policy1000EyEEvPT0_ --------------------------
	.section	.nv.info._ZN3cub18CUB_300001_SM_10006detail10radix_sort33DeviceRadixSortExclusiveSumKernelINS1_5radix10policy_hubIiNS0_8NullTypeEyE10Policy1000EyEEvPT0_,"",@"SHT_CUDA_INFO"
	.sectionflags	@""
	.align	4


	//----- nvinfo : EIATTR_CUDA_API_VERSION
	.align		4
        /*0000*/ 	.byte	0x04, 0x37
        /*0002*/ 	.short	(.L_128 - .L_127)
.L_127:
        /*0004*/ 	.word	0x00000082


	//----- nvinfo : EIATTR_KPARAM_INFO
	.align		4
.L_128:
        /*0008*/ 	.byte	0x04, 0x17
        /*000a*/ 	.short	(.L_130 - .L_129)
.L_129:
        /*000c*/ 	.word	0x00000000
        /*0010*/ 	.short	0x0000
        /*0012*/ 	.short	0x0000
        /*0014*/ 	.byte	0x00, 0xf5, 0x21, 0x00


	//----- nvinfo : EIATTR_SPARSE_MMA_MASK
	.align		4
.L_130:
        /*0018*/ 	.byte	0x03, 0x50
        /*001a*/ 	.short	0x0000


	//----- nvinfo : EIATTR_MAXREG_COUNT
	.align		4
        /*001c*/ 	.byte	0x03, 0x1b
        /*001e*/ 	.short	0x00ff


	//----- nvinfo : EIATTR_NUM_BARRIERS
	.align		4
        /*0020*/ 	.byte	0x02, 0x4c
        /*0022*/ 	.byte	0x01
	.zero		1


	//----- nvinfo : EIATTR_MERCURY_ISA_VERSION
	.align		4
        /*0024*/ 	.byte	0x03, 0x5f
        /*0026*/ 	.short	0x0101


	//----- nvinfo : EIATTR_COOP_GROUP_MASK_REGIDS
	.align		4
        /*0028*/ 	.byte	0x04, 0x29
        /*002a*/ 	.short	(.L_132 - .L_131)


	//   ....[0]....
.L_131:
        /*002c*/ 	.word	0xffffffff


	//   ....[1]....
        /*0030*/ 	.word	0xffffffff


	//   ....[2]....
        /*0034*/ 	.word	0xffffffff


	//   ....[3]....
        /*0038*/ 	.word	0xffffffff


	//   ....[4]....
        /*003c*/ 	.word	0xffffffff


	//   ....[5]....
        /*0040*/ 	.word	0xffffffff


	//   ....[6]....
        /*0044*/ 	.word	0xffffffff


	//   ....[7]....
        /*0048*/ 	.word	0xffffffff


	//   ....[8]....
        /*004c*/ 	.word	0xffffffff


	//   ....[9]....
        /*0050*/ 	.word	0xffffffff


	//   ....[10]....
        /*0054*/ 	.word	0x05000015


	//   ....[11]....
        /*0058*/ 	.word	0x05000015


	//   ....[12]....
        /*005c*/ 	.word	0x05000015


	//   ....[13]....
        /*0060*/ 	.word	0x05000015


	//   ....[14]....
        /*0064*/ 	.word	0x05000015


	//   ....[15]....
        /*0068*/ 	.word	0x05000015


	//   ....[16]....
        /*006c*/ 	.word	0x05000015


	//   ....[17]....
        /*0070*/ 	.word	0x05000015


	//   ....[18]....
        /*0074*/ 	.word	0x05000015


	//   ....[19]....
        /*0078*/ 	.word	0x05000015


	//----- nvinfo : EIATTR_COOP_GROUP_INSTR_OFFSETS
	.align		4
.L_132:
        /*007c*/ 	.byte	0x04, 0x28
        /*007e*/ 	.short	(.L_134 - .L_133)


	//   ....[0]....
.L_133:
        /*0080*/ 	.word	0x00000250


	//   ....[1]....
        /*0084*/ 	.word	0x00000260


	//   ....[2]....
        /*0088*/ 	.word	0x000002a0


	//   ....[3]....
        /*008c*/ 	.word	0x000002c0


	//   ....[4]....
        /*0090*/ 	.word	0x00000310


	//   ....[5]....
        /*0094*/ 	.word	0x00000320


	//   ....[6]....
        /*0098*/ 	.word	0x00000360


	//   ....[7]....
        /*009c*/ 	.word	0x00000380


	//   ....[8]....
        /*00a0*/ 	.word	0x000003d0


	//   ....[9]....
        /*00a4*/ 	.word	0x000003e0


	//   ....[10]....
        /*00a8*/ 	.word	0x00000660


	//   ....[11]....
        /*00ac*/ 	.word	0x000006b0


	//   ....[12]....
        /*00b0*/ 	.word	0x00000740


	//   ....[13]....
        /*00b4*/ 	.word	0x00000790


	//   ....[14]....
        /*00b8*/ 	.word	0x00000820


	//   ....[15]....
        /*00bc*/ 	.word	0x00000870


	//   ....[16]....
        /*00c0*/ 	.word	0x00000900


	//   ....[17]....
        /*00c4*/ 	.word	0x00000950


	//   ....[18]....
        /*00c8*/ 	.word	0x000009e0


	//   ....[19]....
        /*00cc*/ 	.word	0x00000a30


	//----- nvinfo : EIATTR_VRC_CTA_INIT_COUNT
	.align		4
.L_134:
        /*00d0*/ 	.byte	0x02, 0x4a
	.zero		1
	.zero		1


	//----- nvinfo : EIATTR_EXIT_INSTR_OFFSETS
	.align		4
        /*00d4*/ 	.byte	0x04, 0x1c
        /*00d6*/ 	.short	(.L_136 - .L_135)


	//   ....[0]....
.L_135:
        /*00d8*/ 	.word	0x000005d0


	//   ....[1]....
        /*00dc*/ 	.word	0x00000600


	//----- nvinfo : EIATTR_CRS_STACK_SIZE
	.align		4
.L_136:
        /*00e0*/ 	.byte	0x04, 0x1e
        /*00e2*/ 	.short	(.L_138 - .L_137)
.L_137:
        /*00e4*/ 	.word	0x00000000


	//----- nvinfo : EIATTR_CBANK_PARAM_SIZE
	.align		4
.L_138:
        /*00e8*/ 	.byte	0x03, 0x19
        /*00ea*/ 	.short	0x0008


	//----- nvinfo : EIATTR_PARAM_CBANK
	.align		4
        /*00ec*/ 	.byte	0x04, 0x0a
        /*00ee*/ 	.short	(.L_140 - .L_139)
	.align		4
.L_139:
        /*00f0*/ 	.word	index@(.nv.constant0._ZN3cub18CUB_300001_SM_10006detail10radix_sort33DeviceRadixSortExclusiveSumKernelINS1_5radix10policy_hubIiNS0_8NullTypeEyE10Policy1000EyEEvPT0_)
        /*00f4*/ 	.short	0x0380
        /*00f6*/ 	.short	0x0008


	//----- nvinfo : EIATTR_SW_WAR
	.align		4
.L_140:
        /*00f8*/ 	.byte	0x04, 0x36
        /*00fa*/ 	.short	(.L_142 - .L_141)
.L_141:
        /*00fc*/ 	.word	0x00000008
.L_142:


//--------------------- .nv.info._ZN3cub18CUB_300001_SM_10006detail10radix_sort30DeviceRadixSortHistogramKernelINS1_5radix10policy_hubIiNS0_8NullTypeEyE10Policy1000ELNS0_9SortOrderE0EiyNS1_21identity_decomposer_tEEEvPT2_PKT1_SB_iiT3_ --------------------------
	.section	.nv.info._ZN3cub18CUB_300001_SM_10006detail10radix_sort30DeviceRadixSortHistogramKernelINS1_5radix10policy_hubIiNS0_8NullTypeEyE10Policy1000ELNS0_9SortOrderE0EiyNS1_21identity_decomposer_tEEEvPT2_PKT1_SB_iiT3_,"",@"SHT_CUDA_INFO"
	.sectionflags	@""
	.align	4


	//----- nvinfo : EIATTR_CUDA_API_VERSION
	.align		4
        /*0000*/ 	.byte	0x04, 0x37
        /*0002*/ 	.short	(.L_144 - .L_143)
.L_143:
        /*0004*/ 	.word	0x00000082


	//----- nvinfo : EIATTR_KPARAM_INFO
	.align		4
.L_144:
        /*0008*/ 	.byte	0x04, 0x17
        /*000a*/ 	.short	(.L_146 - .L_145)
.L_145:
        /*000c*/ 	.word	0x00000000
        /*0010*/ 	.short	0x0005
        /*0012*/ 	.short	0x0020
        /*0014*/ 	.byte	0x00, 0xf0, 0x05, 0x00


	//----- nvinfo : EIATTR_KPARAM_INFO
	.align		4
.L_146:
        /*0018*/ 	.byte	0x04, 0x17
        /*001a*/ 	.short	(.L_148 - .L_147)
.L_147:
        /*001c*/ 	.word	0x00000000
        /*0020*/ 	.short	0x0004
        /*0022*/ 	.short	0x001c
        /*0024*/ 	.byte	0x00, 0xf0, 0x11, 0x00


	//----- nvinfo : EIATTR_KPARAM_INFO
	.align		4
.L_148:
        /*0028*/ 	.byte	0x04, 0x17
        /*002a*/ 	.short	(.L_150 - .L_149)
.L_149:
        /*002c*/ 	.word	0x00000000
        /*0030*/ 	.short	0x0003
        /*0032*/ 	.short	0x0018
        /*0034*/ 	.byte	0x00, 0xf0, 0x11, 0x00


	//----- nvinfo : EIATTR_KPARAM_INFO
	.align		4
.L_150:
        /*0038*/ 	.byte	0x04, 0x17
        /*003a*/ 	.short	(.L_152 - .L_151)
.L_151:
        /*003c*/ 	.word	0x00000000
        /*0040*/ 	.short	0x0002
        /*0042*/ 	.short	0x0010
        /*0044*/ 	.byte	0x00, 0xf0, 0x21, 0x00


	//----- nvinfo : EIATTR_KPARAM_INFO
	.align		4
.L_152:
        /*0048*/ 	.byte	0x04, 0x17
        /*004a*/ 	.short	(.L_154 - .L_153)
.L_153:
        /*004c*/ 	.word	0x00000000
        /*0050*/ 	.short	0x0001
        /*0052*/ 	.short	0x0008
        /*0054*/ 	.byte	0x00, 0xf5, 0x21, 0x00


	//----- nvinfo : EIATTR_KPARAM_INFO
	.align		4
.L_154:
        /*0058*/ 	.byte	0x04, 0x17
        /*005a*/ 	.short	(.L_156 - .L_155)
.L_155:
        /*005c*/ 	.word	0x00000000
        /*0060*/ 	.short	0x0000
        /*0062*/ 	.short	0x0000
        /*0064*/ 	.byte	0x00, 0xf5, 0x21, 0x00


	//----- nvinfo : EIATTR_SPARSE_MMA_MASK
	.align		4
.L_156:
        /*0068*/ 	.byte	0x03, 0x50
        /*006a*/ 	.short	0x0000


	//----- nvinfo : EIATTR_MAXREG_COUNT
	.align		4
        /*006c*/ 	.byte	0x03, 0x1b
        /*006e*/ 	.short	0x00ff


	//----- nvinfo : EIATTR_NUM_BARRIERS
	.align		4
        /*0070*/ 	.byte	0x02, 0x4c
        /*0072*/ 	.byte	0x01
	.zero		1


	//----- nvinfo : EIATTR_MERCURY_ISA_VERSION
	.align		4
        /*0074*/ 	.byte	0x03, 0x5f
        /*0076*/ 	.short	0x0101


	//----- nvinfo : EIATTR_VRC_CTA_INIT_COUNT
	.align		4
        /*0078*/ 	.byte	0x02, 0x4a
	.zero		1
	.zero		1


	//----- nvinfo : EIATTR_EXIT_INSTR_OFFSETS
	.align		4
        /*007c*/ 	.byte	0x04, 0x1c
        /*007e*/ 	.short	(.L_158 - .L_157)


	//   ....[0]....
.L_157:
        /*0080*/ 	.word	0x00000040


	//   ....[1]....
        /*0084*/ 	.word	0x00002ee0


	//----- nvinfo : EIATTR_MAX_THREADS
	.align		4
.L_158:
        /*0088*/ 	.byte	0x04, 0x05
        /*008a*/ 	.short	(.L_160 - .L_159)
.L_159:
        /*008c*/ 	.word	0x00000080
        /*0090*/ 	.word	0x00000001
        /*0094*/ 	.word	0x00000001


	//----- nvinfo : EIATTR_CRS_STACK_SIZE
	.align		4
.L_160:
        /*0098*/ 	.byte	0x04, 0x1e
        /*009a*/ 	.short	(.L_162 - .L_161)
.L_161:
        /*009c*/ 	.word	0x00000000


	//----- nvinfo : EIATTR_CBANK_PARAM_SIZE
	.align		4
.L_162:
        /*00a0*/ 	.byte	0x03, 0x19
        /*00a2*/ 	.short	0x0021


	//----- nvinfo : EIATTR_PARAM_CBANK
	.align		4
        /*00a4*/ 	.byte	0x04, 0x0a
        /*00a6*/ 	.short	(.L_164 - .L_163)
	.align		4
.L_163:
        /*00a8*/ 	.word	index@(.nv.constant0._ZN3cub18CUB_300001_SM_10006detail10radix_sort30DeviceRadixSortHistogramKernelINS1_5radix10policy_hubIiNS0_8NullTypeEyE10Policy1000ELNS0_9SortOrderE0EiyNS1_21identity_decomposer_tEEEvPT2_PKT1_SB_iiT3_)
        /*00ac*/ 	.short	0x0380
        /*00ae*/ 	.short	0x0021


	//----- nvinfo : EIATTR_SW_WAR
	.align		4
.L_164:
        /*00b0*/ 	.byte	0x04, 0x36
        /*00b2*/ 	.short	(.L_166 - .L_165)
.L_165:
        /*00b4*/ 	.word	0x00000008
.L_166:


//--------------------- .nv.info._ZN3cub18CUB_300001_SM_10006detail10radix_sort31DeviceRadixSortSingleTileKernelINS1_5radix10policy_hubIiNS0_8NullTypeEyE10Policy1000ELNS0_9SortOrderE0EiS6_yNS1_21identity_decomposer_tEEEvPKT1_PSB_PKT2_PSF_T3_iiT4_ --------------------------
	.section	.nv.info._ZN3cub18CUB_300001_SM_10006detail10radix_sort31DeviceRadixSortSingleTileKernelINS1_5radix10policy_hubIiNS0_8NullTypeEyE10Policy1000ELNS0_9SortOrderE0EiS6_yNS1_21identity_decomposer_tEEEvPKT1_PSB_PKT2_PSF_T3_iiT4_,"",@"SHT_CUDA_INFO"
	.sectionflags	@""
	.align	4


	//----- nvinfo : EIATTR_CUDA_API_VERSION
	.align		4
        /*0000*/ 	.byte	0x04, 0x37
        /*0002*/ 	.short	(.L_168 - .L_167)
.L_167:
        /*0004*/ 	.word	0x00000082


	//----- nvinfo : EIATTR_KPARAM_INFO
	.align		4
.L_168:
        /*0008*/ 	.byte	0x04, 0x17
        /*000a*/ 	.short	(.L_170 - .L_169)
.L_169:
        /*000c*/ 	.word	0x00000000
        /*0010*/ 	.short	0x0007
        /*0012*/ 	.short	0x0030
        /*0014*/ 	.byte	0x00, 0xf0, 0x05, 0x00


	//----- nvinfo : EIATTR_KPARAM_INFO
	.align		4
.L_170:
        /*0018*/ 	.byte	0x04, 0x17
        /*001a*/ 	.short	(.L_172 - .L_171)
.L_171:
        /*001c*/ 	.word	0x00000000
        /*0020*/ 	.short	0x0006
        /*0022*/ 	.short	0x002c
        /*0024*/ 	.byte	0x00, 0xf0, 0x11, 0x00


	//----- nvinfo : EIATTR_KPARAM_INFO
	.align		4
.L_172:
        /*0028*/ 	.byte	0x04, 0x17
        /*002a*/ 	.short	(.L_174 - .L_173)
.L_173:
        /*002c*/ 	.word	0x00000000
        /*0030*/ 	.short	0x0005
        /*0032*/ 	.short	0x0028
        /*0034*/ 	.byte	0x00, 0xf0, 0x11, 0x00


	//----- nvinfo : EIATTR_KPARAM_INFO
	.align		4
.L_174:
        /*0038*/ 	.byte	0x04, 0x17
        /*003a*/ 	.short	(.L_176 - .L_175)
.L_175:
        /*003c*/ 	.word	0x00000000
        /*0040*/ 	.short	0x0004
        /*0042*/ 	.short	0x0020
        /*0044*/ 	.byte	0x00, 0xf0, 0x21, 0x00


	//----- nvinfo : EIATTR_KPARAM_INFO
	.align		4
.L_176:
        /*0048*/ 	.byte	0x04, 0x17
        /*004a*/ 	.short	(.L_178 - .L_177)
.L_177:
        /*004c*/ 	.word	0x00000000
        /*0050*/ 	.short	0x0003
        /*0052*/ 	.short	0x0018
        /*0054*/ 	.byte	0x00, 0xf5, 0x21, 0x00


	//----- nvinfo : EIATTR_KPARAM_INFO
	.align		4
.L_178:
        /*0058*/ 	.byte	0x04, 0x17
        /*005a*/ 	.short	(.L_180 - .L_179)
.L_179:
        /*005c*/ 	.word	0x00000000
        /*0060*/ 	.short	0x0002
        /*0062*/ 	.short	0x0010
        /*0064*/ 	.byte	0x00, 0xf5, 0x21, 0x00


	//----- nvinfo : EIATTR_KPARAM_INFO
	.align		4
.L_180:
        /*0068*/ 	.byte	0x04, 0x17
        /*006a*/ 	.short	(.L_182 - .L_181)
.L_181:
        /*006c*/ 	.word	0x00000000
        /*0070*/ 	.short	0x0001
        /*0072*/ 	.short	0x0008
        /*0074*/ 	.byte	0x00, 0xf5, 0x21, 0x00


	//----- nvinfo : EIATTR_KPARAM_INFO
	.align		4
.L_182:
        /*0078*/ 	.byte	0x04, 0x17
        /*007a*/ 	.short	(.L_184 - .L_183)
.L_183:
        /*007c*/ 	.word	0x00000000
        /*0080*/ 	.short	0x0000
        /*0082*/ 	.short	0x0000
        /*0084*/ 	.byte	0x00, 0xf5, 0x21, 0x00


	//----- nvinfo : EIATTR_SPARSE_MMA_MASK
	.align		4
.L_184:
        /*0088*/ 	.byte	0x03, 0x50
        /*008a*/ 	.short	0x0000


	//----- nvinfo : EIATTR_MAXREG_COUNT
	.align		4
        /*008c*/ 	.byte	0x03, 0x1b
        /*008e*/ 	.short	0x00ff


	//----- nvinfo : EIATTR_NUM_BARRIERS
	.align		4
        /*0090*/ 	.byte	0x02, 0x4c
        /*0092*/ 	.byte	0x01
	.zero		1


	//----- nvinfo : EIATTR_MERCURY_ISA_VERSION
	.align		4
        /*0094*/ 	.byte	0x03, 0x5f
        /*0096*/ 	.short	0x0101


	//----- nvinfo : EIATTR_COOP_GROUP_MASK_REGIDS
	.align		4
        /*0098*/ 	.byte	0x04, 0x29
        /*009a*/ 	.short	(.L_186 - .L_185)


	//   ....[0]....
.L_185:
        /*009c*/ 	.word	0xffffffff


	//   ....[1]....
        /*00a0*/ 	.word	0xffffffff


	//   ....[2]....
        /*00a4*/ 	.word	0xffffffff


	//   ....[3]....
        /*00a8*/ 	.word	0xffffffff


	//   ....[4]....
        /*00ac*/ 	.word	0xffffffff


	//----- nvinfo : EIATTR_COOP_GROUP_INSTR_OFFSETS
	.align		4
.L_186:
        /*00b0*/ 	.byte	0x04, 0x28
        /*00b2*/ 	.short	(.L_188 - .L_187)


	//   ....[0]....
.L_187:
        /*00b4*/ 	.word	0x000019f0


	//   ....[1]....
        /*00b8*/ 	.word	0x00001a10


	//   ....[2]....
        /*00bc*/ 	.word	0x00001a30


	//   ....[3]....
        /*00c0*/ 	.word	0x00001a50


	//   ....[4]....
        /*00c4*/ 	.word	0x00001a70


	//----- nvinfo : EIATTR_VRC_CTA_INIT_COUNT
	.align		4
.L_188:
        /*00c8*/ 	.byte	0x02, 0x4a
	.zero		1
	.zero		1


	//----- nvinfo : EIATTR_EXIT_INSTR_OFFSETS
	.align		4
        /*00cc*/ 	.byte	0x04, 0x1c
        /*00ce*/ 	.short	(.L_190 - .L_189)


	//   ....[0]....
.L_189:
        /*00d0*/ 	.word	0x000030e0


	//   ....[1]....
        /*00d4*/ 	.word	0x00003120


	//----- nvinfo : EIATTR_MAX_THREADS
	.align		4
.L_190:
        /*00d8*/ 	.byte	0x04, 0x05
        /*00da*/ 	.short	(.L_192 - .L_191)
.L_191:
        /*00dc*/ 	.word	0x00000100
        /*00e0*/ 	.word	0x00000001
        /*00e4*/ 	.word	0x00000001


	//----- nvinfo : EIATTR_CBANK_PARAM_SIZE
	.align		4
.L_192:
        /*00e8*/ 	.byte	0x03, 0x19
        /*00ea*/ 	.short	0x0031


	//----- nvinfo : EIATTR_PARAM_CBANK
	.align		4
        /*00ec*/ 	.byte	0x04, 0x0a
        /*00ee*/ 	.short	(.L_194 - .L_193)
	.align		4
.L_193:
        /*00f0*/ 	.word	index@(.nv.constant0._ZN3cub18CUB_300001_SM_10006detail10radix_sort31DeviceRadixSortSingleTileKernelINS1_5radix10policy_hubIiNS0_8NullTypeEyE10Policy1000ELNS0_9SortOrderE0EiS6_yNS1_21identity_decomposer_tEEEvPKT1_PSB_PKT2_PSF_T3_iiT4_)
        /*00f4*/ 	.short	0x0380
        /*00f6*/ 	.short	0x0031


	//----- nvinfo : EIATTR_SW_WAR
	.align		4
.L_194:
        /*00f8*/ 	.byte	0x04, 0x36
        /*00fa*/ 	.short	(.L_196 - .L_195)
.L_195:
        /*00fc*/ 	.word	0x00000008
.L_196:


//--------------------- .nv.info._ZN3cub18CUB_300001_SM_10006detail11EmptyKernelIvEEvv --------------------------
	.section	.nv.info._ZN3cub18CUB_300001_SM_10006detail11EmptyKernelIvEEvv,"",@"SHT_CUDA_INFO"
	.sectionflags	@""
	.align	4


	//----- nvinfo : EIATTR_CUDA_API_VERSION
	.align		4
        /*0000*/ 	.byte	0x04, 0x37
        /*0002*/ 	.short	(.L_198 - .L_197)
.L_197:
        /*0004*/ 	.word	0x00000082


	//----- nvinfo : EIATTR_SPARSE_MMA_MASK
	.align		4
.L_198:
        /*0008*/ 	.byte	0x03, 0x50
        /*000a*/ 	.short	0x0000


	//----- nvinfo : EIATTR_MAXREG_COUNT
	.align		4
        /*000c*/ 	.byte	0x03, 0x1b
        /*000e*/ 	.short	0x00ff


	//----- nvinfo : EIATTR_MERCURY_ISA_VERSION
	.align		4
        /*0010*/ 	.byte	0x03, 0x5f
        /*0012*/ 	.short	0x0101


	//----- nvinfo : EIATTR_VRC_CTA_INIT_COUNT
	.align		4
        /*0014*/ 	.byte	0x02, 0x4a
	.zero		1
	.zero		1


	//----- nvinfo : EIATTR_EXIT_INSTR_OFFSETS
	.align		4
        /*0018*/ 	.byte	0x04, 0x1c
        /*001a*/ 	.short	(.L_200 - .L_199)


	//   ....[0]....
.L_199:
        /*001c*/ 	.word	0x00000010


	//----- nvinfo : EIATTR_SW_WAR
	.align		4
.L_200:
        /*0020*/ 	.byte	0x04, 0x36
        /*0022*/ 	.short	(.L_202 - .L_201)
.L_201:
        /*0024*/ 	.word	0x00000008
.L_202:


//--------------------- .nv.info._Z11delete_ElemPiS_S_S_i --------------------------
	.section	.nv.info._Z11delete_ElemPiS_S_S_i,"",@"SHT_CUDA_INFO"
	.sectionflags	@""
	.align	4


	//----- nvinfo : EIATTR_CUDA_API_VERSION
	.align		4
        /*0000*/ 	.byte	0x04, 0x37
        /*0002*/ 	.short	(.L_204 - .L_203)
.L_203:
        /*0004*/ 	.word	0x00000082


	//----- nvinfo : EIATTR_KPARAM_INFO
	.align		4
.L_204:
        /*0008*/ 	.byte	0x04, 0x17
        /*000a*/ 	.short	(.L_206 - .L_205)
.L_205:
        /*000c*/ 	.word	0x00000000
        /*0010*/ 	.short	0x0004
        /*0012*/ 	.short	0x0020
        /*0014*/ 	.byte	0x00, 0xf0, 0x11, 0x00


	//----- nvinfo : EIATTR_KPARAM_INFO
	.align		4
.L_206:
        /*0018*/ 	.byte	0x04, 0x17
        /*001a*/ 	.short	(.L_208 - .L_207)
.L_207:
        /*001c*/ 	.word	0x00000000
        /*0020*/ 	.short	0x0003
        /*0022*/ 	.short	0x0018
        /*0024*/ 	.byte	0x00, 0xf5, 0x21, 0x00


	//----- nvinfo : EIATTR_KPARAM_INFO
	.align		4
.L_208:
        /*0028*/ 	.byte	0x04, 0x17
        /*002a*/ 	.short	(.L_210 - .L_209)
.L_209:
        /*002c*/ 	.word	0x00000000
        /*0030*/ 	.short	0x0002
        /*0032*/ 	.short	0x0010
        /*0034*/ 	.byte	0x00, 0xf5, 0x21, 0x00


	//----- nvinfo : EIATTR_KPARAM_INFO
	.align		4
.L_210:
        /*0038*/ 	.byte	0x04, 0x17
        /*003a*/ 	.short	(.L_212 - .L_211)
.L_211:
        /*003c*/ 	.word	0x00000000
        /*0040*/ 	.short	0x0001
        /*0042*/ 	.short	0x0008
        /*0044*/ 	.byte	0x00, 0xf5, 0x21, 0x00


	//----- nvinfo : EIATTR_KPARAM_INFO
	.align		4
.L_212:
        /*0048*/ 	.byte	0x04, 0x17
        /*004a*/ 	.short	(.L_214 - .L_213)
.L_213:
        /*004c*/ 	.word	0x00000000
        /*0050*/ 	.short	0x0000
        /*0052*/ 	.short	0x0000
        /*0054*/ 	.byte	0x00, 0xf5, 0x21, 0x00


	//----- nvinfo : EIATTR_SPARSE_MMA_MASK
	.align		4
.L_214:
        /*0058*/ 	.byte	0x03, 0x50
        /*005a*/ 	.short	0x0000


	//----- nvinfo : EIATTR_MAXREG_COUNT
	.align		4
        /*005c*/ 	.byte	0x03, 0x1b
        /*005e*/ 	.short	0x00ff


	//----- nvinfo : EIATTR_MERCURY_ISA_VERSION
	.align		4
        /*0060*/ 	.byte	0x03, 0x5f
        /*0062*/ 	.short	0x0101


	//----- nvinfo : EIATTR_VRC_CTA_INIT_COUNT
	.align		4
        /*0064*/ 	.byte	0x02, 0x4a
	.zero		1
	.zero		1


	//----- nvinfo : EIATTR_EXIT_INSTR_OFFSETS
	.align		4
        /*0068*/ 	.byte	0x04, 0x1c
        /*006a*/ 	.short	(.L_216 - .L_215)


	//   ....[0]....
.L_215:
        /*006c*/ 	.word	0x00000010


	//----- nvinfo : EIATTR_CBANK_PARAM_SIZE
	.align		4
.L_216:
        /*0070*/ 	.byte	0x03, 0x19
        /*0072*/ 	.short	0x0024


	//----- nvinfo : EIATTR_PARAM_CBANK
	.align		4
        /*0074*/ 	.byte	0x04, 0x0a
        /*0076*/ 	.short	(.L_218 - .L_217)
	.align		4
.L_217:
        /*0078*/ 	.word	index@(.nv.constant0._Z11delete_ElemPiS_S_S_i)
        /*007c*/ 	.short	0x0380
        /*007e*/ 	.short	0x0024


	//----- nvinfo : EIATTR_SW_WAR
	.align		4
.L_218:
        /*0080*/ 	.byte	0x04, 0x36
        /*0082*/ 	.short	(.L_220 - .L_219)
.L_219:
        /*0084*/ 	.word	0x00000008
.L_220:


//--------------------- .nv.info._Z11Insert_ElemPiS_S_S_ --------------------------
	.section	.nv.info._Z11Insert_ElemPiS_S_S_,"",@"SHT_CUDA_INFO"
	.sectionflags	@""
	.align	4


	//----- nvinfo : EIATTR_CUDA_API_VERSION
	.align		4
        /*0000*/ 	.byte	0x04, 0x37
        /*0002*/ 	.short	(.L_222 - .L_221)
.L_221:
        /*0004*/ 	.word	0x00000082


	//----- nvinfo : EIATTR_KPARAM_INFO
	.align		4
.L_222:
        /*0008*/ 	.byte	0x04, 0x17
        /*000a*/ 	.short	(.L_224 - .L_223)
.L_223:
        /*000c*/ 	.word	0x00000000
        /*0010*/ 	.short	0x0003
        /*0012*/ 	.short	0x0018
        /*0014*/ 	.byte	0x00, 0xf5, 0x21, 0x00


	//----- nvinfo : EIATTR_KPARAM_INFO
	.align		4
.L_224:
        /*0018*/ 	.byte	0x04, 0x17
        /*001a*/ 	.short	(.L_226 - .L_225)
.L_225:
        /*001c*/ 	.word	0x00000000
        /*0020*/ 	.short	0x0002
        /*0022*/ 	.short	0x0010
        /*0024*/ 	.byte	0x00, 0xf5, 0x21, 0x00


	//----- nvinfo : EIATTR_KPARAM_INFO
	.align		4
.L_226:
        /*0028*/ 	.byte	0x04, 0x17
        /*002a*/ 	.short	(.L_228 - .L_227)
.L_227:
        /*002c*/ 	.word	0x00000000
        /*0030*/ 	.short	0x0001
        /*0032*/ 	.short	0x0008
        /*0034*/ 	.byte	0x00, 0xf5, 0x21, 0x00


	//----- nvinfo : EIATTR_KPARAM_INFO
	.align		4
.L_228:
        /*0038*/ 	.byte	0x04, 0x17
        /*003a*/ 	.short	(.L_230 - .L_229)
.L_229:
        /*003c*/ 	.word	0x00000000
        /*0040*/ 	.short	0x0000
        /*0042*/ 	.short	0x0000
        /*0044*/ 	.byte	0x00, 0xf5, 0x21, 0x00


	//----- nvinfo : EIATTR_SPARSE_MMA_MASK
	.align		4
.L_230:
        /*0048*/ 	.byte	0x03, 0x50
        /*004a*/ 	.short	0x0000


	//----- nvinfo : EIATTR_MAXREG_COUNT
	.align		4
        /*004c*/ 	.byte	0x03, 0x1b
        /*004e*/ 	.short	0x00ff


	//----- nvinfo : EIATTR_MERCURY_ISA_VERSION
	.align		4
        /*0050*/ 	.byte	0x03, 0x5f
        /*0052*/ 	.short	0x0101


	//----- nvinfo : EIATTR_VRC_CTA_INIT_COUNT
	.align		4
        /*0054*/ 	.byte	0x02, 0x4a
	.zero		1
	.zero		1


	//----- nvinfo : EIATTR_EXIT_INSTR_OFFSETS
	.align		4
        /*0058*/ 	.byte	0x04, 0x1c
        /*005a*/ 	.short	(.L_232 - .L_231)


	//   ....[0]....
.L_231:
        /*005c*/ 	.word	0x00000090


	//   ....[1]....
        /*0060*/ 	.word	0x00000130


	//----- nvinfo : EIATTR_CBANK_PARAM_SIZE
	.align		4
.L_232:
        /*0064*/ 	.byte	0x03, 0x19
        /*0066*/ 	.short	0x0020


	//----- nvinfo : EIATTR_PARAM_CBANK
	.align		4
        /*0068*/ 	.byte	0x04, 0x0a
        /*006a*/ 	.short	(.L_234 - .L_233)
	.align		4
.L_233:
        /*006c*/ 	.word	index@(.nv.constant0._Z11Insert_ElemPiS_S_S_)
        /*0070*/ 	.short	0x0380
        /*0072*/ 	.short	0x0020


	//----- nvinfo : EIATTR_SW_WAR
	.align		4
.L_234:
        /*0074*/ 	.byte	0x04, 0x36
        /*0076*/ 	.short	(.L_236 - .L_235)
.L_235:
        /*0078*/ 	.word	0x00000008
.L_236:


//--------------------- .nv.callgraph             --------------------------
	.section	.nv.callgraph,"",@"SHT_CUDA_CALLGRAPH"
	.align	4
	.sectionentsize	8
	.align		4
        /*0000*/ 	.word	0x00000000
	.align		4
        /*0004*/ 	.word	0xffffffff
	.align		4
        /*0008*/ 	.word	0x00000000
	.align		4
        /*000c*/ 	.word	0xfffffffe
	.align		4
        /*0010*/ 	.word	0x00000000
	.align		4
        /*0014*/ 	.word	0xfffffffd
	.align		4
        /*0018*/ 	.word	0x00000000
	.align		4
        /*001c*/ 	.word	0xfffffffc


//--------------------- .nv.constant4             --------------------------
	.section	.nv.constant4,"a",@progbits
	.align	8
	.align		8
.nv.constant4:
        /*0000*/ 	.dword	_ZN34_INTERNAL_1a097952_4_k_cu_85c677414cuda3std3__45__cpo5beginE
	.align		8
        /*0008*/ 	.dword	_ZN34_INTERNAL_1a097952_4_k_cu_85c677414cuda3std3__45__cpo3endE
	.align		8
        /*0010*/ 	.dword	_ZN34_INTERNAL_1a097952_4_k_cu_85c677414cuda3std3__45__cpo6cbeginE
	.align		8
        /*0018*/ 	.dword	_ZN34_INTERNAL_1a097952_4_k_cu_85c677414cuda3std3__45__cpo4cendE
	.align		8
        /*0020*/ 	.dword	_ZN34_INTERNAL_1a097952_4_k_cu_85c677414cuda3std3__45__cpo6rbeginE
	.align		8
        /*0028*/ 	.dword	_ZN34_INTERNAL_1a097952_4_k_cu_85c677414cuda3std3__45__cpo4rendE
	.align		8
        /*0030*/ 	.dword	_ZN34_INTERNAL_1a097952_4_k_cu_85c677414cuda3std3__45__cpo7crbeginE
	.align		8
        /*0038*/ 	.dword	_ZN34_INTERNAL_1a097952_4_k_cu_85c677414cuda3std3__45__cpo5crendE
	.align		8
        /*0040*/ 	.dword	_ZN34_INTERNAL_1a097952_4_k_cu_85c677414cuda3std3__436_GLOBAL__N__1a097952_4_k_cu_85c677416ignoreE
	.align		8
        /*0048*/ 	.dword	_ZN34_INTERNAL_1a097952_4_k_cu_85c677414cuda3std3__419piecewise_constructE
	.align		8
        /*0050*/ 	.dword	_ZN34_INTERNAL_1a097952_4_k_cu_85c677414cuda3std3__48in_placeE
	.align		8
        /*0058*/ 	.dword	_ZN34_INTERNAL_1a097952_4_k_cu_85c677414cuda3std3__420unreachable_sentinelE
	.align		8
        /*0060*/ 	.dword	_ZN34_INTERNAL_1a097952_4_k_cu_85c677414cuda3std3__47nulloptE
	.align		8
        /*0068*/ 	.dword	_ZN34_INTERNAL_1a097952_4_k_cu_85c677414cuda3std3__48unexpectE
	.align		8
        /*0070*/ 	.dword	_ZN34_INTERNAL_1a097952_4_k_cu_85c677414cuda3std6ranges3__45__cpo4swapE
	.align		8
        /*0078*/ 	.dword	_ZN34_INTERNAL_1a097952_4_k_cu_85c677414cuda3std6ranges3__45__cpo9iter_moveE
	.align		8
        /*0080*/ 	.dword	_ZN34_INTERNAL_1a097952_4_k_cu_85c677414cuda3std6ranges3__45__cpo5beginE
	.align		8
        /*0088*/ 	.dword	_ZN34_INTERNAL_1a097952_4_k_cu_85c677414cuda3std6ranges3__45__cpo3endE
	.align		8
        /*0090*/ 	.dword	_ZN34_INTERNAL_1a097952_4_k_cu_85c677414cuda3std6ranges3__45__cpo6cbeginE
	.align		8
        /*0098*/ 	.dword	_ZN34_INTERNAL_1a097952_4_k_cu_85c677414cuda3std6ranges3__45__cpo4cendE
	.align		8
        /*00a0*/ 	.dword	_ZN34_INTERNAL_1a097952_4_k_cu_85c677414cuda3std6ranges3__45__cpo7advanceE
	.align		8
        /*00a8*/ 	.dword	_ZN34_INTERNAL_1a097952_4_k_cu_85c677414cuda3std6ranges3__45__cpo9iter_swapE
	.align		8
        /*00b0*/ 	.dword	_ZN34_INTERNAL_1a097952_4_k_cu_85c677414cuda3std6ranges3__45__cpo4nextE
	.align		8
        /*00b8*/ 	.dword	_ZN34_INTERNAL_1a097952_4_k_cu_85c677414cuda3std6ranges3__45__cpo4prevE
	.align		8
        /*00c0*/ 	.dword	_ZN34_INTERNAL_1a097952_4_k_cu_85c677414cuda3std6ranges3__45__cpo4dataE
	.align		8
        /*00c8*/ 	.dword	_ZN34_INTERNAL_1a097952_4_k_cu_85c677414cuda3std6ranges3__45__cpo5cdataE
	.align		8
        /*00d0*/ 	.dword	_ZN34_INTERNAL_1a097952_4_k_cu_85c677414cuda3std6ranges3__45__cpo4sizeE
	.align		8
        /*00d8*/ 	.dword	_ZN34_INTERNAL_1a097952_4_k_cu_85c677414cuda3std6ranges3__45__cpo5ssizeE
	.align		8
        /*00e0*/ 	.dword	_ZN34_INTERNAL_1a097952_4_k_cu_85c677414cuda3std6ranges3__45__cpo8distanceE
	.align		8
        /*00e8*/ 	.dword	_ZN34_INTERNAL_1a097952_4_k_cu_85c677416thrust24THRUST_300001_SM_1000_NS8cuda_cub3parE
	.align		8
        /*00f0*/ 	.dword	_ZN34_INTERNAL_1a097952_4_k_cu_85c677416thrust24THRUST_300001_SM_1000_NS8cuda_cub10par_nosyncE
	.align		8
        /*00f8*/ 	.dword	_ZN34_INTERNAL_1a097952_4_k_cu_85c677416thrust24THRUST_300001_SM_1000_NS6system6detail10sequential3seqE
	.align		8
        /*0100*/ 	.dword	_ZN34_INTERNAL_1a097952_4_k_cu_85c677416thrust24THRUST_300001_SM_1000_NS6system3cpp3parE
	.align		8
        /*0108*/ 	.dword	_ZN34_INTERNAL_1a097952_4_k_cu_85c677416thrust24THRUST_300001_SM_1000_NS12placeholders2_1E
	.align		8
        /*0110*/ 	.dword	_ZN34_INTERNAL_1a097952_4_k_cu_85c677416thrust24THRUST_300001_SM_1000_NS12placeholders2_2E
	.align		8
        /*0118*/ 	.dword	_ZN34_INTERNAL_1a097952_4_k_cu_85c677416thrust24THRUST_300001_SM_1000_NS12placeholders2_3E
	.align		8
        /*0120*/ 	.dword	_ZN34_INTERNAL_1a097952_4_k_cu_85c677416thrust24THRUST_300001_SM_1000_NS12placeholders2_4E
	.align		8
        /*0128*/ 	.dword	_ZN34_INTERNAL_1a097952_4_k_cu_85c677416thrust24THRUST_300001_SM_1000_NS12placeholders2_5E
	.align		8
        /*0130*/ 	.dword	_ZN34_INTERNAL_1a097952_4_k_cu_85c677416thrust24THRUST_300001_SM_1000_NS12placeholders2_6E
	.align		8
        /*0138*/ 	.dword	_ZN34_INTERNAL_1a097952_4_k_cu_85c677416thrust24THRUST_300001_SM_1000_NS12placeholders2_7E
	.align		8
        /*0140*/ 	.dword	_ZN34_INTERNAL_1a097952_4_k_cu_85c677416thrust24THRUST_300001_SM_1000_NS12placeholders2_8E
	.align		8
        /*0148*/ 	.dword	_ZN34_INTERNAL_1a097952_4_k_cu_85c677416thrust24THRUST_300001_SM_1000_NS12placeholders2_9E
	.align		8
        /*0150*/ 	.dword	_ZN34_INTERNAL_1a097952_4_k_cu_85c677416thrust24THRUST_300001_SM_1000_NS12placeholders3_10E
	.align		8
        /*0158*/ 	.dword	_ZN34_INTERNAL_1a097952_4_k_cu_85c677416thrust24THRUST_300001_SM_1000_NS3seqE
	.align		8
        /*0160*/ 	.dword	_ZN34_INTERNAL_1a097952_4_k_cu_85c677416thrust24THRUST_300001_SM_1000_NS6deviceE


//--------------------- .text._ZN3cub18CUB_300001_SM_10006detail10radix_sort29DeviceRadixSortOnesweepKernelINS1_5radix10policy_hubIiNS0_8NullTypeEyE10Policy1000ELNS0_9SortOrderE0EiS6_yiiNS1_21identity_decomposer_tEEEvPT5_SC_PT3_PKSD_PT1_PKSH_PT2_PKSL_T4_iiT6_ --------------------------
	.section	.text._ZN3cub18CUB_300001_SM_10006detail10radix_sort29DeviceRadixSortOnesweepKernelINS1_5radix10policy_hubIiNS0_8NullTypeEyE10Policy1000ELNS0_9SortOrderE0EiS6_yiiNS1_21identity_decomposer_tEEEvPT5_SC_PT3_PKSD_PT1_PKSH_PT2_PKSL_T4_iiT6_,"ax",@progbits
	.align	128
        .global         _ZN3cub18CUB_300001_SM_10006detail10radix_sort29DeviceRadixSortOnesweepKernelINS1_5radix10policy_hubIiNS0_8NullTypeEyE10Policy1000ELNS0_9SortOrderE0EiS6_yiiNS1_21identity_decomposer_tEEEvPT5_SC_PT3_PKSD_PT1_PKSH_PT2_PKSL_T4_iiT6_
        .type           _ZN3cub18CUB_300001_SM_10006detail10radix_sort29DeviceRadixSortOnesweepKernelINS1_5radix10policy_hubIiNS0_8NullTypeEyE10Policy1000ELNS0_9SortOrderE0EiS6_yiiNS1_21identity_decomposer_tEEEvPT5_SC_PT3_PKSD_PT1_PKSH_PT2_PKSL_T4_iiT6_,@function
        .size           _ZN3cub18CUB_300001_SM_10006detail10radix_sort29DeviceRadixSortOnesweepKernelINS1_5radix10policy_hubIiNS0_8NullTypeEyE10Policy1000ELNS0_9SortOrderE0EiS6_yiiNS1_21identity_decomposer_tEEEvPT5_SC_PT3_PKSD_PT1_PKSH_PT2_PKSL_T4_iiT6_,(.L_x_225 - _ZN3cub18CUB_300001_SM_10006detail10radix_sort29DeviceRadixSortOnesweepKernelINS1_5radix10policy_hubIiNS0_8NullTypeEyE10Policy1000ELNS0_9SortOrderE0EiS6_yiiNS1_21identity_decomposer_tEEEvPT5_SC_PT3_PKSD_PT1_PKSH_PT2_PKSL_T4_iiT6_)
        .other          _ZN3cub18CUB_300001_SM_10006detail10radix_sort29DeviceRadixSortOnesweepKernelINS1_5radix10policy_hubIiNS0_8NullTypeEyE10Policy1000ELNS0_9SortOrderE0EiS6_yiiNS1_21identity_decomposer_tEEEvPT5_SC_PT3_PKSD_PT1_PKSH_PT2_PKSL_T4_iiT6_,@"STO_CUDA_ENTRY STV_DEFAULT"
_ZN3cub18CUB_300001_SM_10006detail10radix_sort29DeviceRadixSortOnesweepKernelINS1_5radix10policy_hubIiNS0_8NullTypeEyE10Policy1000ELNS0_9SortOrderE0EiS6_yiiNS1_21identity_decomposer_tEEEvPT5_SC_PT3_PKSD_PT1_PKSH_PT2_PKSL_T4_iiT6_:
.text._ZN3cub18CUB_300001_SM_10006detail10radix_sort29DeviceRadixSortOnesweepKernelINS1_5radix10policy_hubIiNS0_8NullTypeEyE10Policy1000ELNS0_9SortOrderE0EiS6_yiiNS1_21identity_decomposer_tEEEvPT5_SC_PT3_PKSD_PT1_PKSH_PT2_PKSL_T4_iiT6_:
[----:B------:R-:W-:Y:S01]  /*0000*/  LDC R1, c[0x0][0x37c] ;  /* 0x0000df00ff017b82 */ /* 0x000fe20000000800 */
[----:B------:R-:W0:Y:S01]  /*0010*/  S2R R3, SR_TID.X ;  /* 0x0000000000037919 */ /* 0x000e220000002100 */
[----:B------:R-:W1:Y:S01]  /*0020*/  LDCU.64 UR8, c[0x0][0x358] ;  /* 0x00006b00ff0877ac */ /* 0x000e620008000a00 */
[----:B------:R-:W-:Y:S01]  /*0030*/  BSSY.RECONVERGENT B0, `(.L_x_0) ;  /* 0x000000a000007945 */ /* 0x000fe20003800200 */
[----:B0-----:R-:W-:-:S13]  /*0040*/  ISETP.NE.AND P0, PT, R3, RZ, PT ;  /* 0x000000ff0300720c */ /* 0x001fda0003f05270 */
[----:B-1----:R-:W-:Y:S05]  /*0050*/  @P0 BRA `(.L_x_1) ;  /* 0x00000000001c0947 */ /* 0x002fea0003800000 */
[----:B------:R-:W0:Y:S01]  /*0060*/  LDC.64 R4, c[0x0][0x388] ;  /* 0x0000e200ff047b82 */ /* 0x000e220000000a00 */
[----:B------:R-:W-:-:S05]  /*0070*/  IMAD.MOV.U32 R7, RZ, RZ, 0x1 ;  /* 0x00000001ff077424 */ /* 0x000fca00078e00ff */
[----:B0-----:R-:W2:Y:S02]  /*0080*/  ATOMG.E.ADD.STRONG.GPU PT, R4, desc[UR8][R4.64], R7 ;  /* 0x80000007040479a8 */ /* 0x001ea400081ef108 */
[----:B------:R-:W0:Y:S01]  /*0090*/  S2UR UR5, SR_CgaCtaId ;  /* 0x00000000000579c3 */ /* 0x000e220000008800 */
[----:B------:R-:W-:Y:S02]  /*00a0*/  UMOV UR4, 0x400 ;  /* 0x0000040000047882 */ /* 0x000fe40000000000 */
[----:B0-----:R-:W-:-:S09]  /*00b0*/  ULEA UR4, UR5, UR4, 0x18 ;  /* 0x0000000405047291 */ /* 0x001fd2000f8ec0ff */
[----:B--2---:R0:W-:Y:S03]  /*00c0*/  STS [UR4+0x7200], R4 ;  /* 0x00720004ff007988 */ /* 0x0041e60008000804 */
.L_x_1:
[----:B------:R-:W-:Y:S05]  /*00d0*/  BSYNC.RECONVERGENT B0 ;  /* 0x0000000000007941 */ /* 0x000fea0003800200 */
.L_x_0:
[----:B------:R-:W1:Y:S08]  /*00e0*/  S2UR UR5, SR_CgaCtaId ;  /* 0x00000000000579c3 */ /* 0x000e700000008800 */
[----:B------:R-:W-:Y:S06]  /*00f0*/  BAR.SYNC.DEFER_BLOCKING 0x0 ;  /* 0x0000000000007b1d */ /* 0x000fec0000010000 */
[----:B------:R-:W-:Y:S01]  /*0100*/  UMOV UR4, 0x400 ;  /* 0x0000040000047882 */ /* 0x000fe20000000000 */
[----:B------:R-:W2:Y:S01]  /*0110*/  S2R R46, SR_LANEID ;  /* 0x00000000002e7919 */ /* 0x000ea20000000000 */
[----:B-1----:R-:W-:Y:S01]  /*0120*/  ULEA UR4, UR5, UR4, 0x18 ;  /* 0x0000000405047291 */ /* 0x002fe2000f8ec0ff */
[----:B------:R-:W1:Y:S08]  /*0130*/  LDCU UR5, c[0x0][0x3c0] ;  /* 0x00007800ff0577ac */ /* 0x000e700008000800 */
[----:B------:R-:W3:Y:S02]  /*0140*/  LDS R0, [UR4+0x7200] ;  /* 0x00720004ff007984 */ /* 0x000ee40008000800 */
[----:B---3--:R-:W-:-:S13]  /*0150*/  R2UR UR7, R0 ;  /* 0x00000000000772ca */ /* 0x008fda00000e0000 */
[----:B------:R-:W-:-:S04]  /*0160*/  UIMAD UR6, UR7, 0x1c80, URZ ;  /* 0x00001c80070678a4 */ /* 0x000fc8000f8e02ff */
[----:B------:R-:W-:Y:S02]  /*0170*/  UIADD3 UR10, UPT, UPT, UR6, 0x1c80, URZ ;  /* 0x00001c80060a7890 */ /* 0x000fe4000fffe0ff */
[----:B------:R-:W-:Y:S02]  /*0180*/  USHF.R.S32.HI UR11, URZ, 0x1f, UR6 ;  /* 0x0000001fff0b7899 */ /* 0x000fe40008011406 */
[----:B-1----:R-:W-:-:S09]  /*0190*/  UISETP.GT.AND UP0, UPT, UR10, UR5, UPT ;  /* 0x000000050a00728c */ /* 0x002fd2000bf04270 */
[----:B--2---:R-:W-:Y:S05]  /*01a0*/  BRA.U UP0, `(.L_x_2) ;  /* 0x0000000100707547 */ /* 0x004fea000b800000 */
[----:B------:R-:W0:Y:S01]  /*01b0*/  LDCU.64 UR12, c[0x0][0x3a8] ;  /* 0x00007500ff0c77ac */ /* 0x000e220008000a00 */
[C---:B------:R-:W-:Y:S02]  /*01c0*/  LOP3.LUT R0, R3.reuse, 0x1f, RZ, 0xc0, !PT ;  /* 0x0000001f03007812 */ /* 0x040fe400078ec0ff */
[----:B------:R-:W-:-:S05]  /*01d0*/  LOP3.LUT R5, R3, 0x3e0, RZ, 0xc0, !PT ;  /* 0x000003e003057812 */ /* 0x000fca00078ec0ff */
[----:B------:R-:W-:-:S05]  /*01e0*/  IMAD R0, R5, 0x13, R0 ;  /* 0x0000001305007824 */ /* 0x000fca00078e0200 */
[----:B------:R-:W-:-:S05]  /*01f0*/  IADD3 R0, P0, PT, R0, UR6, RZ ;  /* 0x0000000600007c10 */ /* 0x000fca000ff1e0ff */
[----:B------:R-:W-:Y:S01]  /*0200*/  IMAD.X R5, RZ, RZ, UR11, P0 ;  /* 0x0000000bff057e24 */ /* 0x000fe200080e06ff */
[----:B0-----:R-:W-:-:S04]  /*0210*/  LEA R4, P0, R0, UR12, 0x2 ;  /* 0x0000000c00047c11 */ /* 0x001fc8000f8010ff */
[----:B------:R-:W-:-:S05]  /*0220*/  LEA.HI.X R5, R0, UR13, R5, 0x2, P0 ;  /* 0x0000000d00057c11 */ /* 0x000fca00080f1405 */
[----:B------:R0:W5:Y:S04]  /*0230*/  LDG.E R44, desc[UR8][R4.64] ;  /* 0x00000008042c7981 */ /* 0x000168000c1e1900 */
        /* <DEDUP_REMOVED lines=17> */
[----:B------:R0:W5:Y:S01]  /*0350*/  LDG.E R24, desc[UR8][R4.64+0x900] ;  /* 0x0009000804187981 */ /* 0x000162000c1e1900 */
[----:B------:R-:W-:Y:S05]  /*0360*/  BRA `(.L_x_3) ;  /* 0x0000000400507947 */ /* 0x000fea0003800000 */
.L_x_2:
[C---:B------:R-:W-:Y:S01]  /*0370*/  LOP3.LUT R0, R3.reuse, 0x1f, RZ, 0xc0, !PT ;  /* 0x0000001f03007812 */ /* 0x040fe200078ec0ff */
[----:B------:R-:W1:Y:S01]  /*0380*/  LDCU.64 UR12, c[0x0][0x3a8] ;  /* 0x00007500ff0c77ac */ /* 0x000e620008000a00 */
[----:B------:R-:W-:Y:S01]  /*0390*/  LOP3.LUT R5, R3, 0x3e0, RZ, 0xc0, !PT ;  /* 0x000003e003057812 */ /* 0x000fe200078ec0ff */
[----:B------:R-:W-:Y:S01]  /*03a0*/  IMAD.MOV.U32 R44, RZ, RZ, 0x7fffffff ;  /* 0x7fffffffff2c7424 */ /* 0x000fe200078e00ff */
[----:B------:R-:W-:Y:S01]  /*03b0*/  UIADD3 UR5, UPT, UPT, -UR6, UR5, URZ ;  /* 0x0000000506057290 */ /* 0x000fe2000fffe1ff */
[----:B------:R-:W-:Y:S02]  /*03c0*/  IMAD.MOV.U32 R42, RZ, RZ, 0x7fffffff ;  /* 0x7fffffffff2a7424 */ /* 0x000fe400078e00ff */
[----:B------:R-:W-:Y:S02]  /*03d0*/  IMAD R7, R5, 0x13, R0 ;  /* 0x0000001305077824 */ /* 0x000fe400078e0200 */
[----:B------:R-:W-:Y:S02]  /*03e0*/  IMAD.MOV.U32 R43, RZ, RZ, 0x7fffffff ;  /* 0x7fffffffff2b7424 */ /* 0x000fe400078e00ff */
[C---:B------:R-:W-:Y:S01]  /*03f0*/  VIADD R0, R7.reuse, 0x20 ;  /* 0x0000002007007836 */ /* 0x040fe20000000000 */
[C---:B------:R-:W-:Y:S01]  /*0400*/  ISETP.GE.AND P1, PT, R7.reuse, UR5, PT ;  /* 0x0000000507007c0c */ /* 0x040fe2000bf26270 */
[----:B------:R-:W-:-:S02]  /*0410*/  VIADD R5, R7, 0x60 ;  /* 0x0000006007057836 */ /* 0x000fc40000000000 */
[C---:B0-----:R-:W-:Y:S01]  /*0420*/  VIADD R4, R7.reuse, 0x40 ;  /* 0x0000004007047836 */ /* 0x041fe20000000000 */
[----:B------:R-:W-:Y:S01]  /*0430*/  ISETP.GE.AND P2, PT, R0, UR5, PT ;  /* 0x0000000500007c0c */ /* 0x000fe2000bf46270 */
[C---:B------:R-:W-:Y:S01]  /*0440*/  VIADD R8, R7.reuse, 0xa0 ;  /* 0x000000a007087836 */ /* 0x040fe20000000000 */
[C---:B------:R-:W-:Y:S01]  /*0450*/  IADD3 R0, P0, PT, R7.reuse, UR6, RZ ;  /* 0x0000000607007c10 */ /* 0x040fe2000ff1e0ff */
[----:B------:R-:W-:Y:S01]  /*0460*/  VIADD R6, R7, 0x80 ;  /* 0x0000008007067836 */ /* 0x000fe20000000000 */
[----:B------:R-:W-:Y:S01]  /*0470*/  ISETP.GE.AND P4, PT, R5, UR5, PT ;  /* 0x0000000505007c0c */ /* 0x000fe2000bf86270 */
[----:B------:R-:W-:Y:S01]  /*0480*/  VIADD R9, R7, 0xc0 ;  /* 0x000000c007097836 */ /* 0x000fe20000000000 */
[----:B------:R-:W-:Y:S01]  /*0490*/  ISETP.GE.AND P3, PT, R4, UR5, PT ;  /* 0x0000000504007c0c */ /* 0x000fe2000bf66270 */
[----:B------:R-:W-:Y:S01]  /*04a0*/  IMAD.X R5, RZ, RZ, UR11, P0 ;  /* 0x0000000bff057e24 */ /* 0x000fe200080e06ff */
[----:B-1----:R-:W-:Y:S02]  /*04b0*/  LEA R4, P0, R0, UR12, 0x2 ;  /* 0x0000000c00047c11 */ /* 0x002fe4000f8010ff */
[----:B------:R-:W-:-:S02]  /*04c0*/  ISETP.GE.AND P6, PT, R8, UR5, PT ;  /* 0x0000000508007c0c */ /* 0x000fc4000bfc6270 */
[----:B------:R-:W-:Y:S01]  /*04d0*/  LEA.HI.X R5, R0, UR13, R5, 0x2, P0 ;  /* 0x0000000d00057c11 */ /* 0x000fe200080f1405 */
[----:B------:R-:W-:Y:S01]  /*04e0*/  VIADD R0, R7, 0xe0 ;  /* 0x000000e007007836 */ /* 0x000fe20000000000 */
[----:B------:R-:W-:Y:S01]  /*04f0*/  ISETP.GE.AND P5, PT, R6, UR5, PT ;  /* 0x0000000506007c0c */ /* 0x000fe2000bfa6270 */
[----:B------:R-:W-:Y:S01]  /*0500*/  IMAD.MOV.U32 R8, RZ, RZ, 0x7fffffff ;  /* 0x7fffffffff087424 */ /* 0x000fe200078e00ff */
[----:B------:R-:W-:Y:S01]  /*0510*/  ISETP.GE.AND P0, PT, R9, UR5, PT ;  /* 0x0000000509007c0c */ /* 0x000fe2000bf06270 */
[----:B------:R1:W5:Y:S01]  /*0520*/  @!P1 LDG.E R44, desc[UR8][R4.64] ;  /* 0x00000008042c9981 */ /* 0x000362000c1e1900 */
[----:B------:R-:W-:Y:S01]  /*0530*/  ISETP.GE.AND P1, PT, R0, UR5, PT ;  /* 0x0000000500007c0c */ /* 0x000fe2000bf26270 */
[C---:B------:R-:W-:Y:S02]  /*0540*/  VIADD R0, R7.reuse, 0x120 ;  /* 0x0000012007007836 */ /* 0x040fe40000000000 */
[----:B------:R1:W5:Y:S01]  /*0550*/  @!P3 LDG.E R42, desc[UR8][R4.64+0x100] ;  /* 0x00010008042ab981 */ /* 0x000362000c1e1900 */
[----:B------:R-:W-:-:S02]  /*0560*/  VIADD R6, R7, 0x100 ;  /* 0x0000010007067836 */ /* 0x000fc40000000000 */
[----:B------:R-:W-:Y:S01]  /*0570*/  ISETP.GE.AND P3, PT, R0, UR5, PT ;  /* 0x0000000500007c0c */ /* 0x000fe2000bf66270 */
[----:B------:R-:W-:Y:S01]  /*0580*/  VIADD R0, R7, 0x140 ;  /* 0x0000014007007836 */ /* 0x000fe20000000000 */
[----:B------:R1:W5:Y:S01]  /*0590*/  @!P4 LDG.E R8, desc[UR8][R4.64+0x180] ;  /* 0x000180080408c981 */ /* 0x000362000c1e1900 */
[----:B------:R-:W-:-:S03]  /*05a0*/  IMAD.MOV.U32 R10, RZ, RZ, 0x7fffffff ;  /* 0x7fffffffff0a7424 */ /* 0x000fc600078e00ff */
[----:B------:R-:W-:Y:S01]  /*05b0*/  ISETP.GE.AND P4, PT, R0, UR5, PT ;  /* 0x0000000500007c0c */ /* 0x000fe2000bf86270 */
[C---:B------:R-:W-:Y:S01]  /*05c0*/  VIADD R0, R7.reuse, 0x180 ;  /* 0x0000018007007836 */ /* 0x040fe20000000000 */
[----:B------:R1:W5:Y:S01]  /*05d0*/  @!P2 LDG.E R43, desc[UR8][R4.64+0x80] ;  /* 0x00008008042ba981 */ /* 0x000362000c1e1900 */
[----:B------:R-:W-:Y:S01]  /*05e0*/  ISETP.GE.AND P2, PT, R6, UR5, PT ;  /* 0x0000000506007c0c */ /* 0x000fe2000bf46270 */
[----:B------:R-:W-:Y:S02]  /*05f0*/  IMAD.MOV.U32 R12, RZ, RZ, 0x7fffffff ;  /* 0x7fffffffff0c7424 */ /* 0x000fe400078e00ff */
[----:B------:R1:W5:Y:S01]  /*0600*/  @!P6 LDG.E R10, desc[UR8][R4.64+0x280] ;  /* 0x00028008040ae981 */ /* 0x000362000c1e1900 */
[----:B------:R-:W-:Y:S01]  /*0610*/  ISETP.GE.AND P6, PT, R0, UR5, PT ;  /* 0x0000000500007c0c */ /* 0x000fe2000bfc6270 */
[C---:B------:R-:W-:Y:S02]  /*0620*/  VIADD R0, R7.reuse, 0x1a0 ;  /* 0x000001a007007836 */ /* 0x040fe40000000000 */
[----:B------:R-:W-:Y:S01]  /*0630*/  IMAD.MOV.U32 R9, RZ, RZ, 0x7fffffff ;  /* 0x7fffffffff097424 */ /* 0x000fe200078e00ff */
[----:B------:R1:W5:Y:S01]  /*0640*/  @!P0 LDG.E R12, desc[UR8][R4.64+0x300] ;  /* 0x00030008040c8981 */ /* 0x000362000c1e1900 */
[----:B------:R-:W-:Y:S01]  /*0650*/  VIADD R6, R7, 0x160 ;  /* 0x0000016007067836 */ /* 0x000fe20000000000 */
[----:B------:R-:W-:Y:S01]  /*0660*/  ISETP.GE.AND P0, PT, R0, UR5, PT ;  /* 0x0000000500007c0c */ /* 0x000fe2000bf06270 */
[----:B------:R-:W-:-:S02]  /*0670*/  IMAD.MOV.U32 R14, RZ, RZ, 0x7fffffff ;  /* 0x7fffffffff0e7424 */ /* 0x000fc400078e00ff */
[C---:B------:R-:W-:Y:S01]  /*0680*/  VIADD R0, R7.reuse, 0x1e0 ;  /* 0x000001e007007836 */ /* 0x040fe20000000000 */
[----:B------:R1:W5:Y:S01]  /*0690*/  @!P5 LDG.E R9, desc[UR8][R4.64+0x200] ;  /* 0x000200080409d981 */ /* 0x000362000c1e1900 */
[----:B------:R-:W-:Y:S01]  /*06a0*/  ISETP.GE.AND P5, PT, R6, UR5, PT ;  /* 0x0000000506007c0c */ /* 0x000fe2000bfa6270 */
[----:B------:R-:W-:Y:S02]  /*06b0*/  IMAD.MOV.U32 R13, RZ, RZ, 0x7fffffff ;  /* 0x7fffffffff0d7424 */ /* 0x000fe400078e00ff */
[----:B------:R1:W5:Y:S01]  /*06c0*/  @!P2 LDG.E R14, desc[UR8][R4.64+0x400] ;  /* 0x00040008040ea981 */ /* 0x000362000c1e1900 */
[----:B------:R-:W-:Y:S01]  /*06d0*/  IMAD.MOV.U32 R15, RZ, RZ, 0x7fffffff ;  /* 0x7fffffffff0f7424 */ /* 0x000fe200078e00ff */
[----:B------:R-:W-:Y:S01]  /*06e0*/  ISETP.GE.AND P2, PT, R0, UR5, PT ;  /* 0x0000000500007c0c */ /* 0x000fe2000bf46270 */
[C---:B------:R-:W-:Y:S01]  /*06f0*/  VIADD R6, R7.reuse, 0x1c0 ;  /* 0x000001c007067836 */ /* 0x040fe20000000000 */
[----:B------:R1:W5:Y:S01]  /*0700*/  @!P1 LDG.E R13, desc[UR8][R4.64+0x380] ;  /* 0x00038008040d9981 */ /* 0x000362000c1e1900 */
[----:B------:R-:W-:-:S02]  /*0710*/  VIADD R0, R7, 0x200 ;  /* 0x0000020007007836 */ /* 0x000fc40000000000 */
[----:B------:R-:W-:Y:S01]  /*0720*/  IMAD.MOV.U32 R16, RZ, RZ, 0x7fffffff ;  /* 0x7fffffffff107424 */ /* 0x000fe200078e00ff */
[----:B------:R1:W5:Y:S01]  /*0730*/  @!P3 LDG.E R15, desc[UR8][R4.64+0x480] ;  /* 0x00048008040fb981 */ /* 0x000362000c1e1900 */
[----:B------:R-:W-:Y:S01]  /*0740*/  IMAD.MOV.U32 R17, RZ, RZ, 0x7fffffff ;  /* 0x7fffffffff117424 */ /* 0x000fe200078e00ff */
[----:B------:R-:W-:Y:S01]  /*0750*/  ISETP.GE.AND P1, PT, R6, UR5, PT ;  /* 0x0000000506007c0c */ /* 0x000fe2000bf26270 */
[C---:B------:R-:W-:Y:S01]  /*0760*/  VIADD R6, R7.reuse, 0x220 ;  /* 0x0000022007067836 */ /* 0x040fe20000000000 */
[----:B------:R-:W-:Y:S01]  /*0770*/  ISETP.GE.AND P3, PT, R0, UR5, PT ;  /* 0x0000000500007c0c */ /* 0x000fe2000bf66270 */
[----:B------:R-:W-:Y:S01]  /*0780*/  VIADD R0, R7, 0x240 ;  /* 0x0000024007007836 */ /* 0x000fe20000000000 */
[----:B------:R1:W5:Y:S02]  /*0790*/  @!P4 LDG.E R16, desc[UR8][R4.64+0x500] ;  /* 0x000500080410c981 */ /* 0x000364000c1e1900 */
[----:B------:R-:W-:Y:S02]  /*07a0*/  ISETP.GE.AND P4, PT, R6, UR5, PT ;  /* 0x0000000506007c0c */ /* 0x000fe4000bf86270 */
[----:B------:R1:W5:Y:S01]  /*07b0*/  @!P5 LDG.E R17, desc[UR8][R4.64+0x580] ;  /* 0x000580080411d981 */ /* 0x000362000c1e1900 */
[----:B------:R-:W-:Y:S01]  /*07c0*/  ISETP.GE.AND P5, PT, R0, UR5, PT ;  /* 0x0000000500007c0c */ /* 0x000fe2000bfa6270 */
[----:B------:R-:W-:-:S02]  /*07d0*/  IMAD.MOV.U32 R18, RZ, RZ, 0x7fffffff ;  /* 0x7fffffffff127424 */ /* 0x000fc400078e00ff */
[----:B------:R-:W-:Y:S02]  /*07e0*/  IMAD.MOV.U32 R19, RZ, RZ, 0x7fffffff ;  /* 0x7fffffffff137424 */ /* 0x000fe400078e00ff */
[----:B------:R-:W-:Y:S02]  /*07f0*/  IMAD.MOV.U32 R20, RZ, RZ, 0x7fffffff ;  /* 0x7fffffffff147424 */ /* 0x000fe400078e00ff */
[----:B------:R-:W-:Y:S01]  /*0800*/  IMAD.MOV.U32 R21, RZ, RZ, 0x7fffffff ;  /* 0x7fffffffff157424 */ /* 0x000fe200078e00ff */
[----:B------:R1:W5:Y:S01]  /*0810*/  @!P6 LDG.E R18, desc[UR8][R4.64+0x600] ;  /* 0x000600080412e981 */ /* 0x000362000c1e1900 */
[----:B------:R-:W-:Y:S02]  /*0820*/  IMAD.MOV.U32 R22, RZ, RZ, 0x7fffffff ;  /* 0x7fffffffff167424 */ /* 0x000fe400078e00ff */
[----:B------:R-:W-:Y:S01]  /*0830*/  IMAD.MOV.U32 R23, RZ, RZ, 0x7fffffff ;  /* 0x7fffffffff177424 */ /* 0x000fe200078e00ff */
[----:B------:R1:W5:Y:S01]  /*0840*/  @!P0 LDG.E R19, desc[UR8][R4.64+0x680] ;  /* 0x0006800804138981 */ /* 0x000362000c1e1900 */
[----:B------:R-:W-:-:S03]  /*0850*/  IMAD.MOV.U32 R24, RZ, RZ, 0x7fffffff ;  /* 0x7fffffffff187424 */ /* 0x000fc600078e00ff */
[----:B------:R1:W5:Y:S04]  /*0860*/  @!P1 LDG.E R20, desc[UR8][R4.64+0x700] ;  /* 0x0007000804149981 */ /* 0x000368000c1e1900 */
[----:B------:R1:W5:Y:S04]  /*0870*/  @!P2 LDG.E R21, desc[UR8][R4.64+0x780] ;  /* 0x000780080415a981 */ /* 0x000368000c1e1900 */
[----:B------:R1:W5:Y:S04]  /*0880*/  @!P3 LDG.E R22, desc[UR8][R4.64+0x800] ;  /* 0x000800080416b981 */ /* 0x000368000c1e1900 */
[----:B------:R1:W5:Y:S04]  /*0890*/  @!P4 LDG.E R23, desc[UR8][R4.64+0x880] ;  /* 0x000880080417c981 */ /* 0x000368000c1e1900 */
[----:B------:R1:W5:Y:S02]  /*08a0*/  @!P5 LDG.E R24, desc[UR8][R4.64+0x900] ;  /* 0x000900080418d981 */ /* 0x000364000c1e1900 */
.L_x_3:
[----:B01----:R-:W-:Y:S01]  /*08b0*/  VIMNMX R5, PT, PT, R46, 0xe0, !PT ;  /* 0x000000e02e057848 */ /* 0x003fe20007fe0100 */
[----:B------:R-:W0:Y:S01]  /*08c0*/  LDCU UR5, c[0x0][0x3c8] ;  /* 0x00007900ff0577ac */ /* 0x000e220008000800 */
[----:B------:R-:W-:Y:S01]  /*08d0*/  SHF.R.U32.HI R0, RZ, 0x5, R3 ;  /* 0x00000005ff007819 */ /* 0x000fe20000011603 */
[----:B------:R-:W-:Y:S01]  /*08e0*/  BSSY.RECONVERGENT B0, `(.L_x_4) ;  /* 0x0000026000007945 */ /* 0x000fe20003800200 */
[--C-:B------:R-:W-:Y:S01]  /*08f0*/  IADD3 R5, PT, PT, R5, 0x1f, -R46.reuse ;  /* 0x0000001f05057810 */ /* 0x100fe20007ffe82e */
[----:B------:R-:W-:Y:S01]  /*0900*/  UMOV UR6, 0xffffffff ;  /* 0xffffffff00067882 */ /* 0x000fe20000000000 */
[----:B------:R-:W-:Y:S02]  /*0910*/  IMAD.MOV.U32 R7, RZ, RZ, R46 ;  /* 0x000000ffff077224 */ /* 0x000fe400078e002e */
[C---:B------:R-:W-:Y:S02]  /*0920*/  ISETP.GE.U32.AND P0, PT, R5.reuse, 0x1e0, PT ;  /* 0x000001e00500780c */ /* 0x040fe40003f06070 */
[----:B------:R-:W-:Y:S01]  /*0930*/  LEA.HI R6, R5, 0x1, RZ, 0x1b ;  /* 0x0000000105067811 */ /* 0x000fe200078fd8ff */
[----:B------:R-:W-:-:S03]  /*0940*/  IMAD.SHL.U32 R5, R0, 0x400, RZ ;  /* 0x0000040000057824 */ /* 0x000fc600078e00ff */
[----:B------:R-:W-:-:S04]  /*0950*/  LOP3.LUT R25, R6, 0xf, RZ, 0xc0, !PT ;  /* 0x0000000f06197812 */ /* 0x000fc800078ec0ff */
[----:B------:R-:W-:Y:S01]  /*0960*/  ISETP.NE.AND P1, PT, R25, RZ, PT ;  /* 0x000000ff1900720c */ /* 0x000fe20003f25270 */
[----:B0-----:R-:W-:Y:S02]  /*0970*/  USHF.L.U32 UR5, UR6, UR5, URZ ;  /* 0x0000000506057299 */ /* 0x001fe400080006ff */
[----:B------:R-:W-:Y:S10]  /*0980*/  @!P0 BRA `(.L_x_5) ;  /* 0x00000000006c8947 */ /* 0x000ff40003800000 */
[----:B------:R-:W-:Y:S01]  /*0990*/  IMAD R4, R46, 0x4, R5 ;  /* 0x000000042e047824 */ /* 0x000fe200078e0205 */
[----:B------:R-:W-:Y:S01]  /*09a0*/  LOP3.LUT R0, R6, 0xffffff0, RZ, 0xc0, !PT ;  /* 0x0ffffff006007812 */ /* 0x000fe200078ec0ff */
[----:B------:R-:W-:Y:S02]  /*09b0*/  IMAD.U32 R11, RZ, RZ, UR4 ;  /* 0x00000004ff0b7e24 */ /* 0x000fe4000f8e00ff */
[----:B------:R-:W-:Y:S02]  /*09c0*/  IMAD.MOV.U32 R7, RZ, RZ, R46 ;  /* 0x000000ffff077224 */ /* 0x000fe400078e002e */
[----:B------:R-:W-:Y:S01]  /*09d0*/  IMAD.MOV R0, RZ, RZ, -R0 ;  /* 0x000000ffff007224 */ /* 0x000fe200078e0a00 */
[----:B------:R-:W-:-:S07]  /*09e0*/  IADD3 R4, PT, PT, R4, 0x400, R11 ;  /* 0x0000040004047810 */ /* 0x000fce0007ffe00b */
.L_x_6:
[----:B------:R-:W-:Y:S01]  /*09f0*/  VIADD R0, R0, 0x10 ;  /* 0x0000001000007836 */ /* 0x000fe20000000000 */
[----:B------:R-:W-:Y:S01]  /*0a00*/  STS [R4+-0x400], RZ ;  /* 0xfffc00ff04007388 */ /* 0x000fe20000000800 */
[----:B------:R-:W-:-:S03]  /*0a10*/  VIADD R7, R7, 0x200 ;  /* 0x0000020007077836 */ /* 0x000fc60000000000 */
[----:B------:R-:W-:Y:S01]  /*0a20*/  ISETP.NE.AND P0, PT, R0, RZ, PT ;  /* 0x000000ff0000720c */ /* 0x000fe20003f05270 */
[----:B------:R-:W-:Y:S04]  /*0a30*/  STS [R4+-0x380], RZ ;  /* 0xfffc80ff04007388 */ /* 0x000fe80000000800 */
[----:B------:R-:W-:Y:S04]  /*0a40*/  STS [R4+-0x300], RZ ;  /* 0xfffd00ff04007388 */ /* 0x000fe80000000800 */
[----:B------:R-:W-:Y:S04]  /*0a50*/  STS [R4+-0x280], RZ ;  /* 0xfffd80ff04007388 */ /* 0x000fe80000000800 */
[----:B------:R-:W-:Y:S04]  /*0a60*/  STS [R4+-0x200], RZ ;  /* 0xfffe00ff04007388 */ /* 0x000fe80000000800 */
[----:B------:R-:W-:Y:S04]  /*0a70*/  STS [R4+-0x180], RZ ;  /* 0xfffe80ff04007388 */ /* 0x000fe80000000800 */
[----:B------:R-:W-:Y:S04]  /*0a80*/  STS [R4+-0x100], RZ ;  /* 0xffff00ff04007388 */ /* 0x000fe80000000800 */
[----:B------:R-:W-:Y:S04]  /*0a90*/  STS [R4+-0x80], RZ ;  /* 0xffff80ff04007388 */ /* 0x000fe80000000800 */
[----:B------:R-:W-:Y:S04]  /*0aa0*/  STS [R4], RZ ;  /* 0x000000ff04007388 */ /* 0x000fe80000000800 */
[----:B------:R-:W-:Y:S04]  /*0ab0*/  STS [R4+0x80], RZ ;  /* 0x000080ff04007388 */ /* 0x000fe80000000800 */
[----:B------:R-:W-:Y:S04]  /*0ac0*/  STS [R4+0x100], RZ ;  /* 0x000100ff04007388 */ /* 0x000fe80000000800 */
[----:B------:R-:W-:Y:S04]  /*0ad0*/  STS [R4+0x180], RZ ;  /* 0x000180ff04007388 */ /* 0x000fe80000000800 */
[----:B------:R-:W-:Y:S04]  /*0ae0*/  STS [R4+0x200], RZ ;  /* 0x000200ff04007388 */ /* 0x000fe80000000800 */
[----:B------:R-:W-:Y:S04]  /*0af0*/  STS [R4+0x280], RZ ;  /* 0x000280ff04007388 */ /* 0x000fe80000000800 */
[----:B------:R-:W-:Y:S04]  /*0b00*/  STS [R4+0x300], RZ ;  /* 0x000300ff04007388 */ /* 0x000fe80000000800 */
[----:B------:R0:W-:Y:S02]  /*0b10*/  STS [R4+0x380], RZ ;  /* 0x000380ff04007388 */ /* 0x0001e40000000800 */
[----:B0-----:R-:W-:Y:S01]  /*0b20*/  VIADD R4, R4, 0x800 ;  /* 0x0000080004047836 */ /* 0x001fe20000000000 */
[----:B------:R-:W-:Y:S06]  /*0b30*/  @P0 BRA `(.L_x_6) ;  /* 0xfffffffc00ac0947 */ /* 0x000fec000383ffff */
.L_x_5:
[----:B------:R-:W-:Y:S05]  /*0b40*/  BSYNC.RECONVERGENT B0 ;  /* 0x0000000000007941 */ /* 0x000fea0003800200 */
.L_x_4:
[----:B------:R-:W-:Y:S01]  /*0b50*/  BSSY.RECONVERGENT B0, `(.L_x_7) ;  /* 0x0000026000007945 */ /* 0x000fe20003800200 */
[----:B------:R-:W-:-:S03]  /*0b60*/  VIADD R4, R5, UR4 ;  /* 0x0000000405047c36 */ /* 0x000fc60008000000 */
[----:B------:R-:W-:Y:S05]  /*0b70*/  @!P1 BRA `(.L_x_8) ;  /* 0x00000000008c9947 */ /* 0x000fea0003800000 */
[----:B------:R-:W-:Y:S01]  /*0b80*/  ISETP.GE.U32.AND P0, PT, R25, 0x8, PT ;  /* 0x000000081900780c */ /* 0x000fe20003f06070 */
[----:B------:R-:W-:Y:S01]  /*0b90*/  BSSY.RECONVERGENT B1, `(.L_x_9) ;  /* 0x000000e000017945 */ /* 0x000fe20003800200 */
[----:B------:R-:W-:-:S04]  /*0ba0*/  LOP3.LUT R11, R6, 0x7, RZ, 0xc0, !PT ;  /* 0x00000007060b7812 */ /* 0x000fc800078ec0ff */
[----:B------:R-:W-:-:S07]  /*0bb0*/  ISETP.NE.AND P1, PT, R11, RZ, PT ;  /* 0x000000ff0b00720c */ /* 0x000fce0003f25270 */
[----:B------:R-:W-:Y:S06]  /*0bc0*/  @!P0 BRA `(.L_x_10) ;  /* 0x0000000000288947 */ /* 0x000fec0003800000 */
[C---:B------:R-:W-:Y:S02]  /*0bd0*/  IMAD R0, R7.reuse, 0x4, R4 ;  /* 0x0000000407007824 */ /* 0x040fe400078e0204 */
[----:B------:R-:W-:-:S03]  /*0be0*/  VIADD R7, R7, 0x100 ;  /* 0x0000010007077836 */ /* 0x000fc60000000000 */
[----:B------:R0:W-:Y:S04]  /*0bf0*/  STS [R0], RZ ;  /* 0x000000ff00007388 */ /* 0x0001e80000000800 */
[----:B------:R0:W-:Y:S04]  /*0c00*/  STS [R0+0x80], RZ ;  /* 0x000080ff00007388 */ /* 0x0001e80000000800 */
[----:B------:R0:W-:Y:S04]  /*0c10*/  STS [R0+0x100], RZ ;  /* 0x000100ff00007388 */ /* 0x0001e80000000800 */
[----:B------:R0:W-:Y:S04]  /*0c20*/  STS [R0+0x180], RZ ;  /* 0x000180ff00007388 */ /* 0x0001e80000000800 */
[----:B------:R0:W-:Y:S04]  /*0c30*/  STS [R0+0x200], RZ ;  /* 0x000200ff00007388 */ /* 0x0001e80000000800 */
[----:B------:R0:W-:Y:S04]  /*0c40*/  STS [R0+0x280], RZ ;  /* 0x000280ff00007388 */ /* 0x0001e80000000800 */
[----:B------:R0:W-:Y:S04]  /*0c50*/  STS [R0+0x300], RZ ;  /* 0x000300ff00007388 */ /* 0x0001e80000000800 */
[----:B------:R0:W-:Y:S02]  /*0c60*/  STS [R0+0x380], RZ ;  /* 0x000380ff00007388 */ /* 0x0001e40000000800 */
.L_x_10:
[----:B------:R-:W-:Y:S05]  /*0c70*/  BSYNC.RECONVERGENT B1 ;  /* 0x0000000000017941 */ /* 0x000fea0003800200 */
.L_x_9:
[----:B------:R-:W-:Y:S05]  /*0c80*/  @!P1 BRA `(.L_x_8) ;  /* 0x0000000000489947 */ /* 0x000fea0003800000 */
[----:B------:R-:W-:Y:S02]  /*0c90*/  ISETP.GE.U32.AND P0, PT, R11, 0x4, PT ;  /* 0x000000040b00780c */ /* 0x000fe40003f06070 */
[----:B------:R-:W-:-:S04]  /*0ca0*/  LOP3.LUT R6, R6, 0x3, RZ, 0xc0, !PT ;  /* 0x0000000306067812 */ /* 0x000fc800078ec0ff */
[----:B------:R-:W-:-:S07]  /*0cb0*/  ISETP.NE.AND P1, PT, R6, RZ, PT ;  /* 0x000000ff0600720c */ /* 0x000fce0003f25270 */
[C---:B0-----:R-:W-:Y:S02]  /*0cc0*/  @P0 IMAD R0, R7.reuse, 0x4, R4 ;  /* 0x0000000407000824 */ /* 0x041fe400078e0204 */
[----:B------:R-:W-:-:S03]  /*0cd0*/  @P0 VIADD R7, R7, 0x80 ;  /* 0x0000008007070836 */ /* 0x000fc60000000000 */
[----:B------:R1:W-:Y:S04]  /*0ce0*/  @P0 STS [R0], RZ ;  /* 0x000000ff00000388 */ /* 0x0003e80000000800 */
[----:B------:R1:W-:Y:S04]  /*0cf0*/  @P0 STS [R0+0x80], RZ ;  /* 0x000080ff00000388 */ /* 0x0003e80000000800 */
[----:B------:R1:W-:Y:S04]  /*0d00*/  @P0 STS [R0+0x100], RZ ;  /* 0x000100ff00000388 */ /* 0x0003e80000000800 */
[----:B------:R1:W-:Y:S01]  /*0d10*/  @P0 STS [R0+0x180], RZ ;  /* 0x000180ff00000388 */ /* 0x0003e20000000800 */
[----:B------:R-:W-:Y:S05]  /*0d20*/  @!P1 BRA `(.L_x_8) ;  /* 0x0000000000209947 */ /* 0x000fea0003800000 */
[----:B------:R-:W-:Y:S02]  /*0d30*/  IMAD R5, R7, 0x4, R5 ;  /* 0x0000000407057824 */ /* 0x000fe400078e0205 */
[----:B------:R-:W-:Y:S02]  /*0d40*/  IMAD.MOV R6, RZ, RZ, -R6 ;  /* 0x000000ffff067224 */ /* 0x000fe400078e0a06 */
[----:B------:R-:W-:-:S07]  /*0d50*/  VIADD R5, R5, UR4 ;  /* 0x0000000405057c36 */ /* 0x000fce0008000000 */
.L_x_11:
[----:B------:R-:W-:Y:S01]  /*0d60*/  VIADD R6, R6, 0x1 ;  /* 0x0000000106067836 */ /* 0x000fe20000000000 */
[----:B------:R0:W-:Y:S04]  /*0d70*/  STS [R5], RZ ;  /* 0x000000ff05007388 */ /* 0x0001e80000000800 */
[----:B------:R-:W-:Y:S01]  /*0d80*/  ISETP.NE.AND P0, PT, R6, RZ, PT ;  /* 0x000000ff0600720c */ /* 0x000fe20003f05270 */
[----:B0-----:R-:W-:-:S12]  /*0d90*/  VIADD R5, R5, 0x80 ;  /* 0x0000008005057836 */ /* 0x001fd80000000000 */
[----:B------:R-:W-:Y:S05]  /*0da0*/  @P0 BRA `(.L_x_11) ;  /* 0xfffffffc00ec0947 */ /* 0x000fea000383ffff */
.L_x_8:
[----:B------:R-:W-:Y:S05]  /*0db0*/  BSYNC.RECONVERGENT B0 ;  /* 0x0000000000007941 */ /* 0x000fea0003800200 */
.L_x_7:
[----:B------:R-:W2:Y:S01]  /*0dc0*/  LDCU UR6, c[0x0][0x3c4] ;  /* 0x00007880ff0677ac */ /* 0x000ea20008000800 */
[----:B-----5:R-:W-:Y:S01]  /*0dd0*/  LOP3.LUT R45, R44, 0x80000000, RZ, 0x3c, !PT ;  /* 0x800000002c2d7812 */ /* 0x020fe200078e3cff */
[----:B------:R-:W-:Y:S01]  /*0de0*/  BSSY.RECONVERGENT B0, `(.L_x_12) ;  /* 0x0000089000007945 */ /* 0x000fe20003800200 */
[----:B------:R-:W-:Y:S02]  /*0df0*/  LOP3.LUT R6, R43, 0x80000000, RZ, 0x3c, !PT ;  /* 0x800000002b067812 */ /* 0x000fe400078e3cff */
[----:B01----:R-:W-:Y:S02]  /*0e00*/  LOP3.LUT R0, R42, 0x80000000, RZ, 0x3c, !PT ;  /* 0x800000002a007812 */ /* 0x003fe400078e3cff */
[----:B------:R-:W-:Y:S02]  /*0e10*/  LOP3.LUT R41, R8, 0x80000000, RZ, 0x3c, !PT ;  /* 0x8000000008297812 */ /* 0x000fe400078e3cff */
[----:B------:R-:W-:Y:S02]  /*0e20*/  LOP3.LUT R40, R9, 0x80000000, RZ, 0x3c, !PT ;  /* 0x8000000009287812 */ /* 0x000fe400078e3cff */
[----:B------:R-:W-:-:S02]  /*0e30*/  LOP3.LUT R39, R10, 0x80000000, RZ, 0x3c, !PT ;  /* 0x800000000a277812 */ /* 0x000fc400078e3cff */
[----:B------:R-:W-:Y:S02]  /*0e40*/  LOP3.LUT R38, R13, 0x80000000, RZ, 0x3c, !PT ;  /* 0x800000000d267812 */ /* 0x000fe400078e3cff */
[----:B------:R-:W-:Y:S02]  /*0e50*/  LOP3.LUT R37, R14, 0x80000000, RZ, 0x3c, !PT ;  /* 0x800000000e257812 */ /* 0x000fe400078e3cff */
[----:B------:R-:W-:Y:S02]  /*0e60*/  LOP3.LUT R36, R15, 0x80000000, RZ, 0x3c, !PT ;  /* 0x800000000f247812 */ /* 0x000fe400078e3cff */
[----:B--2---:R-:W-:Y:S02]  /*0e70*/  SHF.R.U32.HI R47, RZ, UR6, R45 ;  /* 0x00000006ff2f7c19 */ /* 0x004fe4000801162d */
[----:B------:R-:W-:Y:S02]  /*0e80*/  SHF.R.U32.HI R7, RZ, UR6, R6 ;  /* 0x00000006ff077c19 */ /* 0x000fe40008011606 */
[----:B------:R-:W-:-:S02]  /*0e90*/  LOP3.LUT R47, R47, UR5, RZ, 0x30, !PT ;  /* 0x000000052f2f7c12 */ /* 0x000fc4000f8e30ff */
[----:B------:R-:W-:Y:S02]  /*0ea0*/  SHF.R.U32.HI R11, RZ, UR6, R0 ;  /* 0x00000006ff0b7c19 */ /* 0x000fe40008011600 */
[----:B------:R-:W-:Y:S01]  /*0eb0*/  SHF.R.U32.HI R25, RZ, UR6, R41 ;  /* 0x00000006ff197c19 */ /* 0x000fe20008011629 */
[----:B------:R-:W-:Y:S01]  /*0ec0*/  IMAD R5, R47, 0x4, R4 ;  /* 0x000000042f057824 */ /* 0x000fe200078e0204 */
[----:B------:R-:W-:Y:S01]  /*0ed0*/  LOP3.LUT R7, R7, UR5, RZ, 0x30, !PT ;  /* 0x0000000507077c12 */ /* 0x000fe2000f8e30ff */
[----:B------:R-:W-:Y:S01]  /*0ee0*/  NOP ;  /* 0x0000000000007918 */ /* 0x000fe20000000000 */
[----:B------:R-:W-:Y:S02]  /*0ef0*/  SHF.R.U32.HI R26, RZ, UR6, R40 ;  /* 0x00000006ff1a7c19 */ /* 0x000fe40008011628 */
[----:B------:R0:W-:Y:S01]  /*0f00*/  ATOMS.POPC.INC.32 RZ, [R5+URZ] ;  /* 0x0000000005ff7f8c */ /* 0x0001e2000d8000ff */
[----:B------:R-:W-:Y:S01]  /*0f10*/  LOP3.LUT R11, R11, UR5, RZ, 0x30, !PT ;  /* 0x000000050b0b7c12 */ /* 0x000fe2000f8e30ff */
[----:B------:R-:W-:Y:S01]  /*0f20*/  IMAD R7, R7, 0x4, R4 ;  /* 0x0000000407077824 */ /* 0x000fe200078e0204 */
[----:B------:R-:W-:-:S02]  /*0f30*/  SHF.R.U32.HI R27, RZ, UR6, R39 ;  /* 0x00000006ff1b7c19 */ /* 0x000fc40008011627 */
[----:B------:R-:W-:Y:S01]  /*0f40*/  LOP3.LUT R25, R25, UR5, RZ, 0x30, !PT ;  /* 0x0000000519197c12 */ /* 0x000fe2000f8e30ff */
[--C-:B------:R-:W-:Y:S01]  /*0f50*/  IMAD R11, R11, 0x4, R4.reuse ;  /* 0x000000040b0b7824 */ /* 0x100fe200078e0204 */
[----:B------:R-:W-:Y:S01]  /*0f60*/  LOP3.LUT R27, R27, UR5, RZ, 0x30, !PT ;  /* 0x000000051b1b7c12 */ /* 0x000fe2000f8e30ff */
[----:B------:R1:W-:Y:S01]  /*0f70*/  ATOMS.POPC.INC.32 RZ, [R7+URZ] ;  /* 0x0000000007ff7f8c */ /* 0x0003e2000d8000ff */
[----:B0-----:R-:W-:Y:S01]  /*0f80*/  LOP3.LUT R5, R26, UR5, RZ, 0x30, !PT ;  /* 0x000000051a057c12 */ /* 0x001fe2000f8e30ff */
[--C-:B------:R-:W-:Y:S01]  /*0f90*/  IMAD R25, R25, 0x4, R4.reuse ;  /* 0x0000000419197824 */ /* 0x100fe200078e0204 */
[----:B------:R-:W-:Y:S01]  /*0fa0*/  LOP3.LUT R26, R12, 0x80000000, RZ, 0x3c, !PT ;  /* 0x800000000c1a7812 */ /* 0x000fe200078e3cff */
[----:B------:R0:W-:Y:S01]  /*0fb0*/  ATOMS.POPC.INC.32 RZ, [R11+URZ] ;  /* 0x000000000bff7f8c */ /* 0x0001e2000d8000ff */
[----:B------:R-:W-:Y:S01]  /*0fc0*/  LOP3.LUT R35, R16, 0x80000000, RZ, 0x3c, !PT ;  /* 0x8000000010237812 */ /* 0x000fe200078e3cff */
[----:B------:R-:W-:Y:S01]  /*0fd0*/  IMAD R5, R5, 0x4, R4 ;  /* 0x0000000405057824 */ /* 0x000fe200078e0204 */
[----:B------:R-:W-:Y:S01]  /*0fe0*/  SHF.R.U32.HI R26, RZ, UR6, R26 ;  /* 0x00000006ff1a7c19 */ /* 0x000fe2000801161a */
[----:B------:R-:W-:Y:S01]  /*0ff0*/  IMAD R27, R27, 0x4, R4 ;  /* 0x000000041b1b7824 */ /* 0x000fe200078e0204 */
[----:B------:R2:W-:Y:S01]  /*1000*/  ATOMS.POPC.INC.32 RZ, [R25+URZ] ;  /* 0x0000000019ff7f8c */ /* 0x0005e2000d8000ff */
[----:B-1----:R-:W-:-:S02]  /*1010*/  SHF.R.U32.HI R7, RZ, UR6, R37 ;  /* 0x00000006ff077c19 */ /* 0x002fc40008011625 */
[----:B0-----:R-:W-:Y:S01]  /*1020*/  SHF.R.U32.HI R11, RZ, UR6, R38 ;  /* 0x00000006ff0b7c19 */ /* 0x001fe20008011626 */
[----:B------:R0:W-:Y:S01]  /*1030*/  ATOMS.POPC.INC.32 RZ, [R5+URZ] ;  /* 0x0000000005ff7f8c */ /* 0x0001e2000d8000ff */
[----:B------:R-:W-:Y:S02]  /*1040*/  SHF.R.U32.HI R28, RZ, UR6, R36 ;  /* 0x00000006ff1c7c19 */ /* 0x000fe40008011624 */
[----:B------:R-:W-:Y:S01]  /*1050*/  LOP3.LUT R11, R11, UR5, RZ, 0x30, !PT ;  /* 0x000000050b0b7c12 */ /* 0x000fe2000f8e30ff */
[----:B------:R1:W-:Y:S01]  /*1060*/  ATOMS.POPC.INC.32 RZ, [R27+URZ] ;  /* 0x000000001bff7f8c */ /* 0x0003e2000d8000ff */
[----:B--2---:R-:W-:Y:S02]  /*1070*/  LOP3.LUT R25, R26, UR5, RZ, 0x30, !PT ;  /* 0x000000051a197c12 */ /* 0x004fe4000f8e30ff */
[----:B------:R-:W-:Y:S01]  /*1080*/  SHF.R.U32.HI R26, RZ, UR6, R35 ;  /* 0x00000006ff1a7c19 */ /* 0x000fe20008011623 */
[--C-:B0-----:R-:W-:Y:S01]  /*1090*/  IMAD R5, R11, 0x4, R4.reuse ;  /* 0x000000040b057824 */ /* 0x101fe200078e0204 */
[----:B------:R-:W-:Y:S01]  /*10a0*/  LOP3.LUT R7, R7, UR5, RZ, 0x30, !PT ;  /* 0x0000000507077c12 */ /* 0x000fe2000f8e30ff */
[----:B------:R-:W-:Y:S01]  /*10b0*/  IMAD R25, R25, 0x4, R4 ;  /* 0x0000000419197824 */ /* 0x000fe200078e0204 */
[----:B------:R-:W-:-:S02]  /*10c0*/  LOP3.LUT R29, R26, UR5, RZ, 0x30, !PT ;  /* 0x000000051a1d7c12 */ /* 0x000fc4000f8e30ff */
[----:B-1----:R-:W-:Y:S01]  /*10d0*/  LOP3.LUT R27, R28, UR5, RZ, 0x30, !PT ;  /* 0x000000051c1b7c12 */ /* 0x002fe2000f8e30ff */
[--C-:B------:R-:W-:Y:S01]  /*10e0*/  IMAD R26, R7, 0x4, R4.reuse ;  /* 0x00000004071a7824 */ /* 0x100fe200078e0204 */
[----:B------:R-:W-:Y:S01]  /*10f0*/  LOP3.LUT R34, R17, 0x80000000, RZ, 0x3c, !PT ;  /* 0x8000000011227812 */ /* 0x000fe200078e3cff */
[--C-:B------:R-:W-:Y:S01]  /*1100*/  IMAD R28, R29, 0x4, R4.reuse ;  /* 0x000000041d1c7824 */ /* 0x100fe200078e0204 */
[----:B------:R-:W-:Y:S01]  /*1110*/  LOP3.LUT R48, R18, 0x80000000, RZ, 0x3c, !PT ;  /* 0x8000000012307812 */ /* 0x000fe200078e3cff */
[----:B------:R-:W-:Y:S01]  /*1120*/  IMAD R27, R27, 0x4, R4 ;  /* 0x000000041b1b7824 */ /* 0x000fe200078e0204 */
[----:B------:R-:W-:Y:S01]  /*1130*/  ATOMS.POPC.INC.32 RZ, [R25+URZ] ;  /* 0x0000000019ff7f8c */ /* 0x000fe2000d8000ff */
[----:B------:R-:W-:Y:S02]  /*1140*/  LOP3.LUT R33, R19, 0x80000000, RZ, 0x3c, !PT ;  /* 0x8000000013217812 */ /* 0x000fe400078e3cff */
[----:B------:R-:W-:Y:S01]  /*1150*/  LOP3.LUT R32, R20, 0x80000000, RZ, 0x3c, !PT ;  /* 0x8000000014207812 */ /* 0x000fe200078e3cff */
[----:B------:R-:W-:Y:S01]  /*1160*/  ATOMS.POPC.INC.32 RZ, [R5+URZ] ;  /* 0x0000000005ff7f8c */ /* 0x000fe2000d8000ff */
[----:B------:R-:W-:-:S02]  /*1170*/  LOP3.LUT R31, R21, 0x80000000, RZ, 0x3c, !PT ;  /* 0x80000000151f7812 */ /* 0x000fc400078e3cff */
[----:B------:R-:W-:Y:S01]  /*1180*/  SHF.R.U32.HI R53, RZ, UR6, R34 ;  /* 0x00000006ff357c19 */ /* 0x000fe20008011622 */
[----:B------:R-:W-:Y:S01]  /*1190*/  ATOMS.POPC.INC.32 RZ, [R26+URZ] ;  /* 0x000000001aff7f8c */ /* 0x000fe2000d8000ff */
[----:B------:R-:W-:Y:S02]  /*11a0*/  LOP3.LUT R30, R22, 0x80000000, RZ, 0x3c, !PT ;  /* 0x80000000161e7812 */ /* 0x000fe400078e3cff */
[----:B------:R-:W-:Y:S01]  /*11b0*/  SHF.R.U32.HI R48, RZ, UR6, R48 ;  /* 0x00000006ff307c19 */ /* 0x000fe20008011630 */
[----:B------:R0:W-:Y:S01]  /*11c0*/  ATOMS.POPC.INC.32 RZ, [R27+URZ] ;  /* 0x000000001bff7f8c */ /* 0x0001e2000d8000ff */
[----:B------:R-:W-:Y:S02]  /*11d0*/  LOP3.LUT R29, R23, 0x80000000, RZ, 0x3c, !PT ;  /* 0x80000000171d7812 */ /* 0x000fe400078e3cff */
[----:B------:R-:W-:Y:S01]  /*11e0*/  SHF.R.U32.HI R50, RZ, UR6, R33 ;  /* 0x00000006ff327c19 */ /* 0x000fe20008011621 */
[----:B------:R1:W-:Y:S01]  /*11f0*/  ATOMS.POPC.INC.32 RZ, [R28+URZ] ;  /* 0x000000001cff7f8c */ /* 0x0003e2000d8000ff */
[----:B------:R-:W-:-:S02]  /*1200*/  SHF.R.U32.HI R51, RZ, UR6, R32 ;  /* 0x00000006ff337c19 */ /* 0x000fc40008011620 */
[----:B------:R-:W-:Y:S02]  /*1210*/  LOP3.LUT R53, R53, UR5, RZ, 0x30, !PT ;  /* 0x0000000535357c12 */ /* 0x000fe4000f8e30ff */
[----:B0-----:R-:W-:Y:S02]  /*1220*/  SHF.R.U32.HI R27, RZ, UR6, R31 ;  /* 0x00000006ff1b7c19 */ /* 0x001fe4000801161f */
[----:B------:R-:W-:Y:S01]  /*1230*/  LOP3.LUT R48, R48, UR5, RZ, 0x30, !PT ;  /* 0x0000000530307c12 */ /* 0x000fe2000f8e30ff */
[----:B------:R-:W-:Y:S01]  /*1240*/  IMAD R26, R53, 0x4, R4 ;  /* 0x00000004351a7824 */ /* 0x000fe200078e0204 */
[----:B-1----:R-:W-:Y:S02]  /*1250*/  LOP3.LUT R28, R24, 0x80000000, RZ, 0x3c, !PT ;  /* 0x80000000181c7812 */ /* 0x002fe400078e3cff */
[----:B------:R-:W-:Y:S01]  /*1260*/  SHF.R.U32.HI R25, RZ, UR6, R30 ;  /* 0x00000006ff197c19 */ /* 0x000fe2000801161e */
[----:B------:R-:W-:Y:S01]  /*1270*/  IMAD R48, R48, 0x4, R4 ;  /* 0x0000000430307824 */ /* 0x000fe200078e0204 */
[----:B------:R-:W-:Y:S01]  /*1280*/  LOP3.LUT R50, R50, UR5, RZ, 0x30, !PT ;  /* 0x0000000532327c12 */ /* 0x000fe2000f8e30ff */
[----:B------:R0:W-:Y:S01]  /*1290*/  ATOMS.POPC.INC.32 RZ, [R26+URZ] ;  /* 0x000000001aff7f8c */ /* 0x0001e2000d8000ff */
[----:B------:R-:W-:-:S02]  /*12a0*/  SHF.R.U32.HI R5, RZ, UR6, R29 ;  /* 0x00000006ff057c19 */ /* 0x000fc4000801161d */
[----:B------:R-:W-:Y:S01]  /*12b0*/  LOP3.LUT R51, R51, UR5, RZ, 0x30, !PT ;  /* 0x0000000533337c12 */ /* 0x000fe2000f8e30ff */
[----:B------:R-:W-:Y:S01]  /*12c0*/  IMAD R50, R50, 0x4, R4 ;  /* 0x0000000432327824 */ /* 0x000fe200078e0204 */
[----:B------:R-:W-:Y:S01]  /*12d0*/  SHF.R.U32.HI R49, RZ, UR6, R28 ;  /* 0x00000006ff317c19 */ /* 0x000fe2000801161c */
[----:B------:R0:W-:Y:S01]  /*12e0*/  ATOMS.POPC.INC.32 RZ, [R48+URZ] ;  /* 0x0000000030ff7f8c */ /* 0x0001e2000d8000ff */
[----:B------:R-:W-:Y:S01]  /*12f0*/  LOP3.LUT R27, R27, UR5, RZ, 0x30, !PT ;  /* 0x000000051b1b7c12 */ /* 0x000fe2000f8e30ff */
[--C-:B------:R-:W-:Y:S01]  /*1300*/  IMAD R51, R51, 0x4, R4.reuse ;  /* 0x0000000433337824 */ /* 0x100fe200078e0204 */
[----:B------:R-:W-:Y:S01]  /*1310*/  LOP3.LUT R25, R25, UR5, RZ, 0x30, !PT ;  /* 0x0000000519197c12 */ /* 0x000fe2000f8e30ff */
[----:B------:R0:W-:Y:S01]  /*1320*/  ATOMS.POPC.INC.32 RZ, [R50+URZ] ;  /* 0x0000000032ff7f8c */ /* 0x0001e2000d8000ff */
[----:B------:R-:W-:Y:S01]  /*1330*/  LOP3.LUT R5, R5, UR5, RZ, 0x30, !PT ;  /* 0x0000000505057c12 */ /* 0x000fe2000f8e30ff */
[--C-:B------:R-:W-:Y:S01]  /*1340*/  IMAD R52, R27, 0x4, R4.reuse ;  /* 0x000000041b347824 */ /* 0x100fe200078e0204 */
[----:B------:R-:W-:Y:S01]  /*1350*/  ISETP.GT.U32.AND P1, PT, R3, 0xff, PT ;  /* 0x000000ff0300780c */ /* 0x000fe20003f24070 */
[--C-:B------:R-:W-:Y:S01]  /*1360*/  IMAD R25, R25, 0x4, R4.reuse ;  /* 0x0000000419197824 */ /* 0x100fe200078e0204 */
[----:B------:R-:W-:Y:S01]  /*1370*/  LOP3.LUT R49, R49, UR5, RZ, 0x30, !PT ;  /* 0x0000000531317c12 */ /* 0x000fe2000f8e30ff */
[----:B------:R-:W-:Y:S01]  /*1380*/  IMAD R5, R5, 0x4, R4 ;  /* 0x0000000405057824 */ /* 0x000fe200078e0204 */
[----:B------:R0:W-:Y:S01]  /*1390*/  ATOMS.POPC.INC.32 RZ, [R51+URZ] ;  /* 0x0000000033ff7f8c */ /* 0x0001e2000d8000ff */
[----:B------:R-:W-:Y:S01]  /*13a0*/  P2R R53, PR, RZ, 0x2 ;  /* 0x00000002ff357803 */ /* 0x000fe20000000000 */
[----:B------:R-:W-:-:S02]  /*13b0*/  IMAD.MOV.U32 R27, RZ, RZ, RZ ;  /* 0x000000ffff1b7224 */ /* 0x000fc400078e00ff */
[----:B------:R-:W-:Y:S01]  /*13c0*/  IMAD R49, R49, 0x4, R4 ;  /* 0x0000000431317824 */ /* 0x000fe200078e0204 */
[----:B------:R0:W-:Y:S01]  /*13d0*/  ATOMS.POPC.INC.32 RZ, [R52+URZ] ;  /* 0x0000000034ff7f8c */ /* 0x0001e2000d8000ff */
[----:B------:R-:W-:-:S03]  /*13e0*/  LEA R4, R3, UR4, 0x2 ;  /* 0x0000000403047c11 */ /* 0x000fc6000f8e10ff */
[----:B------:R0:W-:Y:S04]  /*13f0*/  ATOMS.POPC.INC.32 RZ, [R25+URZ] ;  /* 0x0000000019ff7f8c */ /* 0x0001e8000d8000ff */
[----:B------:R0:W-:Y:S04]  /*1400*/  ATOMS.POPC.INC.32 RZ, [R5+URZ] ;  /* 0x0000000005ff7f8c */ /* 0x0001e8000d8000ff */
[----:B------:R0:W-:Y:S01]  /*1410*/  ATOMS.POPC.INC.32 RZ, [R49+URZ] ;  /* 0x0000000031ff7f8c */ /* 0x0001e2000d8000ff */
[----:B------:R-:W-:Y:S06]  /*1420*/  BAR.SYNC.DEFER_BLOCKING 0x0 ;  /* 0x0000000000007b1d */ /* 0x000fec0000010000 */
[----:B------:R-:W-:Y:S05]  /*1430*/  @P1 BRA `(.L_x_13) ;  /* 0x00000000008c1947 */ /* 0x000fea0003800000 */
[----:B0-----:R-:W0:Y:S04]  /*1440*/  LDS R51, [R4] ;  /* 0x0000000004337984 */ /* 0x001e280000000800 */
[----:B------:R-:W1:Y:S04]  /*1450*/  LDS R26, [R4+0x400] ;  /* 0x00040000041a7984 */ /* 0x000e680000000800 */
[----:B------:R-:W2:Y:S04]  /*1460*/  LDS R5, [R4+0x800] ;  /* 0x0008000004057984 */ /* 0x000ea80000000800 */
[----:B------:R-:W3:Y:S04]  /*1470*/  LDS R48, [R4+0xc00] ;  /* 0x000c000004307984 */ /* 0x000ee80000000800 */
[----:B------:R-:W4:Y:S04]  /*1480*/  LDS R49, [R4+0x1000] ;  /* 0x0010000004317984 */ /* 0x000f280000000800 */
[----:B------:R-:W5:Y:S04]  /*1490*/  LDS R50, [R4+0x1400] ;  /* 0x0014000004327984 */ /* 0x000f680000000800 */
[----:B------:R-:W-:Y:S04]  /*14a0*/  LDS R27, [R4+0x2000] ;  /* 0x00200000041b7984 */ /* 0x000fe80000000800 */
[----:B------:R-:W-:Y:S04]  /*14b0*/  STS [R4], RZ ;  /* 0x000000ff04007388 */ /* 0x000fe80000000800 */
[----:B0-----:R-:W-:Y:S01]  /*14c0*/  STS [R4+0x400], R51 ;  /* 0x0004003304007388 */ /* 0x001fe20000000800 */
[----:B-1----:R-:W-:-:S03]  /*14d0*/  IMAD.IADD R52, R51, 0x1, R26 ;  /* 0x0000000133347824 */ /* 0x002fc600078e021a */
[----:B------:R-:W-:Y:S01]  /*14e0*/  LDS R26, [R4+0x2400] ;  /* 0x00240000041a7984 */ /* 0x000fe20000000800 */
[----:B--2---:R-:W-:-:S03]  /*14f0*/  IMAD.IADD R25, R52, 0x1, R5 ;  /* 0x0000000134197824 */ /* 0x004fc600078e0205 */
[----:B------:R-:W0:Y:S04]  /*1500*/  LDS R5, [R4+0x1800] ;  /* 0x0018000004057984 */ /* 0x000e280000000800 */
[----:B------:R3:W-:Y:S04]  /*1510*/  STS [R4+0x800], R52 ;  /* 0x0008003404007388 */ /* 0x0007e80000000800 */
[----:B------:R-:W-:Y:S01]  /*1520*/  STS [R4+0xc00], R25 ;  /* 0x000c001904007388 */ /* 0x000fe20000000800 */
[----:B---3--:R-:W-:-:S03]  /*1530*/  IMAD.IADD R52, R25, 0x1, R48 ;  /* 0x0000000119347824 */ /* 0x008fc600078e0230 */
[----:B------:R-:W1:Y:S01]  /*1540*/  LDS R48, [R4+0x1c00] ;  /* 0x001c000004307984 */ /* 0x000e620000000800 */
[----:B----4-:R-:W-:-:S03]  /*1550*/  IMAD.IADD R49, R52, 0x1, R49 ;  /* 0x0000000134317824 */ /* 0x010fc600078e0231 */
[----:B------:R-:W2:Y:S01]  /*1560*/  LDS R25, [R4+0x2800] ;  /* 0x0028000004197984 */ /* 0x000ea20000000800 */
[----:B-----5:R-:W-:-:S03]  /*1570*/  IMAD.IADD R51, R49, 0x1, R50 ;  /* 0x0000000131337824 */ /* 0x020fc600078e0232 */
[----:B------:R-:W3:Y:S04]  /*1580*/  LDS R50, [R4+0x2c00] ;  /* 0x002c000004327984 */ /* 0x000ee80000000800 */
[----:B------:R-:W-:Y:S04]  /*1590*/  STS [R4+0x1000], R52 ;  /* 0x0010003404007388 */ /* 0x000fe80000000800 */
[----:B------:R-:W-:Y:S04]  /*15a0*/  STS [R4+0x1400], R49 ;  /* 0x0014003104007388 */ /* 0x000fe80000000800 */
[----:B------:R-:W-:Y:S01]  /*15b0*/  STS [R4+0x1800], R51 ;  /* 0x0018003304007388 */ /* 0x000fe20000000800 */
[----:B0-----:R-:W-:-:S05]  /*15c0*/  IMAD.IADD R5, R51, 0x1, R5 ;  /* 0x0000000133057824 */ /* 0x001fca00078e0205 */
[----:B------:R-:W-:Y:S01]  /*15d0*/  STS [R4+0x1c00], R5 ;  /* 0x001c000504007388 */ /* 0x000fe20000000800 */
[----:B-1----:R-:W-:-:S04]  /*15e0*/  IMAD.IADD R48, R5, 0x1, R48 ;  /* 0x0000000105307824 */ /* 0x002fc800078e0230 */
[----:B------:R-:W-:Y:S01]  /*15f0*/  IMAD.IADD R27, R48, 0x1, R27 ;  /* 0x00000001301b7824 */ /* 0x000fe200078e021b */
[----:B------:R-:W-:Y:S03]  /*1600*/  STS [R4+0x2000], R48 ;  /* 0x0020003004007388 */ /* 0x000fe60000000800 */
[----:B------:R-:W-:Y:S01]  /*1610*/  IMAD.IADD R26, R27, 0x1, R26 ;  /* 0x000000011b1a7824 */ /* 0x000fe200078e021a */
[----:B------:R3:W-:Y:S03]  /*1620*/  STS [R4+0x2400], R27 ;  /* 0x0024001b04007388 */ /* 0x0007e60000000800 */
[----:B--2---:R-:W-:Y:S01]  /*1630*/  IMAD.IADD R25, R26, 0x1, R25 ;  /* 0x000000011a197824 */ /* 0x004fe200078e0219 */
[----:B------:R1:W-:Y:S04]  /*1640*/  STS [R4+0x2800], R26 ;  /* 0x0028001a04007388 */ /* 0x0003e80000000800 */
[----:B------:R1:W-:Y:S01]  /*1650*/  STS [R4+0x2c00], R25 ;  /* 0x002c001904007388 */ /* 0x0003e20000000800 */
[----:B---3--:R-:W-:-:S07]  /*1660*/  IMAD.IADD R27, R25, 0x1, R50 ;  /* 0x00000001191b7824 */ /* 0x008fce00078e0232 */
.L_x_13:
[----:B------:R-:W-:Y:S05]  /*1670*/  BSYNC.RECONVERGENT B0 ;  /* 0x0000000000007941 */ /* 0x000fea0003800200 */
.L_x_12:
[----:B01----:R-:W0:Y:S01]  /*1680*/  LDC.64 R4, c[0x0][0x380] ;  /* 0x0000e000ff047b82 */ /* 0x003e220000000a00 */
[C---:B------:R-:W-:Y:S01]  /*1690*/  ISETP.NE.AND P0, PT, R27.reuse, 0x1c80, PT ;  /* 0x00001c801b00780c */ /* 0x040fe20003f05270 */
[----:B------:R-:W-:Y:S01]  /*16a0*/  IMAD.U32 R25, RZ, RZ, UR7 ;  /* 0x00000007ff197e24 */ /* 0x000fe2000f8e00ff */
[----:B------:R-:W-:Y:S02]  /*16b0*/  @!P1 LOP3.LUT R49, R27, 0x40000000, RZ, 0xfc, !PT ;  /* 0x400000001b319812 */ /* 0x000fe400078efcff */
[----:B------:R-:W-:Y:S01]  /*16c0*/  ISETP.LT.U32.AND P0, PT, R3, 0x100, !P0 ;  /* 0x000001000300780c */ /* 0x000fe20004701070 */
[----:B------:R-:W-:Y:S01]  /*16d0*/  IMAD R25, R25, 0x100, R3 ;  /* 0x0000010019197824 */ /* 0x000fe200078e0203 */
[----:B------:R-:W-:-:S03]  /*16e0*/  LOP3.LUT R26, R18, 0x80000000, RZ, 0x3c, !PT ;  /* 0x80000000121a7812 */ /* 0x000fc600078e3cff */
[----:B0-----:R-:W-:Y:S01]  /*16f0*/  IMAD.WIDE R4, R25, 0x4, R4 ;  /* 0x0000000419047825 */ /* 0x001fe200078e0204 */
[----:B------:R-:W-:-:S04]  /*1700*/  LOP3.LUT R25, R12, 0x80000000, RZ, 0x3c, !PT ;  /* 0x800000000c197812 */ /* 0x000fc800078e3cff */
[----:B------:R0:W-:Y:S03]  /*1710*/  @!P1 STG.E.STRONG.SYS desc[UR8][R4.64], R49 ;  /* 0x0000003104009986 */ /* 0x0001e6000c115908 */
[----:B------:R-:W-:Y:S06]  /*1720*/  BAR.RED.OR.DEFER_BLOCKING 0x0, P0 ;  /* 0x0000000000007b1d */ /* 0x000fec0000014800 */
[----:B------:R-:W1:Y:S02]  /*1730*/  B2R.RESULT RZ, P0 ;  /* 0x0000000000ff731c */ /* 0x000e640000004000 */
[----:B01----:R-:W-:Y:S05]  /*1740*/  @!P0 BRA `(.L_x_14) ;  /* 0x0000000800908947 */ /* 0x003fea0003800000 */
[C---:B------:R-:W-:Y:S01]  /*1750*/  ISETP.GT.U32.AND P0, PT, R3.reuse, R47, PT ;  /* 0x0000002f0300720c */ /* 0x040fe20003f04070 */
[----:B------:R-:W-:Y:S01]  /*1760*/  BSSY B1, `(.L_x_15) ;  /* 0x000002e000017945 */ /* 0x000fe20003800000 */
[----:B------:R-:W-:Y:S02]  /*1770*/  LEA R11, R3, UR4, 0x3 ;  /* 0x00000004030b7c11 */ /* 0x000fe4000f8e18ff */
[----:B------:R-:W-:Y:S01]  /*1780*/  SEL R0, RZ, 0x1c80, !P0 ;  /* 0x00001c80ff007807 */ /* 0x000fe20004000000 */
[----:B------:R-:W-:Y:S08]  /*1790*/  @P1 BRA `(.L_x_16) ;  /* 0x0000000000a81947 */ /* 0x000ff00003800000 */
[----:B------:R-:W0:Y:S02]  /*17a0*/  LDC.64 R28, c[0x0][0x398] ;  /* 0x0000e600ff1c7b82 */ /* 0x000e240000000a00 */
[----:B0-----:R-:W-:-:S06]  /*17b0*/  IMAD.WIDE.U32 R28, R3, 0x8, R28 ;  /* 0x00000008031c7825 */ /* 0x001fcc00078e001c */
[----:B------:R-:W2:Y:S01]  /*17c0*/  LDG.E.64 R28, desc[UR8][R28.64] ;  /* 0x000000081c1c7981 */ /* 0x000ea2000c1e1b00 */
[----:B------:R-:W-:Y:S01]  /*17d0*/  UISETP.GE.AND UP0, UPT, UR7, 0x1, UPT ;  /* 0x000000010700788c */ /* 0x000fe2000bf06270 */
[----:B------:R-:W-:Y:S01]  /*17e0*/  IMAD.MOV.U32 R26, RZ, RZ, R27 ;  /* 0x000000ffff1a7224 */ /* 0x000fe200078e001b */
[----:B--2---:R-:W-:-:S04]  /*17f0*/  IADD3 R6, P0, PT, -R0, R28, RZ ;  /* 0x0000001c00067210 */ /* 0x004fc80007f1e1ff */
[----:B------:R-:W-:-:S05]  /*1800*/  IADD3.X R7, PT, PT, R29, -0x1, RZ, P0, !PT ;  /* 0xffffffff1d077810 */ /* 0x000fca00007fe4ff */
[----:B------:R0:W-:Y:S01]  /*1810*/  STS.64 [R11+0x7200], R6 ;  /* 0x007200060b007388 */ /* 0x0001e20000000a00 */
[----:B------:R-:W-:Y:S05]  /*1820*/  BRA.U !UP0, `(.L_x_17) ;  /* 0x00000001086c7547 */ /* 0x000fea000b800000 */
[----:B------:R-:W-:Y:S01]  /*1830*/  BSSY B0, `(.L_x_18) ;  /* 0x0000019000007945 */ /* 0x000fe20003800000 */
[----:B------:R-:W-:Y:S02]  /*1840*/  IMAD.MOV.U32 R25, RZ, RZ, -0x1 ;  /* 0xffffffffff197424 */ /* 0x000fe400078e00ff */
[----:B------:R-:W-:Y:S02]  /*1850*/  IMAD.U32 R28, RZ, RZ, UR7 ;  /* 0x00000007ff1c7e24 */ /* 0x000fe4000f8e00ff */
[----:B------:R-:W-:-:S07]  /*1860*/  IMAD.MOV.U32 R26, RZ, RZ, R27 ;  /* 0x000000ffff1a7224 */ /* 0x000fce00078e001b */
.L_x_22:
[----:B0-----:R-:W0:Y:S01]  /*1870*/  LDC.64 R6, c[0x0][0x380] ;  /* 0x0000e000ff067b82 */ /* 0x001e220000000a00 */
[----:B------:R-:W-:Y:S01]  /*1880*/  VIADD R31, R28, 0xffffffff ;  /* 0xffffffff1c1f7836 */ /* 0x000fe20000000000 */
[----:B------:R-:W-:Y:S03]  /*1890*/  BSSY B2, `(.L_x_19) ;  /* 0x0000008000027945 */ /* 0x000fe60003800000 */
[----:B------:R-:W-:-:S04]  /*18a0*/  IMAD R29, R31, 0x100, R3 ;  /* 0x000001001f1d7824 */ /* 0x000fc800078e0203 */
[----:B0-----:R-:W-:-:S07]  /*18b0*/  IMAD.WIDE R6, R29, 0x4, R6 ;  /* 0x000000041d067825 */ /* 0x001fce00078e0206 */
.L_x_20:
[----:B------:R-:W-:Y:S05]  /*18c0*/  YIELD ;  /* 0x0000000000007946 */ /* 0x000fea0003800000 */
[----:B------:R0:W-:Y:S06]  /*18d0*/  MEMBAR.SC.CTA ;  /* 0x0000000000007992 */ /* 0x0001ec0000000000 */
[----:B0-----:R-:W2:Y:S02]  /*18e0*/  LDG.E.STRONG.SYS R29, desc[UR8][R6.64] ;  /* 0x00000008061d7981 */ /* 0x001ea4000c1f5900 */
[----:B--2---:R-:W-:-:S13]  /*18f0*/  ISETP.NE.AND P0, PT, R29, RZ, PT ;  /* 0x000000ff1d00720c */ /* 0x004fda0003f05270 */
[----:B------:R-:W-:Y:S05]  /*1900*/  @!P0 BRA `(.L_x_20) ;  /* 0xfffffffc00ec8947 */ /* 0x000fea000383ffff */
[----:B------:R-:W-:Y:S05]  /*1910*/  BSYNC B2 ;  /* 0x0000000000027941 */ /* 0x000fea0003800000 */
.L_x_19:
[----:B------:R-:W-:Y:S01]  /*1920*/  BSSY.RECONVERGENT B2, `(.L_x_21) ;  /* 0x0000006000027945 */ /* 0x000fe20003800200 */
[C---:B------:R-:W-:Y:S02]  /*1930*/  ISETP.GT.AND P0, PT, R29.reuse, -0x1, PT ;  /* 0xffffffff1d00780c */ /* 0x040fe40003f04270 */
[----:B------:R-:W-:Y:S01]  /*1940*/  LOP3.LUT R29, R29, 0x3fffffff, RZ, 0xc0, !PT ;  /* 0x3fffffff1d1d7812 */ /* 0x000fe200078ec0ff */
[----:B------:R-:W-:Y:S05]  /*1950*/  WARPSYNC.EXCLUSIVE R25 ;  /* 0x0000000019007348 */ /* 0x000fea0003a00000 */
[----:B------:R-:W-:-:S05]  /*1960*/  IMAD.IADD R26, R29, 0x1, R26 ;  /* 0x000000011d1a7824 */ /* 0x000fca00078e021a */
[----:B------:R-:W-:-:S07]  /*1970*/  VOTE.ANY R25, PT, P0 ;  /* 0x0000000000197806 */ /* 0x000fce00000e0100 */
[----:B------:R-:W-:Y:S05]  /*1980*/  BSYNC.RECONVERGENT B2 ;  /* 0x0000000000027941 */ /* 0x000fea0003800200 */
.L_x_21:
[----:B------:R-:W-:Y:S01]  /*1990*/  ISETP.GT.U32.AND P1, PT, R28, 0x1, PT ;  /* 0x000000011c00780c */ /* 0x000fe20003f24070 */
[----:B------:R-:W-:-:S12]  /*19a0*/  IMAD.MOV.U32 R28, RZ, RZ, R31 ;  /* 0x000000ffff1c7224 */ /* 0x000fd800078e001f */
[----:B------:R-:W-:Y:S05]  /*19b0*/  @P0 BRA P1, `(.L_x_22) ;  /* 0xfffffffc00ac0947 */ /* 0x000fea000083ffff */
[----:B------:R-:W-:Y:S05]  /*19c0*/  BSYNC B0 ;  /* 0x0000000000007941 */ /* 0x000fea0003800000 */
.L_x_18:
[----:B------:R1:W2:Y:S02]  /*19d0*/  LDS.64 R6, [R11+0x7200] ;  /* 0x007200000b067984 */ /* 0x0002a40000000a00 */
.L_x_17:
[C---:B------:R-:W-:Y:S01]  /*19e0*/  IMAD.IADD R29, R26.reuse, 0x1, -R27 ;  /* 0x000000011a1d7824 */ /* 0x040fe200078e0a1b */
[----:B------:R-:W-:-:S04]  /*19f0*/  LOP3.LUT R25, R26, 0x80000000, RZ, 0xfc, !PT ;  /* 0x800000001a197812 */ /* 0x000fc800078efcff */
[C---:B0-2---:R-:W-:Y:S01]  /*1a00*/  IADD3 R6, P0, PT, R29.reuse, R6, RZ ;  /* 0x000000061d067210 */ /* 0x045fe20007f1e0ff */
[----:B------:R0:W-:Y:S03]  /*1a10*/  STG.E.STRONG.SYS desc[UR8][R4.64], R25 ;  /* 0x0000001904007986 */ /* 0x0001e6000c115908 */
[----:B------:R-:W-:-:S05]  /*1a20*/  LEA.HI.X.SX32 R7, R29, R7, 0x1, P0 ;  /* 0x000000071d077211 */ /* 0x000fca00000f0eff */
[----:B------:R0:W-:Y:S04]  /*1a30*/  STS.64 [R11+0x7200], R6 ;  /* 0x007200060b007388 */ /* 0x0001e80000000a00 */
.L_x_16:
[----:B------:R-:W-:Y:S05]  /*1a40*/  BSYNC B1 ;  /* 0x0000000000017941 */ /* 0x000fea0003800000 */
.L_x_15:
[----:B------:R-:W2:Y:S01]  /*1a50*/  LDC R26, c[0x0][0x3c0] ;  /* 0x0000f000ff1a7b82 */ /* 0x000ea20000000800 */
[----:B------:R-:W-:-:S07]  /*1a60*/  LEA R47, R47, UR4, 0x3 ;  /* 0x000000042f2f7c11 */ /* 0x000fce000f8e18ff */
[----:B0-----:R-:W0:Y:S01]  /*1a70*/  LDC.64 R4, c[0x0][0x390] ;  /* 0x0000e400ff047b82 */ /* 0x001e220000000a00 */
[----:B--2---:R-:W-:Y:S02]  /*1a80*/  ISETP.LE.AND P0, PT, R26, UR10, PT ;  /* 0x0000000a1a007c0c */ /* 0x004fe4000bf03270 */
[----:B0-----:R-:W-:-:S04]  /*1a90*/  ISETP.EQ.U32.AND P1, PT, R4, RZ, PT ;  /* 0x000000ff0400720c */ /* 0x001fc80003f22070 */
[----:B------:R-:W-:-:S04]  /*1aa0*/  ISETP.EQ.OR.EX P0, PT, R5, RZ, !P0, P1 ;  /* 0x000000ff0500720c */ /* 0x000fc80004702710 */
[----:B------:R-:W-:-:S13]  /*1ab0*/  ISETP.GT.U32.OR P0, PT, R3, 0xff, P0 ;  /* 0x000000ff0300780c */ /* 0x000fda0000704470 */
[----:B------:R-:W-:Y:S05]  /*1ac0*/  @P0 BRA `(.L_x_23) ;  /* 0x00000000001c0947 */ /* 0x000fea0003800000 */
[----:B------:R-:W0:Y:S01]  /*1ad0*/  LDS.64 R6, [R11+0x7200] ;  /* 0x007200000b067984 */ /* 0x000e220000000a00 */
[C---:B------:R-:W-:Y:S02]  /*1ae0*/  LEA R4, P2, R3.reuse, R4, 0x3 ;  /* 0x0000000403047211 */ /* 0x040fe400078418ff */
[--C-:B------:R-:W-:Y:S02]  /*1af0*/  SHF.R.S32.HI R25, RZ, 0x1f, R27.reuse ;  /* 0x0000001fff197819 */ /* 0x100fe4000001141b */
[----:B------:R-:W-:Y:S02]  /*1b00*/  LEA.HI.X R5, R3, R5, RZ, 0x3, P2 ;  /* 0x0000000503057211 */ /* 0x000fe400010f1cff */
[----:B0-----:R-:W-:-:S04]  /*1b10*/  IADD3 R6, P0, P1, R6, R0, R27 ;  /* 0x0000000006067210 */ /* 0x001fc8000791e01b */
[----:B------:R-:W-:-:S05]  /*1b20*/  IADD3.X R7, PT, PT, R7, RZ, R25, P0, P1 ;  /* 0x000000ff07077210 */ /* 0x000fca00007e2419 */
[----:B------:R0:W-:Y:S04]  /*1b30*/  STG.E.64 desc[UR8][R4.64], R6 ;  /* 0x0000000604007986 */ /* 0x0001e8000c101b08 */
.L_x_23:
[----:B------:R-:W-:Y:S05]  /*1b40*/  WARPSYNC.ALL ;  /* 0x0000000000007948 */ /* 0x000fea0003800000 */
[----:B------:R-:W-:Y:S01]  /*1b50*/  BAR.SYNC.DEFER_BLOCKING 0x0 ;  /* 0x0000000000007b1d */ /* 0x000fe20000010000 */
[----:B------:R-:W-:-:S05]  /*1b60*/  ISETP.LT.AND P0, PT, R26, UR10, PT ;  /* 0x0000000a1a007c0c */ /* 0x000fca000bf01270 */
[----:B0-----:R0:W2:Y:S08]  /*1b70*/  LDS.64 R4, [R47+0x7200] ;  /* 0x007200002f047984 */ /* 0x0010b00000000a00 */
[----:B0-----:R-:W-:Y:S05]  /*1b80*/  @P0 BRA `(.L_x_24) ;  /* 0x0000000000700947 */ /* 0x001fea0003800000 */
[----:B------:R-:W0:Y:S01]  /*1b90*/  LDCU.64 UR12, c[0x0][0x3a0] ;  /* 0x00007400ff0c77ac */ /* 0x000e220008000a00 */
[C---:B------:R-:W-:Y:S02]  /*1ba0*/  LOP3.LUT R7, R3.reuse, 0x3e0, RZ, 0xc0, !PT ;  /* 0x000003e003077812 */ /* 0x040fe400078ec0ff */
[----:B------:R-:W-:-:S05]  /*1bb0*/  LOP3.LUT R2, R3, 0x1f, RZ, 0xc0, !PT ;  /* 0x0000001f03027812 */ /* 0x000fca00078ec0ff */
[----:B------:R-:W-:-:S05]  /*1bc0*/  IMAD R7, R7, 0x13, R2 ;  /* 0x0000001307077824 */ /* 0x000fca00078e0202 */
[----:B--2---:R-:W-:-:S05]  /*1bd0*/  IADD3 R0, P0, PT, R7, R4, RZ ;  /* 0x0000000407007210 */ /* 0x004fca0007f1e0ff */
[----:B------:R-:W-:Y:S01]  /*1be0*/  IMAD.X R5, RZ, RZ, R5, P0 ;  /* 0x000000ffff057224 */ /* 0x000fe200000e0605 */
[----:B0-----:R-:W-:-:S04]  /*1bf0*/  LEA R2, P0, R0, UR12, 0x2 ;  /* 0x0000000c00027c11 */ /* 0x001fc8000f8010ff */
[----:B------:R-:W-:-:S05]  /*1c00*/  LEA.HI.X R3, R0, UR13, R5, 0x2, P0 ;  /* 0x0000000d00037c11 */ /* 0x000fca00080f1405 */
[----:B------:R-:W-:Y:S04]  /*1c10*/  STG.E desc[UR8][R2.64], R44 ;  /* 0x0000002c02007986 */ /* 0x000fe8000c101908 */
        /* <DEDUP_REMOVED lines=17> */
[----:B------:R-:W-:Y:S01]  /*1d30*/  STG.E desc[UR8][R2.64+0x900], R24 ;  /* 0x0009001802007986 */ /* 0x000fe2000c101908 */
[----:B------:R-:W-:Y:S05]  /*1d40*/  EXIT ;  /* 0x000000000000794d */ /* 0x000fea0003800000 */
.L_x_24:
[C---:B------:R-:W-:Y:S01]  /*1d50*/  LOP3.LUT R7, R3.reuse, 0x3e0, RZ, 0xc0, !PT ;  /* 0x000003e003077812 */ /* 0x040fe200078ec0ff */
[----:B------:R-:W0:Y:S01]  /*1d60*/  LDCU.64 UR12, c[0x0][0x3a0] ;  /* 0x00007400ff0c77ac */ /* 0x000e220008000a00 */
[----:B------:R-:W-:Y:S01]  /*1d70*/  LOP3.LUT R2, R3, 0x1f, RZ, 0xc0, !PT ;  /* 0x0000001f03027812 */ /* 0x000fe200078ec0ff */
[----:B-1----:R-:W-:-:S04]  /*1d80*/  IMAD.U32 R11, RZ, RZ, UR7 ;  /* 0x00000007ff0b7e24 */ /* 0x002fc8000f8e00ff */
[----:B------:R-:W-:Y:S02]  /*1d90*/  IMAD R7, R7, 0x13, R2 ;  /* 0x0000001307077824 */ /* 0x000fe400078e0202 */
[----:B------:R-:W-:Y:S02]  /*1da0*/  IMAD R0, R11, -0x1c80, R26 ;  /* 0xffffe3800b007824 */ /* 0x000fe400078e021a */
[C---:B------:R-:W-:Y:S01]  /*1db0*/  VIADD R11, R7.reuse, 0x20 ;  /* 0x00000020070b7836 */ /* 0x040fe20000000000 */
[C---:B--2---:R-:W-:Y:S01]  /*1dc0*/  IADD3 R3, P0, PT, R7.reuse, R4, RZ ;  /* 0x0000000407037210 */ /* 0x044fe20007f1e0ff */
[C---:B------:R-:W-:Y:S01]  /*1dd0*/  VIADD R25, R7.reuse, 0x60 ;  /* 0x0000006007197836 */ /* 0x040fe20000000000 */
[-C--:B------:R-:W-:Y:S02]  /*1de0*/  ISETP.GE.AND P1, PT, R7, R0.reuse, PT ;  /* 0x000000000700720c */ /* 0x080fe40003f26270 */
[-C--:B------:R-:W-:Y:S01]  /*1df0*/  ISETP.GE.AND P2, PT, R11, R0.reuse, PT ;  /* 0x000000000b00720c */ /* 0x080fe20003f46270 */
[----:B------:R-:W-:Y:S01]  /*1e00*/  IMAD.X R4, RZ, RZ, R5, P0 ;  /* 0x000000ffff047224 */ /* 0x000fe200000e0605 */
[----:B------:R-:W-:Y:S01]  /*1e10*/  ISETP.GE.AND P4, PT, R25, R0, PT ;  /* 0x000000001900720c */ /* 0x000fe20003f86270 */
[----:B------:R-:W-:Y:S01]  /*1e20*/  VIADD R5, R7, 0x40 ;  /* 0x0000004007057836 */ /* 0x000fe20000000000 */
[----:B0-----:R-:W-:Y:S01]  /*1e30*/  LEA R2, P0, R3, UR12, 0x2 ;  /* 0x0000000c03027c11 */ /* 0x001fe2000f8010ff */
[----:B------:R-:W-:-:S02]  /*1e40*/  VIADD R11, R7, 0xa0 ;  /* 0x000000a0070b7836 */ /* 0x000fc40000000000 */
[----:B------:R-:W-:Y:S01]  /*1e50*/  VIADD R25, R7, 0xc0 ;  /* 0x000000c007197836 */ /* 0x000fe20000000000 */
[-C--:B------:R-:W-:Y:S01]  /*1e60*/  ISETP.GE.AND P3, PT, R5, R0.reuse, PT ;  /* 0x000000000500720c */ /* 0x080fe20003f66270 */
[----:B------:R-:W-:Y:S01]  /*1e70*/  VIADD R5, R7, 0x80 ;  /* 0x0000008007057836 */ /* 0x000fe20000000000 */
[----:B------:R-:W-:Y:S02]  /*1e80*/  LEA.HI.X R3, R3, UR13, R4, 0x2, P0 ;  /* 0x0000000d03037c11 */ /* 0x000fe400080f1404 */
[-C--:B------:R-:W-:Y:S01]  /*1e90*/  ISETP.GE.AND P6, PT, R11, R0.reuse, PT ;  /* 0x000000000b00720c */ /* 0x080fe20003fc6270 */
[----:B------:R-:W-:Y:S01]  /*1ea0*/  VIADD R11, R7, 0x100 ;  /* 0x00000100070b7836 */ /* 0x000fe20000000000 */
[-C--:B------:R-:W-:Y:S01]  /*1eb0*/  ISETP.GE.AND P5, PT, R5, R0.reuse, PT ;  /* 0x000000000500720c */ /* 0x080fe20003fa6270 */
[----:B------:R-:W-:Y:S01]  /*1ec0*/  VIADD R5, R7, 0xe0 ;  /* 0x000000e007057836 */ /* 0x000fe20000000000 */
[----:B------:R-:W-:Y:S01]  /*1ed0*/  @!P1 STG.E desc[UR8][R2.64], R44 ;  /* 0x0000002c02009986 */ /* 0x000fe2000c101908 */
[----:B------:R-:W-:-:S03]  /*1ee0*/  ISETP.GE.AND P0, PT, R25, R0, PT ;  /* 0x000000001900720c */ /* 0x000fc60003f06270 */
[-C--:B------:R-:W-:Y:S01]  /*1ef0*/  ISETP.GE.AND P1, PT, R5, R0.reuse, PT ;  /* 0x000000000500720c */ /* 0x080fe20003f26270 */
[----:B------:R-:W-:Y:S01]  /*1f00*/  VIADD R5, R7, 0x120 ;  /* 0x0000012007057836 */ /* 0x000fe20000000000 */
[----:B------:R-:W-:Y:S04]  /*1f10*/  @!P3 STG.E desc[UR8][R2.64+0x100], R42 ;  /* 0x0001002a0200b986 */ /* 0x000fe8000c101908 */
[-C--:B------:R-:W-:Y:S01]  /*1f20*/  ISETP.GE.AND P3, PT, R5, R0.reuse, PT ;  /* 0x000000000500720c */ /* 0x080fe20003f66270 */
[----:B------:R-:W-:Y:S01]  /*1f30*/  VIADD R5, R7, 0x160 ;  /* 0x0000016007057836 */ /* 0x000fe20000000000 */
[----:B------:R-:W-:Y:S01]  /*1f40*/  @!P2 STG.E desc[UR8][R2.64+0x80], R43 ;  /* 0x0000802b0200a986 */ /* 0x000fe2000c101908 */
[----:B------:R-:W-:Y:S01]  /*1f50*/  ISETP.GE.AND P2, PT, R11, R0, PT ;  /* 0x000000000b00720c */ /* 0x000fe20003f46270 */
[----:B------:R-:W-:-:S02]  /*1f60*/  VIADD R11, R7, 0x140 ;  /* 0x00000140070b7836 */ /* 0x000fc40000000000 */
[----:B------:R0:W-:Y:S01]  /*1f70*/  @!P5 STG.E desc[UR8][R2.64+0x200], R9 ;  /* 0x000200090200d986 */ /* 0x0001e2000c101908 */
[-C--:B------:R-:W-:Y:S01]  /*1f80*/  ISETP.GE.AND P5, PT, R5, R0.reuse, PT ;  /* 0x000000000500720c */ /* 0x080fe20003fa6270 */
[----:B------:R-:W-:Y:S02]  /*1f90*/  VIADD R5, R7, 0x1a0 ;  /* 0x000001a007057836 */ /* 0x000fe40000000000 */
[----:B------:R1:W-:Y:S01]  /*1fa0*/  @!P4 STG.E desc[UR8][R2.64+0x180], R8 ;  /* 0x000180080200c986 */ /* 0x0003e2000c101908 */
[-C--:B------:R-:W-:Y:S01]  /*1fb0*/  ISETP.GE.AND P4, PT, R11, R0.reuse, PT ;  /* 0x000000000b00720c */ /* 0x080fe20003f86270 */
[----:B------:R-:W-:Y:S02]  /*1fc0*/  VIADD R11, R7, 0x180 ;  /* 0x00000180070b7836 */ /* 0x000fe40000000000 */
[----:B------:R1:W-:Y:S01]  /*1fd0*/  @!P0 STG.E desc[UR8][R2.64+0x300], R12 ;  /* 0x0003000c02008986 */ /* 0x0003e2000c101908 */
[----:B------:R-:W-:Y:S01]  /*1fe0*/  ISETP.GE.AND P0, PT, R5, R0, PT ;  /* 0x000000000500720c */ /* 0x000fe20003f06270 */
[----:B------:R-:W-:-:S02]  /*1ff0*/  VIADD R5, R7, 0x1e0 ;  /* 0x000001e007057836 */ /* 0x000fc40000000000 */
[----:B------:R1:W-:Y:S01]  /*2000*/  @!P6 STG.E desc[UR8][R2.64+0x280], R10 ;  /* 0x0002800a0200e986 */ /* 0x0003e2000c101908 */
[-C--:B------:R-:W-:Y:S01]  /*2010*/  ISETP.GE.AND P6, PT, R11, R0.reuse, PT ;  /* 0x000000000b00720c */ /* 0x080fe20003fc6270 */
[----:B------:R-:W-:Y:S02]  /*2020*/  VIADD R11, R7, 0x1c0 ;  /* 0x000001c0070b7836 */ /* 0x000fe40000000000 */
[----:B------:R1:W-:Y:S01]  /*2030*/  @!P2 STG.E desc[UR8][R2.64+0x400], R14 ;  /* 0x0004000e0200a986 */ /* 0x0003e2000c101908 */
[-C--:B------:R-:W-:Y:S01]  /*2040*/  ISETP.GE.AND P2, PT, R5, R0.reuse, PT ;  /* 0x000000000500720c */ /* 0x080fe20003f46270 */
[C---:B0-----:R-:W-:Y:S02]  /*2050*/  VIADD R9, R7.reuse, 0x200 ;  /* 0x0000020007097836 */ /* 0x041fe40000000000 */
[C---:B------:R-:W-:Y:S01]  /*2060*/  VIADD R5, R7.reuse, 0x220 ;  /* 0x0000022007057836 */ /* 0x040fe20000000000 */
[----:B------:R1:W-:Y:S01]  /*2070*/  @!P1 STG.E desc[UR8][R2.64+0x380], R13 ;  /* 0x0003800d02009986 */ /* 0x0003e2000c101908 */
[----:B------:R-:W-:Y:S01]  /*2080*/  VIADD R7, R7, 0x240 ;  /* 0x0000024007077836 */ /* 0x000fe20000000000 */
[----:B------:R-:W-:-:S02]  /*2090*/  ISETP.GE.AND P1, PT, R11, R0, PT ;  /* 0x000000000b00720c */ /* 0x000fc40003f26270 */
[----:B------:R1:W-:Y:S01]  /*20a0*/  @!P3 STG.E desc[UR8][R2.64+0x480], R15 ;  /* 0x0004800f0200b986 */ /* 0x0003e2000c101908 */
[----:B------:R-:W-:-:S03]  /*20b0*/  ISETP.GE.AND P3, PT, R9, R0, PT ;  /* 0x000000000900720c */ /* 0x000fc60003f66270 */
[----:B------:R1:W-:Y:S01]  /*20c0*/  @!P4 STG.E desc[UR8][R2.64+0x500], R16 ;  /* 0x000500100200c986 */ /* 0x0003e2000c101908 */
[----:B------:R-:W-:-:S03]  /*20d0*/  ISETP.GE.AND P4, PT, R5, R0, PT ;  /* 0x000000000500720c */ /* 0x000fc60003f86270 */
[----:B------:R1:W-:Y:S01]  /*20e0*/  @!P5 STG.E desc[UR8][R2.64+0x580], R17 ;  /* 0x000580110200d986 */ /* 0x0003e2000c101908 */
[----:B------:R-:W-:-:S03]  /*20f0*/  ISETP.GE.AND P5, PT, R7, R0, PT ;  /* 0x000000000700720c */ /* 0x000fc60003fa6270 */
[----:B------:R1:W-:Y:S04]  /*2100*/  @!P6 STG.E desc[UR8][R2.64+0x600], R18 ;  /* 0x000600120200e986 */ /* 0x0003e8000c101908 */
[----:B------:R1:W-:Y:S04]  /*2110*/  @!P0 STG.E desc[UR8][R2.64+0x680], R19 ;  /* 0x0006801302008986 */ /* 0x0003e8000c101908 */
[----:B------:R1:W-:Y:S04]  /*2120*/  @!P1 STG.E desc[UR8][R2.64+0x700], R20 ;  /* 0x0007001402009986 */ /* 0x0003e8000c101908 */
[----:B------:R1:W-:Y:S04]  /*2130*/  @!P2 STG.E desc[UR8][R2.64+0x780], R21 ;  /* 0x000780150200a986 */ /* 0x0003e8000c101908 */
[----:B------:R1:W-:Y:S04]  /*2140*/  @!P3 STG.E desc[UR8][R2.64+0x800], R22 ;  /* 0x000800160200b986 */ /* 0x0003e8000c101908 */
[----:B------:R1:W-:Y:S01]  /*2150*/  @!P4 STG.E desc[UR8][R2.64+0x880], R23 ;  /* 0x000880170200c986 */ /* 0x0003e2000c101908 */
[----:B------:R-:W-:Y:S05]  /*2160*/  @P5 EXIT ;  /* 0x000000000000594d */ /* 0x000fea0003800000 */
[----:B------:R-:W-:Y:S01]  /*2170*/  STG.E desc[UR8][R2.64+0x900], R24 ;  /* 0x0009001802007986 */ /* 0x000fe2000c101908 */
[----:B------:R-:W-:Y:S05]  /*2180*/  EXIT ;  /* 0x000000000000794d */ /* 0x000fea0003800000 */
.L_x_14:
[----:B------:R-:W-:Y:S01]  /*2190*/  IMAD.MOV.U32 R2, RZ, RZ, RZ ;  /* 0x000000ffff027224 */ /* 0x000fe200078e00ff */
[C---:B------:R-:W-:Y:S01]  /*21a0*/  ISETP.GT.U32.AND P0, PT, R3.reuse, 0x1f, PT ;  /* 0x0000001f0300780c */ /* 0x040fe20003f04070 */
[----:B------:R-:W-:Y:S05]  /*21b0*/  WARPSYNC.ALL ;  /* 0x0000000000007948 */ /* 0x000fea0003800000 */
[----:B------:R-:W-:-:S05]  /*21c0*/  IMAD.HI.U32 R24, R3, 0x15555556, R2 ;  /* 0x1555555603187827 */ /* 0x000fca00078e0002 */
[----:B------:R-:W-:-:S05]  /*21d0*/  LEA R24, R24, UR4, 0x2 ;  /* 0x0000000418187c11 */ /* 0x000fca000f8e10ff */
[----:B------:R0:W-:Y:S01]  /*21e0*/  STS [R24+0x3410], R27 ;  /* 0x0034101b18007388 */ /* 0x0001e20000000800 */
[----:B------:R-:W-:Y:S06]  /*21f0*/  BAR.SYNC.DEFER_BLOCKING 0x0 ;  /* 0x0000000000007b1d */ /* 0x000fec0000010000 */
[----:B------:R-:W-:Y:S05]  /*2200*/  @P0 BRA `(.L_x_25) ;  /* 0x0000000000e00947 */ /* 0x000fea0003800000 */
[----:B------:R-:W-:Y:S01]  /*2210*/  IMAD.MOV.U32 R5, RZ, RZ, 0x34 ;  /* 0x00000034ff057424 */ /* 0x000fe200078e00ff */
[----:B------:R-:W-:-:S03]  /*2220*/  UMOV UR11, 0xffffffff ;  /* 0xffffffff000b7882 */ /* 0x000fc60000000000 */
[----:B------:R-:W-:-:S05]  /*2230*/  IMAD R18, R3, R5, UR4 ;  /* 0x0000000403127e24 */ /* 0x000fca000f8e0205 */
[----:B------:R-:W-:Y:S04]  /*2240*/  LDS R16, [R18+0x3410] ;  /* 0x0034100012107984 */ /* 0x000fe80000000800 */
[----:B------:R-:W-:Y:S04]  /*2250*/  LDS R17, [R18+0x3414] ;  /* 0x0034140012117984 */ /* 0x000fe80000000800 */
[----:B------:R-:W1:Y:S04]  /*2260*/  LDS R14, [R18+0x3418] ;  /* 0x00341800120e7984 */ /* 0x000e680000000800 */
[----:B------:R-:W-:Y:S04]  /*2270*/  LDS R15, [R18+0x341c] ;  /* 0x00341c00120f7984 */ /* 0x000fe80000000800 */
[----:B------:R-:W2:Y:S04]  /*2280*/  LDS R12, [R18+0x3420] ;  /* 0x00342000120c7984 */ /* 0x000ea80000000800 */
[----:B------:R-:W-:Y:S04]  /*2290*/  LDS R13, [R18+0x3424] ;  /* 0x00342400120d7984 */ /* 0x000fe80000000800 */
[----:B------:R-:W3:Y:S04]  /*22a0*/  LDS R10, [R18+0x3428] ;  /* 0x00342800120a7984 */ /* 0x000ee80000000800 */
[----:B------:R-:W-:Y:S04]  /*22b0*/  LDS R9, [R18+0x342c] ;  /* 0x00342c0012097984 */ /* 0x000fe80000000800 */
[----:B------:R-:W4:Y:S04]  /*22c0*/  LDS R8, [R18+0x3430] ;  /* 0x0034300012087984 */ /* 0x000f280000000800 */
[----:B------:R-:W-:Y:S04]  /*22d0*/  LDS R5, [R18+0x3434] ;  /* 0x0034340012057984 */ /* 0x000fe80000000800 */
[----:B------:R-:W5:Y:S04]  /*22e0*/  LDS R4, [R18+0x3438] ;  /* 0x0034380012047984 */ /* 0x000f680000000800 */
[----:B------:R-:W0:Y:S01]  /*22f0*/  LDS R19, [R18+0x343c] ;  /* 0x00343c0012137984 */ /* 0x000e220000000800 */
[----:B-1----:R-:W-:-:S04]  /*2300*/  IADD3 R20, PT, PT, R14, R17, R16 ;  /* 0x000000110e147210 */ /* 0x002fc80007ffe010 */
[----:B--2---:R-:W-:-:S04]  /*2310*/  IADD3 R20, PT, PT, R12, R20, R15 ;  /* 0x000000140c147210 */ /* 0x004fc80007ffe00f */
[----:B---3--:R-:W-:-:S04]  /*2320*/  IADD3 R20, PT, PT, R10, R20, R13 ;  /* 0x000000140a147210 */ /* 0x008fc80007ffe00d */
[----:B----4-:R-:W-:-:S04]  /*2330*/  IADD3 R20, PT, PT, R8, R20, R9 ;  /* 0x0000001408147210 */ /* 0x010fc80007ffe009 */
[----:B-----5:R-:W-:-:S05]  /*2340*/  IADD3 R20, PT, PT, R4, R20, R5 ;  /* 0x0000001404147210 */ /* 0x020fca0007ffe005 */
[----:B0-----:R-:W-:Y:S01]  /*2350*/  IMAD.IADD R19, R19, 0x1, R20 ;  /* 0x0000000113137824 */ /* 0x001fe200078e0214 */
[----:B------:R-:W-:Y:S06]  /*2360*/  BRA.DIV UR11, `(.L_x_26) ;  /* 0x0000005e0be47947 */ /* 0x000fec000b800000 */
[----:B------:R-:W0:Y:S02]  /*2370*/  SHFL.UP P0, R20, R19, 0x1, RZ ;  /* 0x0420000013147989 */ /* 0x000e2400000000ff */
[----:B0-----:R-:W-:-:S05]  /*2380*/  @P0 IMAD.IADD R20, R19, 0x1, R20 ;  /* 0x0000000113140824 */ /* 0x001fca00078e0214 */
[----:B------:R-:W0:Y:S02]  /*2390*/  SHFL.UP P0, R21, R20, 0x2, RZ ;  /* 0x0440000014157989 */ /* 0x000e2400000000ff */
[----:B0-----:R-:W-:-:S05]  /*23a0*/  @P0 IMAD.IADD R21, R20, 0x1, R21 ;  /* 0x0000000114150824 */ /* 0x001fca00078e0215 */
[----:B------:R-:W0:Y:S02]  /*23b0*/  SHFL.UP P0, R22, R21, 0x4, RZ ;  /* 0x0480000015167989 */ /* 0x000e2400000000ff */
[----:B0-----:R-:W-:-:S05]  /*23c0*/  @P0 IMAD.IADD R22, R21, 0x1, R22 ;  /* 0x0000000115160824 */ /* 0x001fca00078e0216 */
[----:B------:R-:W0:Y:S02]  /*23d0*/  SHFL.UP P0, R23, R22, 0x8, RZ ;  /* 0x0500000016177989 */ /* 0x000e2400000000ff */
[----:B0-----:R-:W-:-:S05]  /*23e0*/  @P0 IMAD.IADD R23, R22, 0x1, R23 ;  /* 0x0000000116170824 */ /* 0x001fca00078e0217 */
[----:B------:R0:W1:Y:S02]  /*23f0*/  SHFL.UP P0, R48, R23, 0x10, RZ ;  /* 0x0600000017307989 */ /* 0x00006400000000ff */
.L_x_118:
[----:B-1----:R-:W-:-:S04]  /*2400*/  @P0 IMAD.IADD R48, R23, 0x1, R48 ;  /* 0x0000000117300824 */ /* 0x002fc800078e0230 */
[----:B------:R-:W-:-:S04]  /*2410*/  IMAD.IADD R19, R48, 0x1, -R19 ;  /* 0x0000000130137824 */ /* 0x000fc800078e0a13 */
[----:B------:R-:W-:Y:S01]  /*2420*/  IMAD.IADD R16, R16, 0x1, R19 ;  /* 0x0000000110107824 */ /* 0x000fe200078e0213 */
[----:B------:R1:W-:Y:S03]  /*2430*/  STS [R18+0x3410], R19 ;  /* 0x0034101312007388 */ /* 0x0003e60000000800 */
        /* <DEDUP_REMOVED lines=19> */
[----:B------:R1:W-:Y:S04]  /*2570*/  STS [R18+0x3438], R5 ;  /* 0x0034380512007388 */ /* 0x0003e80000000800 */
[----:B------:R1:W-:Y:S02]  /*2580*/  STS [R18+0x343c], R21 ;  /* 0x00343c1512007388 */ /* 0x0003e40000000800 */
.L_x_25:
[----:B------:R-:W-:Y:S05]  /*2590*/  WARPSYNC.ALL ;  /* 0x0000000000007948 */ /* 0x000fea0003800000 */
[----:B------:R-:W-:Y:S01]  /*25a0*/  BAR.SYNC.DEFER_BLOCKING 0x0 ;  /* 0x0000000000007b1d */ /* 0x000fe20000010000 */
[----:B------:R-:W-:Y:S02]  /*25b0*/  ISETP.NE.AND P0, PT, R53, RZ, PT ;  /* 0x000000ff3500720c */ /* 0x000fe40003f05270 */
[----:B-1----:R-:W-:-:S03]  /*25c0*/  SHF.R.U32.HI R5, RZ, UR6, R45 ;  /* 0x00000006ff057c19 */ /* 0x002fc6000801162d */
[----:B------:R-:W-:Y:S01]  /*25d0*/  BSSY.RECONVERGENT B0, `(.L_x_27) ;  /* 0x0000029000007945 */ /* 0x000fe20003800200 */
[----:B------:R-:W-:Y:S01]  /*25e0*/  LOP3.LUT R5, R5, UR5, RZ, 0x30, !PT ;  /* 0x0000000505057c12 */ /* 0x000fe2000f8e30ff */
[----:B0-----:R-:W0:Y:S06]  /*25f0*/  LDS R24, [R24+0x3410] ;  /* 0x0034100018187984 */ /* 0x001e2c0000000800 */
[----:B------:R-:W-:Y:S05]  /*2600*/  @P0 BRA `(.L_x_28) ;  /* 0x0000000000940947 */ /* 0x000fea0003800000 */
[----:B------:R-:W-:-:S05]  /*2610*/  LEA R4, R3, UR4, 0x2 ;  /* 0x0000000403047c11 */ /* 0x000fca000f8e10ff */
[----:B------:R-:W0:Y:S04]  /*2620*/  LDS R13, [R4] ;  /* 0x00000000040d7984 */ /* 0x000e280000000800 */
[----:B------:R-:W1:Y:S04]  /*2630*/  LDS R15, [R4+0x400] ;  /* 0x00040000040f7984 */ /* 0x000e680000000800 */
[----:B------:R-:W2:Y:S04]  /*2640*/  LDS R17, [R4+0x800] ;  /* 0x0008000004117984 */ /* 0x000ea80000000800 */
[----:B------:R-:W3:Y:S04]  /*2650*/  LDS R19, [R4+0xc00] ;  /* 0x000c000004137984 */ /* 0x000ee80000000800 */
[----:B------:R-:W4:Y:S04]  /*2660*/  LDS R21, [R4+0x1000] ;  /* 0x0010000004157984 */ /* 0x000f280000000800 */
[----:B------:R-:W5:Y:S04]  /*2670*/  LDS R23, [R4+0x1400] ;  /* 0x0014000004177984 */ /* 0x000f680000000800 */
[----:B------:R-:W5:Y:S04]  /*2680*/  LDS R45, [R4+0x1800] ;  /* 0x00180000042d7984 */ /* 0x000f680000000800 */
[----:B------:R-:W5:Y:S04]  /*2690*/  LDS R47, [R4+0x1c00] ;  /* 0x001c0000042f7984 */ /* 0x000f680000000800 */
[----:B------:R-:W5:Y:S04]  /*26a0*/  LDS R49, [R4+0x2000] ;  /* 0x0020000004317984 */ /* 0x000f680000000800 */
[----:B------:R-:W5:Y:S04]  /*26b0*/  LDS R51, [R4+0x2400] ;  /* 0x0024000004337984 */ /* 0x000f680000000800 */
[----:B------:R-:W5:Y:S01]  /*26c0*/  LDS R8, [R4+0x2800] ;  /* 0x0028000004087984 */ /* 0x000f620000000800 */
[----:B0-----:R-:W-:-:S03]  /*26d0*/  IMAD.IADD R13, R24, 0x1, R13 ;  /* 0x00000001180d7824 */ /* 0x001fc600078e020d */
[----:B------:R-:W0:Y:S01]  /*26e0*/  LDS R9, [R4+0x2c00] ;  /* 0x002c000004097984 */ /* 0x000e220000000800 */
[----:B-1----:R-:W-:-:S03]  /*26f0*/  IMAD.IADD R15, R24, 0x1, R15 ;  /* 0x00000001180f7824 */ /* 0x002fc600078e020f */
[----:B------:R1:W-:Y:S01]  /*2700*/  STS [R4], R13 ;  /* 0x0000000d04007388 */ /* 0x0003e20000000800 */
[C---:B--2---:R-:W-:Y:S02]  /*2710*/  IMAD.IADD R17, R24.reuse, 0x1, R17 ;  /* 0x0000000118117824 */ /* 0x044fe400078e0211 */
[C---:B---3--:R-:W-:Y:S01]  /*2720*/  IMAD.IADD R19, R24.reuse, 0x1, R19 ;  /* 0x0000000118137824 */ /* 0x048fe200078e0213 */
[----:B------:R2:W-:Y:S01]  /*2730*/  STS [R4+0x400], R15 ;  /* 0x0004000f04007388 */ /* 0x0005e20000000800 */
[----:B----4-:R-:W-:-:S03]  /*2740*/  IMAD.IADD R21, R24, 0x1, R21 ;  /* 0x0000000118157824 */ /* 0x010fc600078e0215 */
[----:B------:R2:W-:Y:S01]  /*2750*/  STS [R4+0x800], R17 ;  /* 0x0008001104007388 */ /* 0x0005e20000000800 */
[----:B-----5:R-:W-:-:S03]  /*2760*/  IMAD.IADD R23, R24, 0x1, R23 ;  /* 0x0000000118177824 */ /* 0x020fc600078e0217 */
[----:B------:R2:W-:Y:S01]  /*2770*/  STS [R4+0xc00], R19 ;  /* 0x000c001304007388 */ /* 0x0005e20000000800 */
[----:B------:R-:W-:-:S03]  /*2780*/  IMAD.IADD R45, R24, 0x1, R45 ;  /* 0x00000001182d7824 */ /* 0x000fc600078e022d */
[----:B------:R2:W-:Y:S01]  /*2790*/  STS [R4+0x1000], R21 ;  /* 0x0010001504007388 */ /* 0x0005e20000000800 */
[----:B------:R-:W-:-:S03]  /*27a0*/  IMAD.IADD R47, R24, 0x1, R47 ;  /* 0x00000001182f7824 */ /* 0x000fc600078e022f */
[----:B------:R2:W-:Y:S01]  /*27b0*/  STS [R4+0x1400], R23 ;  /* 0x0014001704007388 */ /* 0x0005e20000000800 */
[----:B------:R-:W-:-:S03]  /*27c0*/  IMAD.IADD R49, R24, 0x1, R49 ;  /* 0x0000000118317824 */ /* 0x000fc600078e0231 */
[----:B------:R2:W-:Y:S01]  /*27d0*/  STS [R4+0x1800], R45 ;  /* 0x0018002d04007388 */ /* 0x0005e20000000800 */
[----:B------:R-:W-:-:S03]  /*27e0*/  IMAD.IADD R51, R24, 0x1, R51 ;  /* 0x0000000118337824 */ /* 0x000fc600078e0233 */
[----:B------:R2:W-:Y:S01]  /*27f0*/  STS [R4+0x1c00], R47 ;  /* 0x001c002f04007388 */ /* 0x0005e20000000800 */
[----:B-1----:R-:W-:-:S03]  /*2800*/  IMAD.IADD R13, R24, 0x1, R8 ;  /* 0x00000001180d7824 */ /* 0x002fc600078e0208 */
[----:B------:R2:W-:Y:S01]  /*2810*/  STS [R4+0x2000], R49 ;  /* 0x0020003104007388 */ /* 0x0005e20000000800 */
[----:B0-----:R-:W-:-:S03]  /*2820*/  IMAD.IADD R9, R24, 0x1, R9 ;  /* 0x0000000118097824 */ /* 0x001fc600078e0209 */
[----:B------:R2:W-:Y:S04]  /*2830*/  STS [R4+0x2400], R51 ;  /* 0x0024003304007388 */ /* 0x0005e80000000800 */
[----:B------:R2:W-:Y:S04]  /*2840*/  STS [R4+0x2800], R13 ;  /* 0x0028000d04007388 */ /* 0x0005e80000000800 */
[----:B------:R2:W-:Y:S02]  /*2850*/  STS [R4+0x2c00], R9 ;  /* 0x002c000904007388 */ /* 0x0005e40000000800 */
.L_x_28:
[----:B------:R-:W-:Y:S05]  /*2860*/  BSYNC.RECONVERGENT B0 ;  /* 0x0000000000007941 */ /* 0x000fea0003800200 */
.L_x_27:
[----:B------:R-:W-:Y:S01]  /*2870*/  BAR.SYNC.DEFER_BLOCKING 0x0 ;  /* 0x0000000000007b1d */ /* 0x000fe20000010000 */
[----:B------:R-:W-:Y:S01]  /*2880*/  R2P PR, R5, 0x7f ;  /* 0x0000007f05007804 */ /* 0x000fe20000000000 */
[----:B------:R-:W-:-:S04]  /*2890*/  IMAD.MOV.U32 R8, RZ, RZ, RZ ;  /* 0x000000ffff087224 */ /* 0x000fc800078e00ff */
[----:B------:R-:W-:Y:S01]  /*28a0*/  BSSY.RECONVERGENT B0, `(.L_x_29) ;  /* 0x0000026000007945 */ /* 0x000fe20003800200 */
[----:B--2---:R-:W1:Y:S07]  /*28b0*/  S2R R23, SR_LEMASK ;  /* 0x0000000000177919 */ /* 0x004e6e0000003a00 */
[----:B------:R-:W-:Y:S02]  /*28c0*/  VOTE.ANY R4, PT, P0 ;  /* 0x0000000000047806 */ /* 0x000fe400000e0100 */
[----:B------:R-:W-:-:S02]  /*28d0*/  VOTE.ANY R9, PT, P1 ;  /* 0x0000000000097806 */ /* 0x000fc400008e0100 */
[----:B------:R-:W-:Y:S02]  /*28e0*/  @!P0 LOP3.LUT R4, RZ, R4, RZ, 0x33, !PT ;  /* 0x00000004ff048212 */ /* 0x000fe400078e33ff */
[----:B------:R-:W-:Y:S02]  /*28f0*/  VOTE.ANY R13, PT, P2 ;  /* 0x00000000000d7806 */ /* 0x000fe400010e0100 */
[----:B------:R-:W-:Y:S02]  /*2900*/  @!P1 LOP3.LUT R9, RZ, R9, RZ, 0x33, !PT ;  /* 0x00000009ff099212 */ /* 0x000fe400078e33ff */
[----:B------:R-:W-:Y:S02]  /*2910*/  VOTE.ANY R15, PT, P3 ;  /* 0x00000000000f7806 */ /* 0x000fe400018e0100 */
[----:B------:R-:W-:Y:S02]  /*2920*/  @!P2 LOP3.LUT R13, RZ, R13, RZ, 0x33, !PT ;  /* 0x0000000dff0da212 */ /* 0x000fe400078e33ff */
[----:B------:R-:W-:-:S02]  /*2930*/  LOP3.LUT R4, R9, R4, RZ, 0xc0, !PT ;  /* 0x0000000409047212 */ /* 0x000fc400078ec0ff */
[----:B------:R-:W-:Y:S02]  /*2940*/  @!P3 LOP3.LUT R15, RZ, R15, RZ, 0x33, !PT ;  /* 0x0000000fff0fb212 */ /* 0x000fe400078e33ff */
[----:B------:R-:W-:Y:S02]  /*2950*/  LOP3.LUT R4, R13, R4, RZ, 0xc0, !PT ;  /* 0x000000040d047212 */ /* 0x000fe400078ec0ff */
[----:B------:R-:W-:Y:S02]  /*2960*/  VOTE.ANY R9, PT, P4 ;  /* 0x0000000000097806 */ /* 0x000fe400020e0100 */
[----:B------:R-:W-:Y:S02]  /*2970*/  LOP3.LUT P0, RZ, R5, 0x80, RZ, 0xc0, !PT ;  /* 0x0000008005ff7812 */ /* 0x000fe4000780c0ff */
[----:B------:R-:W-:Y:S02]  /*2980*/  LOP3.LUT R4, R15, R4, RZ, 0xc0, !PT ;  /* 0x000000040f047212 */ /* 0x000fe400078ec0ff */
[----:B------:R-:W-:-:S02]  /*2990*/  VOTE.ANY R13, PT, P5 ;  /* 0x00000000000d7806 */ /* 0x000fc400028e0100 */
[----:B------:R-:W-:Y:S02]  /*29a0*/  @!P4 LOP3.LUT R9, RZ, R9, RZ, 0x33, !PT ;  /* 0x00000009ff09c212 */ /* 0x000fe400078e33ff */
[----:B------:R-:W-:Y:S02]  /*29b0*/  @!P5 LOP3.LUT R13, RZ, R13, RZ, 0x33, !PT ;  /* 0x0000000dff0dd212 */ /* 0x000fe400078e33ff */
[----:B------:R-:W-:Y:S02]  /*29c0*/  LOP3.LUT R4, R9, R4, RZ, 0xc0, !PT ;  /* 0x0000000409047212 */ /* 0x000fe400078ec0ff */
[----:B------:R-:W-:Y:S02]  /*29d0*/  VOTE.ANY R9, PT, P6 ;  /* 0x0000000000097806 */ /* 0x000fe400030e0100 */
[----:B------:R-:W-:Y:S02]  /*29e0*/  LOP3.LUT R4, R13, R4, RZ, 0xc0, !PT ;  /* 0x000000040d047212 */ /* 0x000fe400078ec0ff */
[----:B------:R-:W-:-:S02]  /*29f0*/  VOTE.ANY R13, PT, P0 ;  /* 0x00000000000d7806 */ /* 0x000fc400000e0100 */
[----:B------:R-:W-:Y:S02]  /*2a00*/  @!P6 LOP3.LUT R9, RZ, R9, RZ, 0x33, !PT ;  /* 0x00000009ff09e212 */ /* 0x000fe400078e33ff */
[----:B------:R-:W-:Y:S02]  /*2a10*/  @!P0 LOP3.LUT R13, RZ, R13, RZ, 0x33, !PT ;  /* 0x0000000dff0d8212 */ /* 0x000fe400078e33ff */
[----:B------:R-:W-:Y:S02]  /*2a20*/  LOP3.LUT R4, R9, R4, RZ, 0xc0, !PT ;  /* 0x0000000409047212 */ /* 0x000fe400078ec0ff */
[----:B------:R-:W-:Y:S02]  /*2a30*/  SHF.R.U32.HI R9, RZ, UR6, R6 ;  /* 0x00000006ff097c19 */ /* 0x000fe40008011606 */
[----:B------:R-:W-:Y:S01]  /*2a40*/  LOP3.LUT R10, R13, R4, RZ, 0xc0, !PT ;  /* 0x000000040d0a7212 */ /* 0x000fe200078ec0ff */
[----:B------:R-:W-:Y:S01]  /*2a50*/  IMAD.SHL.U32 R4, R3, 0x20, RZ ;  /* 0x0000002003047824 */ /* 0x000fe200078e00ff */
[----:B------:R-:W-:-:S02]  /*2a60*/  LOP3.LUT R9, R9, UR5, RZ, 0x30, !PT ;  /* 0x0000000509097c12 */ /* 0x000fc4000f8e30ff */
[----:B------:R-:W2:Y:S01]  /*2a70*/  FLO.U32 R15, R10 ;  /* 0x0000000a000f7300 */ /* 0x000ea200000e0000 */
[----:B-1----:R-:W-:Y:S02]  /*2a80*/  LOP3.LUT R14, R23, R10, RZ, 0xc0, !PT ;  /* 0x0000000a170e7212 */ /* 0x002fe400078ec0ff */
[----:B------:R-:W-:-:S05]  /*2a90*/  LOP3.LUT R4, R4, 0x7c00, RZ, 0xc0, !PT ;  /* 0x00007c0004047812 */ /* 0x000fca00078ec0ff */
[----:B------:R-:W1:Y:S01]  /*2aa0*/  POPC R14, R14 ;  /* 0x0000000e000e7309 */ /* 0x000e620000000000 */
[----:B------:R-:W-:Y:S01]  /*2ab0*/  VIADD R22, R4, UR4 ;  /* 0x0000000404167c36 */ /* 0x000fe20008000000 */
[----:B--2---:R-:W-:-:S13]  /*2ac0*/  ISETP.NE.AND P0, PT, R46, R15, PT ;  /* 0x0000000f2e00720c */ /* 0x004fda0003f05270 */
[----:B-1----:R-:W-:Y:S05]  /*2ad0*/  @P0 BRA `(.L_x_30) ;  /* 0x0000000000080947 */ /* 0x002fea0003800000 */
[----:B------:R-:W-:-:S05]  /*2ae0*/  IMAD R5, R5, 0x4, R22 ;  /* 0x0000000405057824 */ /* 0x000fca00078e0216 */
[----:B------:R1:W2:Y:S02]  /*2af0*/  ATOMS.ADD R8, [R5], R14 ;  /* 0x0000000e0508738c */ /* 0x0002a40000000000 */
.L_x_30:
[----:B------:R-:W-:Y:S05]  /*2b00*/  BSYNC.RECONVERGENT B0 ;  /* 0x0000000000007941 */ /* 0x000fea0003800200 */
.L_x_29:
[----:B------:R-:W-:Y:S01]  /*2b10*/  R2P PR, R9, 0x7f ;  /* 0x0000007f09007804 */ /* 0x000fe20000000000 */
[----:B--2---:R2:W3:Y:S01]  /*2b20*/  SHFL.IDX PT, R8, R8, R15, 0x1f ;  /* 0x00001f0f08087589 */ /* 0x0044e200000e0000 */
[----:B------:R-:W-:Y:S01]  /*2b30*/  BSSY.RECONVERGENT B0, `(.L_x_31) ;  /* 0x0000023000007945 */ /* 0x000fe20003800200 */
[----:B------:R-:W-:-:S10]  /*2b40*/  IMAD.MOV.U32 R12, RZ, RZ, RZ ;  /* 0x000000ffff0c7224 */ /* 0x000fd400078e00ff */
[----:B------:R-:W-:Y:S02]  /*2b50*/  VOTE.ANY R4, PT, P0 ;  /* 0x0000000000047806 */ /* 0x000fe400000e0100 */
[----:B-1----:R-:W-:Y:S02]  /*2b60*/  VOTE.ANY R5, PT, P1 ;  /* 0x0000000000057806 */ /* 0x002fe400008e0100 */
[----:B------:R-:W-:Y:S02]  /*2b70*/  @!P0 LOP3.LUT R4, RZ, R4, RZ, 0x33, !PT ;  /* 0x00000004ff048212 */ /* 0x000fe400078e33ff */
[----:B------:R-:W-:Y:S02]  /*2b80*/  VOTE.ANY R13, PT, P2 ;  /* 0x00000000000d7806 */ /* 0x000fe400010e0100 */
[----:B------:R-:W-:Y:S02]  /*2b90*/  @!P1 LOP3.LUT R5, RZ, R5, RZ, 0x33, !PT ;  /* 0x00000005ff059212 */ /* 0x000fe400078e33ff */
[----:B------:R-:W-:-:S02]  /*2ba0*/  @!P2 LOP3.LUT R13, RZ, R13, RZ, 0x33, !PT ;  /* 0x0000000dff0da212 */ /* 0x000fc400078e33ff */
[----:B------:R-:W-:Y:S02]  /*2bb0*/  LOP3.LUT R4, R5, R4, RZ, 0xc0, !PT ;  /* 0x0000000405047212 */ /* 0x000fe400078ec0ff */
[----:B------:R-:W-:Y:S02]  /*2bc0*/  VOTE.ANY R5, PT, P3 ;  /* 0x0000000000057806 */ /* 0x000fe400018e0100 */
[----:B------:R-:W-:Y:S02]  /*2bd0*/  LOP3.LUT R4, R13, R4, RZ, 0xc0, !PT ;  /* 0x000000040d047212 */ /* 0x000fe400078ec0ff */
[----:B------:R-:W-:Y:S02]  /*2be0*/  LOP3.LUT P0, RZ, R9, 0x80, RZ, 0xc0, !PT ;  /* 0x0000008009ff7812 */ /* 0x000fe4000780c0ff */
[----:B------:R-:W-:Y:S02]  /*2bf0*/  VOTE.ANY R13, PT, P4 ;  /* 0x00000000000d7806 */ /* 0x000fe400020e0100 */
[----:B------:R-:W-:-:S02]  /*2c00*/  @!P3 LOP3.LUT R5, RZ, R5, RZ, 0x33, !PT ;  /* 0x00000005ff05b212 */ /* 0x000fc400078e33ff */
[----:B------:R-:W-:Y:S02]  /*2c10*/  @!P4 LOP3.LUT R13, RZ, R13, RZ, 0x33, !PT ;  /* 0x0000000dff0dc212 */ /* 0x000fe400078e33ff */
[----:B------:R-:W-:Y:S02]  /*2c20*/  LOP3.LUT R4, R5, R4, RZ, 0xc0, !PT ;  /* 0x0000000405047212 */ /* 0x000fe400078ec0ff */
[----:B------:R-:W-:Y:S02]  /*2c30*/  VOTE.ANY R5, PT, P5 ;  /* 0x0000000000057806 */ /* 0x000fe400028e0100 */
[----:B------:R-:W-:Y:S02]  /*2c40*/  LOP3.LUT R4, R13, R4, RZ, 0xc0, !PT ;  /* 0x000000040d047212 */ /* 0x000fe400078ec0ff */
[----:B------:R-:W-:Y:S02]  /*2c50*/  VOTE.ANY R13, PT, P6 ;  /* 0x00000000000d7806 */ /* 0x000fe400030e0100 */
[----:B------:R-:W-:-:S02]  /*2c60*/  @!P5 LOP3.LUT R5, RZ, R5, RZ, 0x33, !PT ;  /* 0x00000005ff05d212 */ /* 0x000fc400078e33ff */
[----:B------:R-:W-:Y:S02]  /*2c70*/  VOTE.ANY R17, PT, P0 ;  /* 0x0000000000117806 */ /* 0x000fe400000e0100 */
[----:B------:R-:W-:Y:S02]  /*2c80*/  @!P6 LOP3.LUT R13, RZ, R13, RZ, 0x33, !PT ;  /* 0x0000000dff0de212 */ /* 0x000fe400078e33ff */
[----:B------:R-:W-:Y:S02]  /*2c90*/  LOP3.LUT R4, R5, R4, RZ, 0xc0, !PT ;  /* 0x0000000405047212 */ /* 0x000fe400078ec0ff */
[----:B------:R-:W-:Y:S02]  /*2ca0*/  @!P0 LOP3.LUT R17, RZ, R17, RZ, 0x33, !PT ;  /* 0x00000011ff118212 */ /* 0x000fe400078e33ff */
[----:B------:R-:W-:-:S04]  /*2cb0*/  LOP3.LUT R4, R13, R4, RZ, 0xc0, !PT ;  /* 0x000000040d047212 */ /* 0x000fc800078ec0ff */
[----:B------:R-:W-:Y:S02]  /*2cc0*/  LOP3.LUT R4, R17, R4, RZ, 0xc0, !PT ;  /* 0x0000000411047212 */ /* 0x000fe400078ec0ff */
[----:B------:R-:W-:Y:S02]  /*2cd0*/  SHF.R.U32.HI R17, RZ, UR6, R0 ;  /* 0x00000006ff117c19 */ /* 0x000fe40008011600 */
[----:B------:R-:W1:Y:S01]  /*2ce0*/  FLO.U32 R5, R4 ;  /* 0x0000000400057300 */ /* 0x000e6200000e0000 */
[----:B------:R-:W-:Y:S02]  /*2cf0*/  LOP3.LUT R13, R23, R4, RZ, 0xc0, !PT ;  /* 0x00000004170d7212 */ /* 0x000fe400078ec0ff */
[----:B------:R-:W-:-:S05]  /*2d00*/  LOP3.LUT R17, R17, UR5, RZ, 0x30, !PT ;  /* 0x0000000511117c12 */ /* 0x000fca000f8e30ff */
[----:B------:R-:W4:Y:S01]  /*2d10*/  POPC R13, R13 ;  /* 0x0000000d000d7309 */ /* 0x000f220000000000 */
[----:B-1----:R-:W-:-:S13]  /*2d20*/  ISETP.NE.AND P0, PT, R46, R5, PT ;  /* 0x000000052e00720c */ /* 0x002fda0003f05270 */
[----:B--234-:R-:W-:Y:S05]  /*2d30*/  @P0 BRA `(.L_x_32) ;  /* 0x0000000000080947 */ /* 0x01cfea0003800000 */
[----:B------:R-:W-:-:S06]  /*2d40*/  IMAD R12, R9, 0x4, R22 ;  /* 0x00000004090c7824 */ /* 0x000fcc00078e0216 */
[----:B------:R1:W2:Y:S02]  /*2d50*/  ATOMS.ADD R12, [R12], R13 ;  /* 0x0000000d0c0c738c */ /* 0x0002a40000000000 */
.L_x_32:
[----:B------:R-:W-:Y:S05]  /*2d60*/  BSYNC.RECONVERGENT B0 ;  /* 0x0000000000007941 */ /* 0x000fea0003800200 */
.L_x_31:
[----:B------:R-:W-:Y:S01]  /*2d70*/  R2P PR, R17, 0x7f ;  /* 0x0000007f11007804 */ /* 0x000fe20000000000 */
[----:B--2---:R2:W3:Y:S01]  /*2d80*/  SHFL.IDX PT, R12, R12, R5, 0x1f ;  /* 0x00001f050c0c7589 */ /* 0x0044e200000e0000 */
[----:B------:R-:W-:Y:S11]  /*2d90*/  BSSY.RECONVERGENT B0, `(.L_x_33) ;  /* 0x0000023000007945 */ /* 0x000ff60003800200 */
[----:B------:R-:W-:-:S02]  /*2da0*/  VOTE.ANY R0, PT, P0 ;  /* 0x0000000000007806 */ /* 0x000fc400000e0100 */
[----:B------:R-:W-:Y:S02]  /*2db0*/  VOTE.ANY R9, PT, P1 ;  /* 0x0000000000097806 */ /* 0x000fe400008e0100 */
[----:B------:R-:W-:Y:S02]  /*2dc0*/  @!P0 LOP3.LUT R0, RZ, R0, RZ, 0x33, !PT ;  /* 0x00000000ff008212 */ /* 0x000fe400078e33ff */
[----:B------:R-:W-:Y:S02]  /*2dd0*/  VOTE.ANY R15, PT, P2 ;  /* 0x00000000000f7806 */ /* 0x000fe400010e0100 */
[----:B------:R-:W-:Y:S02]  /*2de0*/  @!P1 LOP3.LUT R9, RZ, R9, RZ, 0x33, !PT ;  /* 0x00000009ff099212 */ /* 0x000fe400078e33ff */
[----:B------:R-:W-:Y:S02]  /*2df0*/  @!P2 LOP3.LUT R15, RZ, R15, RZ, 0x33, !PT ;  /* 0x0000000fff0fa212 */ /* 0x000fe400078e33ff */
[----:B------:R-:W-:-:S02]  /*2e00*/  LOP3.LUT R0, R9, R0, RZ, 0xc0, !PT ;  /* 0x0000000009007212 */ /* 0x000fc400078ec0ff */
[----:B------:R-:W-:Y:S02]  /*2e10*/  VOTE.ANY R9, PT, P3 ;  /* 0x0000000000097806 */ /* 0x000fe400018e0100 */
[----:B------:R-:W-:Y:S02]  /*2e20*/  LOP3.LUT R0, R15, R0, RZ, 0xc0, !PT ;  /* 0x000000000f007212 */ /* 0x000fe400078ec0ff */
[----:B------:R-:W-:Y:S02]  /*2e30*/  LOP3.LUT P0, RZ, R17, 0x80, RZ, 0xc0, !PT ;  /* 0x0000008011ff7812 */ /* 0x000fe4000780c0ff */
[----:B------:R-:W-:Y:S02]  /*2e40*/  VOTE.ANY R15, PT, P4 ;  /* 0x00000000000f7806 */ /* 0x000fe400020e0100 */
[----:B------:R-:W-:Y:S02]  /*2e50*/  @!P3 LOP3.LUT R9, RZ, R9, RZ, 0x33, !PT ;  /* 0x00000009ff09b212 */ /* 0x000fe400078e33ff */
[----:B------:R-:W-:-:S02]  /*2e60*/  @!P4 LOP3.LUT R15, RZ, R15, RZ, 0x33, !PT ;  /* 0x0000000fff0fc212 */ /* 0x000fc400078e33ff */
[----:B------:R-:W-:Y:S02]  /*2e70*/  LOP3.LUT R0, R9, R0, RZ, 0xc0, !PT ;  /* 0x0000000009007212 */ /* 0x000fe400078ec0ff */
[----:B------:R-:W-:Y:S02]  /*2e80*/  VOTE.ANY R9, PT, P5 ;  /* 0x0000000000097806 */ /* 0x000fe400028e0100 */
[----:B------:R-:W-:Y:S02]  /*2e90*/  LOP3.LUT R0, R15, R0, RZ, 0xc0, !PT ;  /* 0x000000000f007212 */ /* 0x000fe400078ec0ff */
[----:B------:R-:W-:Y:S02]  /*2ea0*/  VOTE.ANY R15, PT, P6 ;  /* 0x00000000000f7806 */ /* 0x000fe400030e0100 */
[----:B------:R-:W-:Y:S02]  /*2eb0*/  @!P5 LOP3.LUT R9, RZ, R9, RZ, 0x33, !PT ;  /* 0x00000009ff09d212 */ /* 0x000fe400078e33ff */
[----:B------:R-:W-:-:S02]  /*2ec0*/  VOTE.ANY R19, PT, P0 ;  /* 0x0000000000137806 */ /* 0x000fc400000e0100 */
[----:B------:R-:W-:Y:S02]  /*2ed0*/  @!P6 LOP3.LUT R15, RZ, R15, RZ, 0x33, !PT ;  /* 0x0000000fff0fe212 */ /* 0x000fe400078e33ff */
[----:B------:R-:W-:Y:S02]  /*2ee0*/  LOP3.LUT R0, R9, R0, RZ, 0xc0, !PT ;  /* 0x0000000009007212 */ /* 0x000fe400078ec0ff */
[----:B------:R-:W-:Y:S02]  /*2ef0*/  @!P0 LOP3.LUT R19, RZ, R19, RZ, 0x33, !PT ;  /* 0x00000013ff138212 */ /* 0x000fe400078e33ff */
[----:B------:R-:W-:Y:S02]  /*2f00*/  LOP3.LUT R0, R15, R0, RZ, 0xc0, !PT ;  /* 0x000000000f007212 */ /* 0x000fe400078ec0ff */
[----:B------:R-:W-:Y:S02]  /*2f10*/  SHF.R.U32.HI R15, RZ, UR6, R41 ;  /* 0x00000006ff0f7c19 */ /* 0x000fe40008011629 */
[----:B------:R-:W-:Y:S01]  /*2f20*/  LOP3.LUT R4, R19, R0, RZ, 0xc0, !PT ;  /* 0x0000000013047212 */ /* 0x000fe200078ec0ff */
[----:B------:R-:W-:Y:S01]  /*2f30*/  IMAD.MOV.U32 R0, RZ, RZ, RZ ;  /* 0x000000ffff007224 */ /* 0x000fe200078e00ff */
[----:B------:R-:W-:-:S02]  /*2f40*/  LOP3.LUT R15, R15, UR5, RZ, 0x30, !PT ;  /* 0x000000050f0f7c12 */ /* 0x000fc4000f8e30ff */
[----:B------:R-:W4:Y:S01]  /*2f50*/  FLO.U32 R51, R4 ;  /* 0x0000000400337300 */ /* 0x000f2200000e0000 */
[----:B------:R-:W-:-:S07]  /*2f60*/  LOP3.LUT R10, R23, R4, RZ, 0xc0, !PT ;  /* 0x00000004170a7212 */ /* 0x000fce00078ec0ff */
[----:B------:R-:W0:Y:S01]  /*2f70*/  POPC R10, R10 ;  /* 0x0000000a000a7309 */ /* 0x000e220000000000 */
[----:B----4-:R-:W-:-:S13]  /*2f80*/  ISETP.NE.AND P0, PT, R46, R51, PT ;  /* 0x000000332e00720c */ /* 0x010fda0003f05270 */
[----:B0-23--:R-:W-:Y:S05]  /*2f90*/  @P0 BRA `(.L_x_34) ;  /* 0x0000000000080947 */ /* 0x00dfea0003800000 */
[----:B------:R-:W-:-:S05]  /*2fa0*/  IMAD R17, R17, 0x4, R22 ;  /* 0x0000000411117824 */ /* 0x000fca00078e0216 */
[----:B------:R0:W2:Y:S02]  /*2fb0*/  ATOMS.ADD R0, [R17], R10 ;  /* 0x0000000a1100738c */ /* 0x0000a40000000000 */
.L_x_34:
[----:B------:R-:W-:Y:S05]  /*2fc0*/  BSYNC.RECONVERGENT B0 ;  /* 0x0000000000007941 */ /* 0x000fea0003800200 */
.L_x_33:
        /* <DEDUP_REMOVED lines=21> */
[----:B0-----:R-:W-:-:S02]  /*3120*/  VOTE.ANY R17, PT, P0 ;  /* 0x0000000000117806 */ /* 0x001fc400000e0100 */
[----:B------:R-:W-:Y:S02]  /*3130*/  @!P6 LOP3.LUT R9, RZ, R9, RZ, 0x33, !PT ;  /* 0x00000009ff09e212 */ /* 0x000fe400078e33ff */
[----:B------:R-:W-:Y:S02]  /*3140*/  LOP3.LUT R4, R5, R4, RZ, 0xc0, !PT ;  /* 0x0000000405047212 */ /* 0x000fe400078ec0ff */
[----:B------:R-:W-:Y:S02]  /*3150*/  @!P0 LOP3.LUT R17, RZ, R17, RZ, 0x33, !PT ;  /* 0x00000011ff118212 */ /* 0x000fe400078e33ff */
[----:B------:R-:W-:-:S04]  /*3160*/  LOP3.LUT R4, R9, R4, RZ, 0xc0, !PT ;  /* 0x0000000409047212 */ /* 0x000fc800078ec0ff */
[----:B------:R-:W-:Y:S01]  /*3170*/  LOP3.LUT R6, R17, R4, RZ, 0xc0, !PT ;  /* 0x0000000411067212 */ /* 0x000fe200078ec0ff */
[----:B------:R-:W-:Y:S01]  /*3180*/  IMAD.MOV.U32 R4, RZ, RZ, RZ ;  /* 0x000000ffff047224 */ /* 0x000fe200078e00ff */
[----:B------:R-:W-:Y:S02]  /*3190*/  SHF.R.U32.HI R17, RZ, UR6, R40 ;  /* 0x00000006ff117c19 */ /* 0x000fe40008011628 */
[----:B------:R-:W0:Y:S01]  /*31a0*/  FLO.U32 R45, R6 ;  /* 0x00000006002d7300 */ /* 0x000e2200000e0000 */
[----:B------:R-:W-:Y:S02]  /*31b0*/  LOP3.LUT R9, R23, R6, RZ, 0xc0, !PT ;  /* 0x0000000617097212 */ /* 0x000fe400078ec0ff */
[----:B------:R-:W-:-:S05]  /*31c0*/  LOP3.LUT R17, R17, UR5, RZ, 0x30, !PT ;  /* 0x0000000511117c12 */ /* 0x000fca000f8e30ff */
[----:B------:R-:W4:Y:S01]  /*31d0*/  POPC R9, R9 ;  /* 0x0000000900097309 */ /* 0x000f220000000000 */
[----:B0-----:R-:W-:-:S13]  /*31e0*/  ISETP.NE.AND P0, PT, R46, R45, PT ;  /* 0x0000002d2e00720c */ /* 0x001fda0003f05270 */
[----:B--234-:R-:W-:Y:S05]  /*31f0*/  @P0 BRA `(.L_x_36) ;  /* 0x0000000000080947 */ /* 0x01cfea0003800000 */
[----:B------:R-:W-:-:S06]  /*3200*/  IMAD R4, R15, 0x4, R22 ;  /* 0x000000040f047824 */ /* 0x000fcc00078e0216 */
[----:B------:R0:W2:Y:S02]  /*3210*/  ATOMS.ADD R4, [R4], R9 ;  /* 0x000000090404738c */ /* 0x0000a40000000000 */
.L_x_36:
[----:B------:R-:W-:Y:S05]  /*3220*/  BSYNC.RECONVERGENT B0 ;  /* 0x0000000000007941 */ /* 0x000fea0003800200 */
.L_x_35:
[----:B------:R-:W-:Y:S01]  /*3230*/  R2P PR, R17, 0x7f ;  /* 0x0000007f11007804 */ /* 0x000fe20000000000 */
[----:B--2---:R2:W3:Y:S01]  /*3240*/  SHFL.IDX PT, R45, R4, R45, 0x1f ;  /* 0x00001f2d042d7589 */ /* 0x0044e200000e0000 */
[----:B------:R-:W-:Y:S01]  /*3250*/  BSSY.RECONVERGENT B0, `(.L_x_37) ;  /* 0x0000023000007945 */ /* 0x000fe20003800200 */
[----:B------:R-:W-:-:S10]  /*3260*/  IMAD.MOV.U32 R6, RZ, RZ, RZ ;  /* 0x000000ffff067224 */ /* 0x000fd400078e00ff */
[----:B------:R-:W-:Y:S02]  /*3270*/  VOTE.ANY R0, PT, P0 ;  /* 0x0000000000007806 */ /* 0x000fe400000e0100 */
[----:B------:R-:W-:Y:S02]  /*3280*/  VOTE.ANY R5, PT, P1 ;  /* 0x0000000000057806 */ /* 0x000fe400008e0100 */
        /* <DEDUP_REMOVED lines=20> */
[----:B------:R-:W-:Y:S02]  /*33d0*/  LOP3.LUT R0, R15, R0, RZ, 0xc0, !PT ;  /* 0x000000000f007212 */ /* 0x000fe400078ec0ff */
[----:B------:R-:W-:-:S02]  /*33e0*/  SHF.R.U32.HI R15, RZ, UR6, R39 ;  /* 0x00000006ff0f7c19 */ /* 0x000fc40008011627 */
[----:B------:R-:W-:Y:S02]  /*33f0*/  LOP3.LUT R0, R19, R0, RZ, 0xc0, !PT ;  /* 0x0000000013007212 */ /* 0x000fe400078ec0ff */
[----:B------:R-:W-:Y:S02]  /*3400*/  LOP3.LUT R15, R15, UR5, RZ, 0x30, !PT ;  /* 0x000000050f0f7c12 */ /* 0x000fe4000f8e30ff */
[----:B------:R-:W4:Y:S01]  /*3410*/  FLO.U32 R19, R0 ;  /* 0x0000000000137300 */ /* 0x000f2200000e0000 */
[----:B------:R-:W-:-:S07]  /*3420*/  LOP3.LUT R5, R23, R0, RZ, 0xc0, !PT ;  /* 0x0000000017057212 */ /* 0x000fce00078ec0ff */
[----:B------:R-:W0:Y:S01]  /*3430*/  POPC R5, R5 ;  /* 0x0000000500057309 */ /* 0x000e220000000000 */
[----:B----4-:R-:W-:-:S13]  /*3440*/  ISETP.NE.AND P0, PT, R46, R19, PT ;  /* 0x000000132e00720c */ /* 0x010fda0003f05270 */
[----:B0-23--:R-:W-:Y:S05]  /*3450*/  @P0 BRA `(.L_x_38) ;  /* 0x0000000000080947 */ /* 0x00dfea0003800000 */
[----:B------:R-:W-:-:S06]  /*3460*/  IMAD R6, R17, 0x4, R22 ;  /* 0x0000000411067824 */ /* 0x000fcc00078e0216 */
[----:B------:R0:W2:Y:S02]  /*3470*/  ATOMS.ADD R6, [R6], R5 ;  /* 0x000000050606738c */ /* 0x0000a40000000000 */
.L_x_38:
[----:B------:R-:W-:Y:S05]  /*3480*/  BSYNC.RECONVERGENT B0 ;  /* 0x0000000000007941 */ /* 0x000fea0003800200 */
.L_x_37:
        /* <DEDUP_REMOVED lines=37> */
.L_x_40:
[----:B------:R-:W-:Y:S05]  /*36e0*/  BSYNC.RECONVERGENT B0 ;  /* 0x0000000000007941 */ /* 0x000fea0003800200 */
.L_x_39:
[----:B------:R-:W-:Y:S01]  /*36f0*/  R2P PR, R17, 0x7f ;  /* 0x0000007f11007804 */ /* 0x000fe20000000000 */
[----:B--2---:R2:W3:Y:S01]  /*3700*/  SHFL.IDX PT, R47, R0, R47, 0x1f ;  /* 0x00001f2f002f7589 */ /* 0x0044e200000e0000 */
[----:B------:R-:W-:Y:S11]  /*3710*/  BSSY.RECONVERGENT B0, `(.L_x_41) ;  /* 0x0000021000007945 */ /* 0x000ff60003800200 */
[----:B0-----:R-:W-:-:S02]  /*3720*/  VOTE.ANY R15, PT, P0 ;  /* 0x00000000000f7806 */ /* 0x001fc400000e0100 */
        /* <DEDUP_REMOVED lines=19> */
[----:B------:R-:W-:Y:S01]  /*3860*/  LOP3.LUT R15, R16, R15, RZ, 0xc0, !PT ;  /* 0x0000000f100f7212 */ /* 0x000fe200078ec0ff */
[----:B------:R-:W-:Y:S01]  /*3870*/  IMAD.MOV.U32 R16, RZ, RZ, RZ ;  /* 0x000000ffff107224 */ /* 0x000fe200078e00ff */
[----:B------:R-:W-:Y:S02]  /*3880*/  @!P0 LOP3.LUT R20, RZ, R20, RZ, 0x33, !PT ;  /* 0x00000014ff148212 */ /* 0x000fe400078e33ff */
[----:B------:R-:W-:-:S04]  /*3890*/  LOP3.LUT R15, R18, R15, RZ, 0xc0, !PT ;  /* 0x0000000f120f7212 */ /* 0x000fc800078ec0ff */
[----:B------:R-:W-:-:S04]  /*38a0*/  LOP3.LUT R20, R20, R15, RZ, 0xc0, !PT ;  /* 0x0000000f14147212 */ /* 0x000fc800078ec0ff */
[----:B------:R-:W0:Y:S01]  /*38b0*/  FLO.U32 R49, R20 ;  /* 0x0000001400317300 */ /* 0x000e2200000e0000 */
[----:B------:R-:W-:-:S07]  /*38c0*/  LOP3.LUT R50, R23, R20, RZ, 0xc0, !PT ;  /* 0x0000001417327212 */ /* 0x000fce00078ec0ff */
[----:B------:R-:W4:Y:S01]  /*38d0*/  POPC R50, R50 ;  /* 0x0000003200327309 */ /* 0x000f220000000000 */
[----:B0-----:R-:W-:-:S13]  /*38e0*/  ISETP.NE.AND P0, PT, R46, R49, PT ;  /* 0x000000312e00720c */ /* 0x001fda0003f05270 */
[----:B--234-:R-:W-:Y:S05]  /*38f0*/  @P0 BRA `(.L_x_42) ;  /* 0x0000000000080947 */ /* 0x01cfea0003800000 */
[----:B------:R-:W-:-:S05]  /*3900*/  IMAD R17, R17, 0x4, R22 ;  /* 0x0000000411117824 */ /* 0x000fca00078e0216 */
[----:B------:R0:W2:Y:S02]  /*3910*/  ATOMS.ADD R16, [R17], R50 ;  /* 0x000000321110738c */ /* 0x0000a40000000000 */
.L_x_42:
[----:B------:R-:W-:Y:S05]  /*3920*/  BSYNC.RECONVERGENT B0 ;  /* 0x0000000000007941 */ /* 0x000fea0003800200 */
.L_x_41:
[----:B------:R-:W-:Y:S01]  /*3930*/  R2P PR, R11, 0x7f ;  /* 0x0000007f0b007804 */ /* 0x000fe20000000000 */
[----:B--2---:R2:W3:Y:S01]  /*3940*/  SHFL.IDX PT, R49, R16, R49, 0x1f ;  /* 0x00001f3110317589 */ /* 0x0044e200000e0000 */
[----:B------:R-:W-:Y:S01]  /*3950*/  BSSY.RECONVERGENT B0, `(.L_x_43) ;  /* 0x0000021000007945 */ /* 0x000fe20003800200 */
[----:B------:R-:W-:-:S10]  /*3960*/  IMAD.MOV.U32 R20, RZ, RZ, RZ ;  /* 0x000000ffff147224 */ /* 0x000fd400078e00ff */
[----:B------:R-:W-:Y:S02]  /*3970*/  VOTE.ANY R0, PT, P0 ;  /* 0x0000000000007806 */ /* 0x000fe400000e0100 */
[----:B------:R-:W-:Y:S02]  /*3980*/  VOTE.ANY R15, PT, P1 ;  /* 0x00000000000f7806 */ /* 0x000fe400008e0100 */
[----:B------:R-:W-:Y:S02]  /*3990*/  @!P0 LOP3.LUT R0, RZ, R0, RZ, 0x33, !PT ;  /* 0x00000000ff008212 */ /* 0x000fe400078e33ff */
[----:B0-----:R-:W-:Y:S02]  /*39a0*/  VOTE.ANY R17, PT, P2 ;  /* 0x0000000000117806 */ /* 0x001fe400010e0100 */
        /* <DEDUP_REMOVED lines=25> */
[----:B------:R-:W-:-:S06]  /*3b40*/  IMAD R20, R11, 0x4, R22 ;  /* 0x000000040b147824 */ /* 0x000fcc00078e0216 */
[----:B------:R0:W2:Y:S02]  /*3b50*/  ATOMS.ADD R20, [R20], R21 ;  /* 0x000000151414738c */ /* 0x0000a40000000000 */
.L_x_44:
[----:B------:R-:W-:Y:S05]  /*3b60*/  BSYNC.RECONVERGENT B0 ;  /* 0x0000000000007941 */ /* 0x000fea0003800200 */
.L_x_43:
[----:B------:R-:W-:Y:S01]  /*3b70*/  R2P PR, R7, 0x7f ;  /* 0x0000007f07007804 */ /* 0x000fe20000000000 */
[----:B--2---:R2:W3:Y:S01]  /*3b80*/  SHFL.IDX PT, R20, R20, R15, 0x1f ;  /* 0x00001f0f14147589 */ /* 0x0044e200000e0000 */
[----:B------:R-:W-:Y:S01]  /*3b90*/  BSSY.RECONVERGENT B0, `(.L_x_45) ;  /* 0x0000023000007945 */ /* 0x000fe20003800200 */
[----:B------:R-:W-:-:S10]  /*3ba0*/  IMAD.MOV.U32 R16, RZ, RZ, RZ ;  /* 0x000000ffff107224 */ /* 0x000fd400078e00ff */
[----:B------:R-:W-:Y:S02]  /*3bb0*/  VOTE.ANY R0, PT, P0 ;  /* 0x0000000000007806 */ /* 0x000fe400000e0100 */
[----:B------:R-:W-:Y:S02]  /*3bc0*/  VOTE.ANY R11, PT, P1 ;  /* 0x00000000000b7806 */ /* 0x000fe400008e0100 */
[----:B------:R-:W-:Y:S02]  /*3bd0*/  @!P0 LOP3.LUT R0, RZ, R0, RZ, 0x33, !PT ;  /* 0x00000000ff008212 */ /* 0x000fe400078e33ff */
[----:B------:R-:W-:Y:S02]  /*3be0*/  @!P1 LOP3.LUT R11, RZ, R11, RZ, 0x33, !PT ;  /* 0x0000000bff0b9212 */ /* 0x000fe400078e33ff */
[----:B------:R-:W-:Y:S02]  /*3bf0*/  VOTE.ANY R17, PT, P2 ;  /* 0x0000000000117806 */ /* 0x000fe400010e0100 */
[----:B------:R-:W-:-:S02]  /*3c00*/  LOP3.LUT R0, R11, R0, RZ, 0xc0, !PT ;  /* 0x000000000b007212 */ /* 0x000fc400078ec0ff */
[----:B------:R-:W-:Y:S02]  /*3c10*/  VOTE.ANY R11, PT, P3 ;  /* 0x00000000000b7806 */ /* 0x000fe400018e0100 */
[----:B------:R-:W-:Y:S02]  /*3c20*/  @!P2 LOP3.LUT R17, RZ, R17, RZ, 0x33, !PT ;  /* 0x00000011ff11a212 */ /* 0x000fe400078e33ff */
[----:B------:R-:W-:Y:S02]  /*3c30*/  @!P3 LOP3.LUT R11, RZ, R11, RZ, 0x33, !PT ;  /* 0x0000000bff0bb212 */ /* 0x000fe400078e33ff */
[----:B------:R-:W-:Y:S02]  /*3c40*/  LOP3.LUT R0, R17, R0, RZ, 0xc0, !PT ;  /* 0x0000000011007212 */ /* 0x000fe400078ec0ff */
[----:B------:R-:W-:Y:S02]  /*3c50*/  LOP3.LUT P0, RZ, R7, 0x80, RZ, 0xc0, !PT ;  /* 0x0000008007ff7812 */ /* 0x000fe4000780c0ff */
[----:B------:R-:W-:-:S02]  /*3c60*/  VOTE.ANY R17, PT, P4 ;  /* 0x0000000000117806 */ /* 0x000fc400020e0100 */
[----:B------:R-:W-:Y:S02]  /*3c70*/  LOP3.LUT R0, R11, R0, RZ, 0xc0, !PT ;  /* 0x000000000b007212 */ /* 0x000fe400078ec0ff */
[----:B------:R-:W-:Y:S02]  /*3c80*/  VOTE.ANY R11, PT, P5 ;  /* 0x00000000000b7806 */ /* 0x000fe400028e0100 */
[----:B------:R-:W-:Y:S02]  /*3c90*/  @!P4 LOP3.LUT R17, RZ, R17, RZ, 0x33, !PT ;  /* 0x00000011ff11c212 */ /* 0x000fe400078e33ff */
[----:B------:R-:W-:Y:S02]  /*3ca0*/  @!P5 LOP3.LUT R11, RZ, R11, RZ, 0x33, !PT ;  /* 0x0000000bff0bd212 */ /* 0x000fe400078e33ff */
[----:B------:R-:W-:Y:S02]  /*3cb0*/  LOP3.LUT R0, R17, R0, RZ, 0xc0, !PT ;  /* 0x0000000011007212 */ /* 0x000fe400078ec0ff */
[----:B------:R-:W-:-:S02]  /*3cc0*/  VOTE.ANY R17, PT, P6 ;  /* 0x0000000000117806 */ /* 0x000fc400030e0100 */
[----:B------:R-:W-:Y:S02]  /*3cd0*/  LOP3.LUT R0, R11, R0, RZ, 0xc0, !PT ;  /* 0x000000000b007212 */ /* 0x000fe400078ec0ff */
[----:B------:R-:W-:Y:S02]  /*3ce0*/  VOTE.ANY R11, PT, P0 ;  /* 0x00000000000b7806 */ /* 0x000fe400000e0100 */
[----:B------:R-:W-:Y:S02]  /*3cf0*/  @!P6 LOP3.LUT R17, RZ, R17, RZ, 0x33, !PT ;  /* 0x00000011ff11e212 */ /* 0x000fe400078e33ff */
[----:B------:R-:W-:Y:S02]  /*3d00*/  @!P0 LOP3.LUT R11, RZ, R11, RZ, 0x33, !PT ;  /* 0x0000000bff0b8212 */ /* 0x000fe400078e33ff */
[----:B------:R-:W-:-:S04]  /*3d10*/  LOP3.LUT R0, R17, R0, RZ, 0xc0, !PT ;  /* 0x0000000011007212 */ /* 0x000fc800078ec0ff */
[----:B------:R-:W-:Y:S02]  /*3d20*/  LOP3.LUT R48, R11, R0, RZ, 0xc0, !PT ;  /* 0x000000000b307212 */ /* 0x000fe400078ec0ff */
[----:B------:R-:W-:Y:S02]  /*3d30*/  SHF.R.U32.HI R0, RZ, UR6, R36 ;  /* 0x00000006ff007c19 */ /* 0x000fe40008011624 */
[----:B------:R-:W4:Y:S01]  /*3d40*/  FLO.U32 R18, R48 ;  /* 0x0000003000127300 */ /* 0x000f2200000e0000 */
[----:B------:R-:W-:Y:S02]  /*3d50*/  LOP3.LUT R19, R23, R48, RZ, 0xc0, !PT ;  /* 0x0000003017137212 */ /* 0x000fe400078ec0ff */
[----:B------:R-:W-:-:S05]  /*3d60*/  LOP3.LUT R0, R0, UR5, RZ, 0x30, !PT ;  /* 0x0000000500007c12 */ /* 0x000fca000f8e30ff */
[----:B------:R-:W0:Y:S01]  /*3d70*/  POPC R19, R19 ;  /* 0x0000001300137309 */ /* 0x000e220000000000 */
[----:B----4-:R-:W-:-:S13]  /*3d80*/  ISETP.NE.AND P0, PT, R46, R18, PT ;  /* 0x000000122e00720c */ /* 0x010fda0003f05270 */
[----:B0-23--:R-:W-:Y:S05]  /*3d90*/  @P0 BRA `(.L_x_46) ;  /* 0x0000000000080947 */ /* 0x00dfea0003800000 */
[----:B------:R-:W-:-:S06]  /*3da0*/  IMAD R16, R7, 0x4, R22 ;  /* 0x0000000407107824 */ /* 0x000fcc00078e0216 */
[----:B------:R0:W2:Y:S02]  /*3db0*/  ATOMS.ADD R16, [R16], R19 ;  /* 0x000000131010738c */ /* 0x0000a40000000000 */
.L_x_46:
[----:B------:R-:W-:Y:S05]  /*3dc0*/  BSYNC.RECONVERGENT B0 ;  /* 0x0000000000007941 */ /* 0x000fea0003800200 */
.L_x_45:
[----:B------:R-:W-:Y:S01]  /*3dd0*/  R2P PR, R0, 0x7f ;  /* 0x0000007f00007804 */ /* 0x000fe20000000000 */
[----:B--2---:R2:W3:Y:S01]  /*3de0*/  SHFL.IDX PT, R18, R16, R18, 0x1f ;  /* 0x00001f1210127589 */ /* 0x0044e200000e0000 */
[----:B------:R-:W-:Y:S01]  /*3df0*/  SHF.R.U32.HI R11, RZ, UR6, R35 ;  /* 0x00000006ff0b7c19 */ /* 0x000fe20008011623 */
[----:B------:R-:W-:Y:S01]  /*3e00*/  BSSY.RECONVERGENT B0, `(.L_x_47) ;  /* 0x0000022000007945 */ /* 0x000fe20003800200 */
[----:B------:R-:W-:Y:S02]  /*3e10*/  IMAD.MOV.U32 R15, RZ, RZ, RZ ;  /* 0x000000ffff0f7224 */ /* 0x000fe400078e00ff */
[----:B------:R-:W-:-:S07]  /*3e20*/  LOP3.LUT R11, R11, UR5, RZ, 0x30, !PT ;  /* 0x000000050b0b7c12 */ /* 0x000fce000f8e30ff */
[----:B------:R-:W-:Y:S02]  /*3e30*/  VOTE.ANY R7, PT, P0 ;  /* 0x0000000000077806 */ /* 0x000fe400000e0100 */
[----:B------:R-:W-:Y:S02]  /*3e40*/  VOTE.ANY R48, PT, P1 ;  /* 0x0000000000307806 */ /* 0x000fe400008e0100 */
[----:B------:R-:W-:Y:S02]  /*3e50*/  @!P0 LOP3.LUT R7, RZ, R7, RZ, 0x33, !PT ;  /* 0x00000007ff078212 */ /* 0x000fe400078e33ff */
[----:B------:R-:W-:Y:S02]  /*3e60*/  @!P1 LOP3.LUT R48, RZ, R48, RZ, 0x33, !PT ;  /* 0x00000030ff309212 */ /* 0x000fe400078e33ff */
[----:B------:R-:W-:Y:S02]  /*3e70*/  LOP3.LUT P0, RZ, R0, 0x80, RZ, 0xc0, !PT ;  /* 0x0000008000ff7812 */ /* 0x000fe4000780c0ff */
[----:B------:R-:W-:-:S02]  /*3e80*/  LOP3.LUT R7, R48, R7, RZ, 0xc0, !PT ;  /* 0x0000000730077212 */ /* 0x000fc400078ec0ff */
[----:B------:R-:W-:-:S04]  /*3e90*/  VOTE.ANY R48, PT, P2 ;  /* 0x0000000000307806 */ /* 0x000fc800010e0100 */
[----:B------:R-:W-:-:S04]  /*3ea0*/  @!P2 LOP3.LUT R48, RZ, R48, RZ, 0x33, !PT ;  /* 0x00000030ff30a212 */ /* 0x000fc800078e33ff */
[----:B------:R-:W-:Y:S02]  /*3eb0*/  LOP3.LUT R7, R48, R7, RZ, 0xc0, !PT ;  /* 0x0000000730077212 */ /* 0x000fe400078ec0ff */
        /* <DEDUP_REMOVED lines=14> */
[----:B------:R-:W-:-:S04]  /*3fa0*/  LOP3.LUT R48, R48, R7, RZ, 0xc0, !PT ;  /* 0x0000000730307212 */ /* 0x000fc800078ec0ff */
[----:B------:R-:W4:Y:S01]  /*3fb0*/  FLO.U32 R52, R48 ;  /* 0x0000003000347300 */ /* 0x000f2200000e0000 */
[----:B------:R-:W-:-:S07]  /*3fc0*/  LOP3.LUT R17, R23, R48, RZ, 0xc0, !PT ;  /* 0x0000003017117212 */ /* 0x000fce00078ec0ff */
[----:B------:R-:W0:Y:S01]  /*3fd0*/  POPC R17, R17 ;  /* 0x0000001100117309 */ /* 0x000e220000000000 */
[----:B----4-:R-:W-:-:S13]  /*3fe0*/  ISETP.NE.AND P0, PT, R46, R52, PT ;  /* 0x000000342e00720c */ /* 0x010fda0003f05270 */
[----:B0-23--:R-:W-:Y:S05]  /*3ff0*/  @P0 BRA `(.L_x_48) ;  /* 0x0000000000080947 */ /* 0x00dfea0003800000 */
[----:B------:R-:W-:-:S05]  /*4000*/  IMAD R0, R0, 0x4, R22 ;  /* 0x0000000400007824 */ /* 0x000fca00078e0216 */
[----:B------:R0:W2:Y:S02]  /*4010*/  ATOMS.ADD R15, [R0], R17 ;  /* 0x00000011000f738c */ /* 0x0000a40000000000 */
.L_x_48:
[----:B------:R-:W-:Y:S05]  /*4020*/  BSYNC.RECONVERGENT B0 ;  /* 0x0000000000007941 */ /* 0x000fea0003800200 */
.L_x_47:
[----:B------:R-:W-:Y:S01]  /*4030*/  R2P PR, R11, 0x7f ;  /* 0x0000007f0b007804 */ /* 0x000fe20000000000 */
[----:B--2---:R2:W3:Y:S01]  /*4040*/  SHFL.IDX PT, R16, R15, R52, 0x1f ;  /* 0x00001f340f107589 */ /* 0x0044e200000e0000 */
[----:B------:R-:W-:Y:S11]  /*4050*/  BSSY.RECONVERGENT B0, `(.L_x_49) ;  /* 0x0000023000007945 */ /* 0x000ff60003800200 */
[----:B0-----:R-:W-:-:S02]  /*4060*/  VOTE.ANY R0, PT, P0 ;  /* 0x0000000000007806 */ /* 0x001fc400000e0100 */
[----:B------:R-:W-:Y:S02]  /*4070*/  VOTE.ANY R7, PT, P1 ;  /* 0x0000000000077806 */ /* 0x000fe400008e0100 */
[----:B------:R-:W-:Y:S02]  /*4080*/  @!P0 LOP3.LUT R0, RZ, R0, RZ, 0x33, !PT ;  /* 0x00000000ff008212 */ /* 0x000fe400078e33ff */
[----:B------:R-:W-:Y:S02]  /*4090*/  @!P1 LOP3.LUT R7, RZ, R7, RZ, 0x33, !PT ;  /* 0x00000007ff079212 */ /* 0x000fe400078e33ff */
[----:B------:R-:W-:Y:S02]  /*40a0*/  LOP3.LUT P0, RZ, R11, 0x80, RZ, 0xc0, !PT ;  /* 0x000000800bff7812 */ /* 0x000fe4000780c0ff */
        /* <DEDUP_REMOVED lines=19> */
[----:B------:R0:W4:Y:S01]  /*41e0*/  FLO.U32 R7, R0 ;  /* 0x0000000000077300 */ /* 0x00012200000e0000 */
[----:B------:R-:W-:-:S07]  /*41f0*/  LOP3.LUT R48, R23, R0, RZ, 0xc0, !PT ;  /* 0x0000000017307212 */ /* 0x000fce00078ec0ff */
[----:B--2---:R2:W1:Y:S01]  /*4200*/  POPC R15, R48 ;  /* 0x00000030000f7309 */ /* 0x0044620000000000 */
[----:B0-----:R-:W-:-:S04]  /*4210*/  SHF.R.U32.HI R0, RZ, UR6, R34 ;  /* 0x00000006ff007c19 */ /* 0x001fc80008011622 */
[----:B------:R-:W-:Y:S02]  /*4220*/  LOP3.LUT R0, R0, UR5, RZ, 0x30, !PT ;  /* 0x0000000500007c12 */ /* 0x000fe4000f8e30ff */
[----:B----4-:R-:W-:Y:S01]  /*4230*/  ISETP.NE.AND P0, PT, R46, R7, PT ;  /* 0x000000072e00720c */ /* 0x010fe20003f05270 */
[----:B--2---:R-:W-:-:S12]  /*4240*/  IMAD.MOV.U32 R48, RZ, RZ, RZ ;  /* 0x000000ffff307224 */ /* 0x004fd800078e00ff */
[----:B-1-3--:R-:W-:Y:S05]  /*4250*/  @P0 BRA `(.L_x_50) ;  /* 0x0000000000080947 */ /* 0x00afea0003800000 */
[----:B------:R-:W-:-:S06]  /*4260*/  IMAD R48, R11, 0x4, R22 ;  /* 0x000000040b307824 */ /* 0x000fcc00078e0216 */
[----:B------:R0:W1:Y:S02]  /*4270*/  ATOMS.ADD R48, [R48], R15 ;  /* 0x0000000f3030738c */ /* 0x0000640000000000 */
.L_x_50:
[----:B------:R-:W-:Y:S05]  /*4280*/  BSYNC.RECONVERGENT B0 ;  /* 0x0000000000007941 */ /* 0x000fea0003800200 */
.L_x_49:
[----:B------:R-:W-:Y:S01]  /*4290*/  R2P PR, R0, 0x7f ;  /* 0x0000007f00007804 */ /* 0x000fe20000000000 */
[----:B------:R-:W-:Y:S01]  /*42a0*/  IMAD.IADD R14, R14, 0x1, R8 ;  /* 0x000000010e0e7824 */ /* 0x000fe200078e0208 */
[----:B------:R-:W-:Y:S01]  /*42b0*/  BSSY.RECONVERGENT B0, `(.L_x_51) ;  /* 0x0000025000007945 */ /* 0x000fe20003800200 */
[----:B------:R-:W-:Y:S02]  /*42c0*/  IMAD.IADD R13, R13, 0x1, R12 ;  /* 0x000000010d0d7824 */ /* 0x000fe400078e020c */
[----:B-1----:R1:W2:Y:S08]  /*42d0*/  SHFL.IDX PT, R12, R48, R7, 0x1f ;  /* 0x00001f07300c7589 */ /* 0x0022b000000e0000 */
[----:B------:R-:W-:-:S02]  /*42e0*/  VOTE.ANY R11, PT, P0 ;  /* 0x00000000000b7806 */ /* 0x000fc400000e0100 */
[----:B------:R-:W-:Y:S01]  /*42f0*/  VOTE.ANY R8, PT, P1 ;  /* 0x0000000000087806 */ /* 0x000fe200008e0100 */
[----:B-1----:R-:W-:Y:S01]  /*4300*/  IMAD.MOV.U32 R7, RZ, RZ, RZ ;  /* 0x000000ffff077224 */ /* 0x002fe200078e00ff */
        /* <DEDUP_REMOVED lines=22> */
[----:B------:R1:W3:Y:S01]  /*4470*/  FLO.U32 R8, R52 ;  /* 0x0000003400087300 */ /* 0x0002e200000e0000 */
[----:B------:R-:W-:-:S07]  /*4480*/  LOP3.LUT R11, R23, R52, RZ, 0xc0, !PT ;  /* 0x00000034170b7212 */ /* 0x000fce00078ec0ff */
[----:B------:R-:W4:Y:S01]  /*4490*/  POPC R11, R11 ;  /* 0x0000000b000b7309 */ /* 0x000f220000000000 */
[----:B-1----:R-:W-:-:S04]  /*44a0*/  SHF.R.U32.HI R52, RZ, UR6, R26 ;  /* 0x00000006ff347c19 */ /* 0x002fc8000801161a */
[----:B------:R-:W-:Y:S02]  /*44b0*/  LOP3.LUT R48, R52, UR5, RZ, 0x30, !PT ;  /* 0x0000000534307c12 */ /* 0x000fe4000f8e30ff */
[----:B---3--:R-:W-:-:S13]  /*44c0*/  ISETP.NE.AND P0, PT, R46, R8, PT ;  /* 0x000000082e00720c */ /* 0x008fda0003f05270 */
[----:B--2-4-:R-:W-:Y:S05]  /*44d0*/  @P0 BRA `(.L_x_52) ;  /* 0x0000000000080947 */ /* 0x014fea0003800000 */
[----:B------:R-:W-:-:S05]  /*44e0*/  IMAD R0, R0, 0x4, R22 ;  /* 0x0000000400007824 */ /* 0x000fca00078e0216 */
[----:B------:R1:W2:Y:S02]  /*44f0*/  ATOMS.ADD R7, [R0], R11 ;  /* 0x0000000b0007738c */ /* 0x0002a40000000000 */
.L_x_52:
[----:B------:R-:W-:Y:S05]  /*4500*/  BSYNC.RECONVERGENT B0 ;  /* 0x0000000000007941 */ /* 0x000fea0003800200 */
.L_x_51:
[----:B------:R-:W-:Y:S01]  /*4510*/  R2P PR, R48, 0x7f ;  /* 0x0000007f30007804 */ /* 0x000fe20000000000 */
[----:B------:R-:W-:Y:S01]  /*4520*/  IMAD.IADD R10, R10, 0x1, R51 ;  /* 0x000000010a0a7824 */ /* 0x000fe200078e0233 */
[----:B--2---:R2:W3:Y:S01]  /*4530*/  SHFL.IDX PT, R8, R7, R8, 0x1f ;  /* 0x00001f0807087589 */ /* 0x0044e200000e0000 */
[----:B------:R-:W-:Y:S01]  /*4540*/  BSSY.RECONVERGENT B0, `(.L_x_53) ;  /* 0x0000024000007945 */ /* 0x000fe20003800200 */
[----:B------:R-:W-:Y:S02]  /*4550*/  IMAD.IADD R9, R9, 0x1, R45 ;  /* 0x0000000109097824 */ /* 0x000fe400078e022d */
[----:B------:R-:W-:-:S07]  /*4560*/  IMAD.MOV.U32 R45, RZ, RZ, RZ ;  /* 0x000000ffff2d7224 */ /* 0x000fce00078e00ff */
[----:B-1----:R-:W-:Y:S02]  /*4570*/  VOTE.ANY R0, PT, P0 ;  /* 0x0000000000007806 */ /* 0x002fe400000e0100 */
        /* <DEDUP_REMOVED lines=23> */
[----:B------:R-:W-:Y:S02]  /*46f0*/  SHF.R.U32.HI R51, RZ, UR6, R33 ;  /* 0x00000006ff337c19 */ /* 0x000fe40008011621 */
[----:B------:R1:W4:Y:S02]  /*4700*/  FLO.U32 R0, R52 ;  /* 0x0000003400007300 */ /* 0x00032400000e0000 */
[----:B------:R-:W-:Y:S02]  /*4710*/  LOP3.LUT R51, R51, UR5, RZ, 0x30, !PT ;  /* 0x0000000533337c12 */ /* 0x000fe4000f8e30ff */
[----:B-1----:R-:W-:-:S04]  /*4720*/  LOP3.LUT R52, R23, R52, RZ, 0xc0, !PT ;  /* 0x0000003417347212 */ /* 0x002fc800078ec0ff */
[----:B--2---:R1:W2:Y:S01]  /*4730*/  POPC R7, R52 ;  /* 0x0000003400077309 */ /* 0x0042a20000000000 */
[----:B----4-:R-:W-:-:S13]  /*4740*/  ISETP.NE.AND P0, PT, R46, R0, PT ;  /* 0x000000002e00720c */ /* 0x010fda0003f05270 */
[----:B-123--:R-:W-:Y:S05]  /*4750*/  @P0 BRA `(.L_x_54) ;  /* 0x0000000000080947 */ /* 0x00efea0003800000 */
[----:B------:R-:W-:-:S05]  /*4760*/  IMAD R48, R48, 0x4, R22 ;  /* 0x0000000430307824 */ /* 0x000fca00078e0216 */
[----:B------:R1:W2:Y:S02]  /*4770*/  ATOMS.ADD R45, [R48], R7 ;  /* 0x00000007302d738c */ /* 0x0002a40000000000 */
.L_x_54:
[----:B------:R-:W-:Y:S05]  /*4780*/  BSYNC.RECONVERGENT B0 ;  /* 0x0000000000007941 */ /* 0x000fea0003800200 */
.L_x_53:
[----:B------:R-:W-:Y:S01]  /*4790*/  R2P PR, R51, 0x7f ;  /* 0x0000007f33007804 */ /* 0x000fe20000000000 */
[----:B------:R-:W-:Y:S01]  /*47a0*/  IMAD.IADD R6, R5, 0x1, R6 ;  /* 0x0000000105067824 */ /* 0x000fe200078e0206 */
[----:B--2---:R2:W3:Y:S01]  /*47b0*/  SHFL.IDX PT, R0, R45, R0, 0x1f ;  /* 0x00001f002d007589 */ /* 0x0044e200000e0000 */
[----:B------:R-:W-:Y:S01]  /*47c0*/  IMAD.IADD R4, R4, 0x1, R47 ;  /* 0x0000000104047824 */ /* 0x000fe200078e022f */
[----:B------:R-:W-:Y:S01]  /*47d0*/  SHF.R.U32.HI R47, RZ, UR6, R32 ;  /* 0x00000006ff2f7c19 */ /* 0x000fe20008011620 */
[----:B------:R-:W-:Y:S03]  /*47e0*/  BSSY.RECONVERGENT B0, `(.L_x_55) ;  /* 0x0000022000007945 */ /* 0x000fe60003800200 */
[----:B------:R-:W-:-:S05]  /*47f0*/  LOP3.LUT R47, R47, UR5, RZ, 0x30, !PT ;  /* 0x000000052f2f7c12 */ /* 0x000fca000f8e30ff */
        /* <DEDUP_REMOVED lines=9> */
[----:B------:R-:W-:Y:S02]  /*4890*/  VOTE.ANY R48, PT, P3 ;  /* 0x0000000000307806 */ /* 0x000fe400018e0100 */
[----:B------:R-:W-:Y:S02]  /*48a0*/  VOTE.ANY R52, PT, P0 ;  /* 0x0000000000347806 */ /* 0x000fe400000e0100 */
[----:B------:R-:W-:Y:S02]  /*48b0*/  @!P3 LOP3.LUT R48, RZ, R48, RZ, 0x33, !PT ;  /* 0x00000030ff30b212 */ /* 0x000fe400078e33ff */
[----:B------:R-:W-:Y:S02]  /*48c0*/  @!P0 LOP3.LUT R52, RZ, R52, RZ, 0x33, !PT ;  /* 0x00000034ff348212 */ /* 0x000fe400078e33ff */
        /* <DEDUP_REMOVED lines=9> */
[----:B------:R-:W-:Y:S01]  /*4960*/  LOP3.LUT R5, R48, R5, RZ, 0xc0, !PT ;  /* 0x0000000530057212 */ /* 0x000fe200078ec0ff */
[----:B------:R-:W-:-:S03]  /*4970*/  IMAD.MOV.U32 R48, RZ, RZ, RZ ;  /* 0x000000ffff307224 */ /* 0x000fc600078e00ff */
[----:B------:R-:W-:-:S04]  /*4980*/  LOP3.LUT R52, R52, R5, RZ, 0xc0, !PT ;  /* 0x0000000534347212 */ /* 0x000fc800078ec0ff */
[----:B------:R1:W4:Y:S02]  /*4990*/  FLO.U32 R5, R52 ;  /* 0x0000003400057300 */ /* 0x00032400000e0000 */
[----:B-1----:R-:W-:-:S06]  /*49a0*/  LOP3.LUT R52, R23, R52, RZ, 0xc0, !PT ;  /* 0x0000003417347212 */ /* 0x002fcc00078ec0ff */
[----:B--2---:R1:W2:Y:S01]  /*49b0*/  POPC R45, R52 ;  /* 0x00000034002d7309 */ /* 0x0042a20000000000 */
[----:B----4-:R-:W-:-:S13]  /*49c0*/  ISETP.NE.AND P0, PT, R46, R5, PT ;  /* 0x000000052e00720c */ /* 0x010fda0003f05270 */
[----:B-1-3--:R-:W-:Y:S05]  /*49d0*/  @P0 BRA `(.L_x_56) ;  /* 0x0000000000080947 */ /* 0x00afea0003800000 */
[----:B------:R-:W-:-:S06]  /*49e0*/  IMAD R48, R51, 0x4, R22 ;  /* 0x0000000433307824 */ /* 0x000fcc00078e0216 */
[----:B--2---:R1:W3:Y:S02]  /*49f0*/  ATOMS.ADD R48, [R48], R45 ;  /* 0x0000002d3030738c */ /* 0x0042e40000000000 */
.L_x_56:
[----:B------:R-:W-:Y:S05]  /*4a00*/  BSYNC.RECONVERGENT B0 ;  /* 0x0000000000007941 */ /* 0x000fea0003800200 */
.L_x_55:
[----:B------:R-:W-:Y:S01]  /*4a10*/  R2P PR, R47, 0x7f ;  /* 0x0000007f2f007804 */ /* 0x000fe20000000000 */
[----:B------:R-:W-:Y:S01]  /*4a20*/  IMAD.IADD R50, R50, 0x1, R49 ;  /* 0x0000000132327824 */ /* 0x000fe200078e0231 */
[----:B---3--:R3:W4:Y:S01]  /*4a30*/  SHFL.IDX PT, R48, R48, R5, 0x1f ;  /* 0x00001f0530307589 */ /* 0x00872200000e0000 */
[----:B------:R-:W-:Y:S01]  /*4a40*/  IMAD.IADD R20, R21, 0x1, R20 ;  /* 0x0000000115147824 */ /* 0x000fe200078e0214 */
[----:B------:R-:W-:Y:S01]  /*4a50*/  SHF.R.U32.HI R21, RZ, UR6, R31 ;  /* 0x00000006ff157c19 */ /* 0x000fe2000801161f */
[----:B------:R-:W-:Y:S03]  /*4a60*/  BSSY.RECONVERGENT B0, `(.L_x_57) ;  /* 0x0000022000007945 */ /* 0x000fe60003800200 */
[----:B---3--:R-:W-:Y:S01]  /*4a70*/  LOP3.LUT R5, R21, UR5, RZ, 0x30, !PT ;  /* 0x0000000515057c12 */ /* 0x008fe2000f8e30ff */
[----:B------:R-:W-:-:S04]  /*4a80*/  IMAD.MOV.U32 R21, RZ, RZ, RZ ;  /* 0x000000ffff157224 */ /* 0x000fc800078e00ff */
        /* <DEDUP_REMOVED lines=23> */
[----:B------:R-:W-:-:S04]  /*4c00*/  LOP3.LUT R52, R49, R52, RZ, 0xc0, !PT ;  /* 0x0000003431347212 */ /* 0x000fc800078ec0ff */
[----:B------:R-:W3:Y:S01]  /*4c10*/  FLO.U32 R49, R52 ;  /* 0x0000003400317300 */ /* 0x000ee200000e0000 */
[----:B------:R-:W-:-:S07]  /*4c20*/  LOP3.LUT R51, R23, R52, RZ, 0xc0, !PT ;  /* 0x0000003417337212 */ /* 0x000fce00078ec0ff */
[----:B------:R-:W0:Y:S01]  /*4c30*/  POPC R51, R51 ;  /* 0x0000003300337309 */ /* 0x000e220000000000 */
[----:B---3--:R-:W-:-:S13]  /*4c40*/  ISETP.NE.AND P0, PT, R46, R49, PT ;  /* 0x000000312e00720c */ /* 0x008fda0003f05270 */
[----:B0---4-:R-:W-:Y:S05]  /*4c50*/  @P0 BRA `(.L_x_58) ;  /* 0x0000000000080947 */ /* 0x011fea0003800000 */
[----:B------:R-:W-:-:S05]  /*4c60*/  IMAD R52, R47, 0x4, R22 ;  /* 0x000000042f347824 */ /* 0x000fca00078e0216 */
[----:B------:R0:W3:Y:S02]  /*4c70*/  ATOMS.ADD R21, [R52], R51 ;  /* 0x000000333415738c */ /* 0x0000e40000000000 */
.L_x_58:
[----:B------:R-:W-:Y:S05]  /*4c80*/  BSYNC.RECONVERGENT B0 ;  /* 0x0000000000007941 */ /* 0x000fea0003800200 */
.L_x_57:
        /* <DEDUP_REMOVED lines=9> */
[----:B0-----:R-:W-:Y:S02]  /*4d20*/  VOTE.ANY R52, PT, P1 ;  /* 0x0000000000347806 */ /* 0x001fe400008e0100 */
        /* <DEDUP_REMOVED lines=22> */
[----:B------:R-:W0:Y:S01]  /*4e90*/  FLO.U32 R19, R52 ;  /* 0x0000003400137300 */ /* 0x000e2200000e0000 */
[----:B------:R-:W-:-:S07]  /*4ea0*/  LOP3.LUT R47, R23, R52, RZ, 0xc0, !PT ;  /* 0x00000034172f7212 */ /* 0x000fce00078ec0ff */
[----:B------:R-:W3:Y:S01]  /*4eb0*/  POPC R47, R47 ;  /* 0x0000002f002f7309 */ /* 0x000ee20000000000 */
[----:B0-----:R-:W-:-:S13]  /*4ec0*/  ISETP.NE.AND P0, PT, R46, R19, PT ;  /* 0x000000132e00720c */ /* 0x001fda0003f05270 */
[----:B---34-:R-:W-:Y:S05]  /*4ed0*/  @P0 BRA `(.L_x_60) ;  /* 0x0000000000080947 */ /* 0x018fea0003800000 */
[----:B------:R-:W-:-:S05]  /*4ee0*/  IMAD R52, R5, 0x4, R22 ;  /* 0x0000000405347824 */ /* 0x000fca00078e0216 */
[----:B------:R0:W3:Y:S02]  /*4ef0*/  ATOMS.ADD R17, [R52], R47 ;  /* 0x0000002f3411738c */ /* 0x0000e40000000000 */
.L_x_60:
[----:B------:R-:W-:Y:S05]  /*4f00*/  BSYNC.RECONVERGENT B0 ;  /* 0x0000000000007941 */ /* 0x000fea0003800200 */
.L_x_59:
        /* <DEDUP_REMOVED lines=39> */
.L_x_62:
[----:B------:R-:W-:Y:S05]  /*5180*/  BSYNC.RECONVERGENT B0 ;  /* 0x0000000000007941 */ /* 0x000fea0003800200 */
.L_x_61:
[----:B------:R-:W-:Y:S01]  /*5190*/  R2P PR, R19, 0x7f ;  /* 0x0000007f13007804 */ /* 0x000fe20000000000 */
[----:B------:R-:W-:Y:S01]  /*51a0*/  IMAD.IADD R0, R7, 0x1, R0 ;  /* 0x0000000107007824 */ /* 0x000fe200078e0200 */
[----:B---3--:R3:W4:Y:S01]  /*51b0*/  SHFL.IDX PT, R11, R11, R5, 0x1f ;  /* 0x00001f050b0b7589 */ /* 0x00872200000e0000 */
[----:B--2---:R-:W-:Y:S01]  /*51c0*/  IMAD.IADD R48, R45, 0x1, R48 ;  /* 0x000000012d307824 */ /* 0x004fe200078e0230 */
[----:B-1----:R-:W-:Y:S01]  /*51d0*/  SHF.R.U32.HI R45, RZ, UR6, R28 ;  /* 0x00000006ff2d7c19 */ /* 0x002fe2000801161c */
[----:B------:R-:W-:Y:S03]  /*51e0*/  BSSY.RECONVERGENT B0, `(.L_x_63) ;  /* 0x0000022000007945 */ /* 0x000fe60003800200 */
[----:B------:R-:W-:-:S05]  /*51f0*/  LOP3.LUT R45, R45, UR5, RZ, 0x30, !PT ;  /* 0x000000052d2d7c12 */ /* 0x000fca000f8e30ff */
        /* <DEDUP_REMOVED lines=24> */
[----:B------:R0:W1:Y:S01]  /*5380*/  FLO.U32 R7, R52 ;  /* 0x0000003400077300 */ /* 0x00006200000e0000 */
[----:B------:R-:W-:-:S07]  /*5390*/  LOP3.LUT R49, R23, R52, RZ, 0xc0, !PT ;  /* 0x0000003417317212 */ /* 0x000fce00078ec0ff */
[----:B------:R-:W2:Y:S01]  /*53a0*/  POPC R49, R49 ;  /* 0x0000003100317309 */ /* 0x000ea20000000000 */
[----:B0-----:R-:W-:Y:S01]  /*53b0*/  IMAD.MOV.U32 R52, RZ, RZ, RZ ;  /* 0x000000ffff347224 */ /* 0x001fe200078e00ff */
[----:B-1----:R-:W-:-:S13]  /*53c0*/  ISETP.NE.AND P0, PT, R46, R7, PT ;  /* 0x000000072e00720c */ /* 0x002fda0003f05270 */
[----:B--234-:R-:W-:Y:S05]  /*53d0*/  @P0 BRA `(.L_x_64) ;  /* 0x0000000000080947 */ /* 0x01cfea0003800000 */
[----:B------:R-:W-:-:S06]  /*53e0*/  IMAD R52, R19, 0x4, R22 ;  /* 0x0000000413347824 */ /* 0x000fcc00078e0216 */
[----:B------:R0:W1:Y:S02]  /*53f0*/  ATOMS.ADD R52, [R52], R49 ;  /* 0x000000313434738c */ /* 0x0000640000000000 */
.L_x_64:
[----:B------:R-:W-:Y:S05]  /*5400*/  BSYNC.RECONVERGENT B0 ;  /* 0x0000000000007941 */ /* 0x000fea0003800200 */
.L_x_63:
[----:B------:R-:W-:Y:S01]  /*5410*/  R2P PR, R45, 0x7f ;  /* 0x0000007f2d007804 */ /* 0x000fe20000000000 */
[----:B-1----:R1:W2:Y:S01]  /*5420*/  SHFL.IDX PT, R52, R52, R7, 0x1f ;  /* 0x00001f0734347589 */ /* 0x0022a200000e0000 */
[----:B------:R-:W-:Y:S11]  /*5430*/  BSSY.RECONVERGENT B0, `(.L_x_65) ;  /* 0x0000021000007945 */ /* 0x000ff60003800200 */
[----:B------:R-:W-:-:S02]  /*5440*/  VOTE.ANY R5, PT, P0 ;  /* 0x0000000000057806 */ /* 0x000fc400000e0100 */
[----:B------:R-:W-:Y:S02]  /*5450*/  VOTE.ANY R19, PT, P1 ;  /* 0x0000000000137806 */ /* 0x000fe400008e0100 */
[----:B------:R-:W-:Y:S02]  /*5460*/  @!P0 LOP3.LUT R5, RZ, R5, RZ, 0x33, !PT ;  /* 0x00000005ff058212 */ /* 0x000fe400078e33ff */
[----:B------:R-:W-:Y:S02]  /*5470*/  @!P1 LOP3.LUT R19, RZ, R19, RZ, 0x33, !PT ;  /* 0x00000013ff139212 */ /* 0x000fe400078e33ff */
[----:B-1----:R-:W-:Y:S02]  /*5480*/  VOTE.ANY R7, PT, P5 ;  /* 0x0000000000077806 */ /* 0x002fe400028e0100 */
[----:B------:R-:W-:Y:S02]  /*5490*/  LOP3.LUT R5, R19, R5, RZ, 0xc0, !PT ;  /* 0x0000000513057212 */ /* 0x000fe400078ec0ff */
[----:B------:R-:W-:-:S02]  /*54a0*/  VOTE.ANY R19, PT, P2 ;  /* 0x0000000000137806 */ /* 0x000fc400010e0100 */
        /* <DEDUP_REMOVED lines=9> */
[----:B------:R-:W-:-:S04]  /*5540*/  LOP3.LUT R5, R19, R5, RZ, 0xc0, !PT ;  /* 0x0000000513057212 */ /* 0x000fc800078ec0ff */
[----:B------:R-:W-:Y:S02]  /*5550*/  LOP3.LUT R5, R7, R5, RZ, 0xc0, !PT ;  /* 0x0000000507057212 */ /* 0x000fe400078ec0ff */
[----:B------:R-:W-:-:S04]  /*5560*/  VOTE.ANY R7, PT, P6 ;  /* 0x0000000000077806 */ /* 0x000fc800030e0100 */
[----:B------:R-:W-:-:S04]  /*5570*/  @!P6 LOP3.LUT R7, RZ, R7, RZ, 0x33, !PT ;  /* 0x00000007ff07e212 */ /* 0x000fc800078e33ff */
[----:B------:R-:W-:Y:S02]  /*5580*/  LOP3.LUT R5, R7, R5, RZ, 0xc0, !PT ;  /* 0x0000000507057212 */ /* 0x000fe400078ec0ff */
[----:B------:R-:W-:-:S04]  /*5590*/  VOTE.ANY R7, PT, P0 ;  /* 0x0000000000077806 */ /* 0x000fc800000e0100 */
[----:B------:R-:W-:-:S04]  /*55a0*/  @!P0 LOP3.LUT R7, RZ, R7, RZ, 0x33, !PT ;  /* 0x00000007ff078212 */ /* 0x000fc800078e33ff */
[----:B------:R-:W-:-:S04]  /*55b0*/  LOP3.LUT R19, R7, R5, RZ, 0xc0, !PT ;  /* 0x0000000507137212 */ /* 0x000fc800078ec0ff */
[----:B------:R-:W1:Y:S01]  /*55c0*/  FLO.U32 R7, R19 ;  /* 0x0000001300077300 */ /* 0x000e6200000e0000 */
[----:B------:R-:W-:-:S07]  /*55d0*/  LOP3.LUT R5, R23, R19, RZ, 0xc0, !PT ;  /* 0x0000001317057212 */ /* 0x000fce00078ec0ff */
[----:B------:R-:W3:Y:S01]  /*55e0*/  POPC R5, R5 ;  /* 0x0000000500057309 */ /* 0x000ee20000000000 */
[----:B-1----:R-:W-:Y:S01]  /*55f0*/  ISETP.NE.AND P0, PT, R46, R7, PT ;  /* 0x000000072e00720c */ /* 0x002fe20003f05270 */
[----:B------:R-:W-:-:S12]  /*5600*/  IMAD.MOV.U32 R46, RZ, RZ, RZ ;  /* 0x000000ffff2e7224 */ /* 0x000fd800078e00ff */
[----:B--23--:R-:W-:Y:S05]  /*5610*/  @P0 BRA `(.L_x_66) ;  /* 0x0000000000080947 */ /* 0x00cfea0003800000 */
[----:B------:R-:W-:-:S05]  /*5620*/  IMAD R22, R45, 0x4, R22 ;  /* 0x000000042d167824 */ /* 0x000fca00078e0216 */
[----:B------:R1:W2:Y:S02]  /*5630*/  ATOMS.ADD R46, [R22], R5 ;  /* 0x00000005162e738c */ /* 0x0002a40000000000 */
.L_x_66:
[----:B------:R-:W-:Y:S05]  /*5640*/  BSYNC.RECONVERGENT B0 ;  /* 0x0000000000007941 */ /* 0x000fea0003800200 */
.L_x_65:
[----:B-12---:R1:W2:Y:S01]  /*5650*/  SHFL.IDX PT, R22, R46, R7, 0x1f ;  /* 0x00001f072e167589 */ /* 0x0062a200000e0000 */
[----:B------:R-:W-:Y:S01]  /*5660*/  LOP3.LUT R19, R44, 0x80000000, RZ, 0x3c, !PT ;  /* 0x800000002c137812 */ /* 0x000fe200078e3cff */
[----:B------:R-:W-:Y:S01]  /*5670*/  IMAD.IADD R11, R15, 0x1, R11 ;  /* 0x000000010f0b7824 */ /* 0x000fe200078e020b */
[----:B------:R-:W-:Y:S01]  /*5680*/  LEA R14, R14, UR4, 0x2 ;  /* 0x000000040e0e7c11 */ /* 0x000fe2000f8e10ff */
[----:B------:R-:W-:Y:S01]  /*5690*/  BAR.SYNC.DEFER_BLOCKING 0x0 ;  /* 0x0000000000007b1d */ /* 0x000fe20000010000 */
[----:B------:R-:W-:Y:S01]  /*56a0*/  LOP3.LUT R43, R43, 0x80000000, RZ, 0x3c, !PT ;  /* 0x800000002b2b7812 */ /* 0x000fe200078e3cff */
[----:B------:R-:W-:Y:S01]  /*56b0*/  IMAD.IADD R21, R51, 0x1, R21 ;  /* 0x0000000133157824 */ /* 0x000fe200078e0215 */
[----:B------:R-:W-:Y:S01]  /*56c0*/  LEA R13, R13, UR4, 0x2 ;  /* 0x000000040d0d7c11 */ /* 0x000fe2000f8e10ff */
[----:B------:R-:W-:Y:S01]  /*56d0*/  IMAD.IADD R17, R47, 0x1, R17 ;  /* 0x000000012f117824 */ /* 0x000fe200078e0211 */
[----:B------:R-:W-:Y:S01]  /*56e0*/  LOP3.LUT R15, R42, 0x80000000, RZ, 0x3c, !PT ;  /* 0x800000002a0f7812 */ /* 0x000fe200078e3cff */
[----:B------:R-:W-:Y:S01]  /*56f0*/  IMAD.IADD R52, R49, 0x1, R52 ;  /* 0x0000000131347824 */ /* 0x000fe200078e0234 */
[----:B------:R-:W-:Y:S01]  /*5700*/  LEA R10, R10, UR4, 0x2 ;  /* 0x000000040a0a7c11 */ /* 0x000fe2000f8e10ff */
[----:B------:R-:W-:Y:S01]  /*5710*/  BSSY B1, `(.L_x_67) ;  /* 0x0000058000017945 */ /* 0x000fe20003800000 */
[----:B------:R-:W-:-:S02]  /*5720*/  LEA R42, R9, UR4, 0x2 ;  /* 0x00000004092a7c11 */ /* 0x000fc4000f8e10ff */
[----:B------:R-:W-:Y:S02]  /*5730*/  LEA R4, R4, UR4, 0x2 ;  /* 0x0000000404047c11 */ /* 0x000fe4000f8e10ff */
[----:B------:R-:W-:Y:S02]  /*5740*/  LEA R50, R50, UR4, 0x2 ;  /* 0x0000000432327c11 */ /* 0x000fe4000f8e10ff */
[----:B-1----:R-:W-:Y:S02]  /*5750*/  LEA R7, R20, UR4, 0x2 ;  /* 0x0000000414077c11 */ /* 0x002fe4000f8e10ff */
[----:B------:R-:W-:Y:S02]  /*5760*/  LEA R18, R18, UR4, 0x2 ;  /* 0x0000000412127c11 */ /* 0x000fe4000f8e10ff */
[----:B------:R-:W-:Y:S01]  /*5770*/  LEA R9, R16, UR4, 0x2 ;  /* 0x0000000410097c11 */ /* 0x000fe2000f8e10ff */
[----:B--2---:R-:W-:Y:S01]  /*5780*/  IMAD.IADD R22, R5, 0x1, R22 ;  /* 0x0000000105167824 */ /* 0x004fe200078e0216 */
[----:B------:R-:W-:-:S02]  /*5790*/  LEA R5, R6, UR4, 0x2 ;  /* 0x0000000406057c11 */ /* 0x000fc4000f8e10ff */
[----:B------:R-:W-:Y:S01]  /*57a0*/  LEA R12, R12, UR4, 0x2 ;  /* 0x000000040c0c7c11 */ /* 0x000fe2000f8e10ff */
[----:B------:R-:W-:Y:S01]  /*57b0*/  STS [R14+-0x4], R19 ;  /* 0xfffffc130e007388 */ /* 0x000fe20000000800 */
[----:B------:R-:W-:Y:S02]  /*57c0*/  LEA R48, R48, UR4, 0x2 ;  /* 0x0000000430307c11 */ /* 0x000fe4000f8e10ff */
[----:B------:R-:W-:Y:S01]  /*57d0*/  LEA R21, R21, UR4, 0x2 ;  /* 0x0000000415157c11 */ /* 0x000fe2000f8e10ff */
[----:B------:R1:W-:Y:S01]  /*57e0*/  STS [R13+-0x4], R43 ;  /* 0xfffffc2b0d007388 */ /* 0x0003e20000000800 */
[----:B------:R-:W-:Y:S02]  /*57f0*/  LEA R11, R11, UR4, 0x2 ;  /* 0x000000040b0b7c11 */ /* 0x000fe4000f8e10ff */
[----:B------:R-:W-:Y:S01]  /*5800*/  LEA R52, R52, UR4, 0x2 ;  /* 0x0000000434347c11 */ /* 0x000fe2000f8e10ff */
[----:B------:R2:W-:Y:S01]  /*5810*/  STS [R10+-0x4], R15 ;  /* 0xfffffc0f0a007388 */ /* 0x0005e20000000800 */
[----:B------:R-:W-:-:S03]  /*5820*/  ISETP.NE.AND P0, PT, R53, RZ, PT ;  /* 0x000000ff3500720c */ /* 0x000fc60003f05270 */
[----:B------:R-:W-:Y:S01]  /*5830*/  STS [R42+-0x4], R41 ;  /* 0xfffffc292a007388 */ /* 0x000fe20000000800 */
[----:B-1----:R-:W-:-:S03]  /*5840*/  LEA R13, R8, UR4, 0x2 ;  /* 0x00000004080d7c11 */ /* 0x002fc6000f8e10ff */
[----:B------:R1:W-:Y:S01]  /*5850*/  STS [R5+-0x4], R40 ;  /* 0xfffffc2805007388 */ /* 0x0003e20000000800 */
[----:B--2---:R-:W-:-:S03]  /*5860*/  LEA R15, R0, UR4, 0x2 ;  /* 0x00000004000f7c11 */ /* 0x004fc6000f8e10ff */
[----:B------:R-:W-:Y:S01]  /*5870*/  STS [R4+-0x4], R39 ;  /* 0xfffffc2704007388 */ /* 0x000fe20000000800 */
[----:B------:R-:W-:-:S03]  /*5880*/  LEA R0, R17, UR4, 0x2 ;  /* 0x0000000411007c11 */ /* 0x000fc6000f8e10ff */
[----:B------:R-:W-:Y:S01]  /*5890*/  STS [R50+-0x4], R25 ;  /* 0xfffffc1932007388 */ /* 0x000fe20000000800 */
[----:B-1----:R-:W-:-:S03]  /*58a0*/  LEA R5, R22, UR4, 0x2 ;  /* 0x0000000416057c11 */ /* 0x002fc6000f8e10ff */
[----:B------:R-:W-:Y:S04]  /*58b0*/  STS [R7+-0x4], R38 ;  /* 0xfffffc2607007388 */ /* 0x000fe80000000800 */
[----:B------:R-:W-:Y:S04]  /*58c0*/  STS [R18+-0x4], R37 ;  /* 0xfffffc2512007388 */ /* 0x000fe80000000800 */
[----:B------:R-:W-:Y:S04]  /*58d0*/  STS [R9+-0x4], R36 ;  /* 0xfffffc2409007388 */ /* 0x000fe80000000800 */
[----:B------:R-:W-:Y:S04]  /*58e0*/  STS [R12+-0x4], R35 ;  /* 0xfffffc230c007388 */ /* 0x000fe80000000800 */
[----:B------:R1:W-:Y:S04]  /*58f0*/  STS [R13+-0x4], R34 ;  /* 0xfffffc220d007388 */ /* 0x0003e80000000800 */
[----:B------:R2:W-:Y:S04]  /*5900*/  STS [R15+-0x4], R26 ;  /* 0xfffffc1a0f007388 */ /* 0x0005e80000000800 */
[----:B------:R2:W-:Y:S01]  /*5910*/  STS [R48+-0x4], R33 ;  /* 0xfffffc2130007388 */ /* 0x0005e20000000800 */
[----:B-1----:R-:W-:-:S03]  /*5920*/  LEA R13, R3, UR4, 0x3 ;  /* 0x00000004030d7c11 */ /* 0x002fc6000f8e18ff */
[----:B------:R2:W-:Y:S04]  /*5930*/  STS [R21+-0x4], R32 ;  /* 0xfffffc2015007388 */ /* 0x0005e80000000800 */
[----:B------:R2:W-:Y:S04]  /*5940*/  STS [R0+-0x4], R31 ;  /* 0xfffffc1f00007388 */ /* 0x0005e80000000800 */
[----:B------:R2:W-:Y:S04]  /*5950*/  STS [R11+-0x4], R30 ;  /* 0xfffffc1e0b007388 */ /* 0x0005e80000000800 */
[----:B------:R2:W-:Y:S04]  /*5960*/  STS [R52+-0x4], R29 ;  /* 0xfffffc1d34007388 */ /* 0x0005e80000000800 */
[----:B------:R2:W-:Y:S01]  /*5970*/  STS [R5+-0x4], R28 ;  /* 0xfffffc1c05007388 */ /* 0x0005e20000000800 */
[----:B------:R-:W-:Y:S05]  /*5980*/  @P0 BRA `(.L_x_68) ;  /* 0x0000000000c00947 */ /* 0x000fea0003800000 */
[----:B------:R-:W1:Y:S02]  /*5990*/  LDCU.64 UR10, c[0x0][0x398] ;  /* 0x00007300ff0a77ac */ /* 0x000e640008000a00 */
[----:B-1----:R-:W-:-:S04]  /*59a0*/  LEA R6, P0, R3, UR10, 0x3 ;  /* 0x0000000a03067c11 */ /* 0x002fc8000f8018ff */
[----:B------:R-:W-:-:S05]  /*59b0*/  LEA.HI.X R7, R3, UR11, RZ, 0x3, P0 ;  /* 0x0000000b03077c11 */ /* 0x000fca00080f1cff */
[----:B--2---:R-:W2:Y:S01]  /*59c0*/  LDG.E.64 R4, desc[UR8][R6.64] ;  /* 0x0000000806047981 */ /* 0x004ea2000c1e1b00 */
[----:B------:R-:W-:Y:S01]  /*59d0*/  SHF.R.S32.HI R9, RZ, 0x1f, R24 ;  /* 0x0000001fff097819 */ /* 0x000fe20000011418 */
[----:B------:R-:W-:Y:S01]  /*59e0*/  UISETP.GE.AND UP0, UPT, UR7, 0x1, UPT ;  /* 0x000000010700788c */ /* 0x000fe2000bf06270 */
[----:B------:R-:W-:Y:S01]  /*59f0*/  IMAD.MOV.U32 R0, RZ, RZ, R27 ;  /* 0x000000ffff007224 */ /* 0x000fe200078e001b */
[----:B--2---:R-:W-:-:S05]  /*5a00*/  IADD3 R4, P0, PT, -R24, R4, RZ ;  /* 0x0000000418047210 */ /* 0x004fca0007f1e1ff */
[----:B------:R-:W-:-:S05]  /*5a10*/  IMAD.X R5, R5, 0x1, ~R9, P0 ;  /* 0x0000000105057824 */ /* 0x000fca00000e0e09 */
[----:B------:R1:W-:Y:S01]  /*5a20*/  STS.64 [R13+0x7200], R4 ;  /* 0x007200040d007388 */ /* 0x0003e20000000a00 */
[----:B------:R-:W-:Y:S05]  /*5a30*/  BRA.U !UP0, `(.L_x_69) ;  /* 0x00000001086c7547 */ /* 0x000fea000b800000 */
[----:B------:R-:W-:Y:S01]  /*5a40*/  BSSY B0, `(.L_x_70) ;  /* 0x0000019000007945 */ /* 0x000fe20003800000 */
[----:B------:R-:W-:Y:S02]  /*5a50*/  IMAD.MOV.U32 R6, RZ, RZ, -0x1 ;  /* 0xffffffffff067424 */ /* 0x000fe400078e00ff */
[----:B------:R-:W-:Y:S02]  /*5a60*/  IMAD.U32 R7, RZ, RZ, UR7 ;  /* 0x00000007ff077e24 */ /* 0x000fe4000f8e00ff */
[----:B------:R-:W-:-:S07]  /*5a70*/  IMAD.MOV.U32 R0, RZ, RZ, R27 ;  /* 0x000000ffff007224 */ /* 0x000fce00078e001b */
.L_x_74:
[----:B-1----:R-:W1:Y:S01]  /*5a80*/  LDC.64 R4, c[0x0][0x380] ;  /* 0x0000e000ff047b82 */ /* 0x002e620000000a00 */
[----:B------:R-:W-:Y:S01]  /*5a90*/  VIADD R11, R7, 0xffffffff ;  /* 0xffffffff070b7836 */ /* 0x000fe20000000000 */
[----:B------:R-:W-:Y:S03]  /*5aa0*/  BSSY B2, `(.L_x_71) ;  /* 0x0000008000027945 */ /* 0x000fe60003800000 */
[----:B------:R-:W-:-:S04]  /*5ab0*/  IMAD R9, R11, 0x100, R3 ;  /* 0x000001000b097824 */ /* 0x000fc800078e0203 */
[----:B-1----:R-:W-:-:S07]  /*5ac0*/  IMAD.WIDE R4, R9, 0x4, R4 ;  /* 0x0000000409047825 */ /* 0x002fce00078e0204 */
.L_x_72:
[----:B------:R-:W-:Y:S05]  /*5ad0*/  YIELD ;  /* 0x0000000000007946 */ /* 0x000fea0003800000 */
[----:B------:R1:W-:Y:S06]  /*5ae0*/  MEMBAR.SC.CTA ;  /* 0x0000000000007992 */ /* 0x0003ec0000000000 */
[----:B-1----:R-:W2:Y:S02]  /*5af0*/  LDG.E.STRONG.SYS R8, desc[UR8][R4.64] ;  /* 0x0000000804087981 */ /* 0x002ea4000c1f5900 */
[----:B--2---:R-:W-:-:S13]  /*5b00*/  ISETP.NE.AND P0, PT, R8, RZ, PT ;  /* 0x000000ff0800720c */ /* 0x004fda0003f05270 */
[----:B------:R-:W-:Y:S05]  /*5b10*/  @!P0 BRA `(.L_x_72) ;  /* 0xfffffffc00ec8947 */ /* 0x000fea000383ffff */
[----:B------:R-:W-:Y:S05]  /*5b20*/  BSYNC B2 ;  /* 0x0000000000027941 */ /* 0x000fea0003800000 */
.L_x_71:
[----:B------:R-:W-:Y:S01]  /*5b30*/  BSSY.RECONVERGENT B2, `(.L_x_73) ;  /* 0x0000006000027945 */ /* 0x000fe20003800200 */
[C---:B------:R-:W-:Y:S02]  /*5b40*/  ISETP.GT.AND P0, PT, R8.reuse, -0x1, PT ;  /* 0xffffffff0800780c */ /* 0x040fe40003f04270 */
[----:B------:R-:W-:Y:S01]  /*5b50*/  LOP3.LUT R5, R8, 0x3fffffff, RZ, 0xc0, !PT ;  /* 0x3fffffff08057812 */ /* 0x000fe200078ec0ff */
[----:B------:R-:W-:Y:S05]  /*5b60*/  WARPSYNC.EXCLUSIVE R6 ;  /* 0x0000000006007348 */ /* 0x000fea0003a00000 */
[----:B------:R-:W-:-:S05]  /*5b70*/  IMAD.IADD R0, R5, 0x1, R0 ;  /* 0x0000000105007824 */ /* 0x000fca00078e0200 */
[----:B------:R-:W-:-:S07]  /*5b80*/  VOTE.ANY R6, PT, P0 ;  /* 0x0000000000067806 */ /* 0x000fce00000e0100 */
[----:B------:R-:W-:Y:S05]  /*5b90*/  BSYNC.RECONVERGENT B2 ;  /* 0x0000000000027941 */ /* 0x000fea0003800200 */
.L_x_73:
[----:B------:R-:W-:Y:S01]  /*5ba0*/  ISETP.GT.U32.AND P1, PT, R7, 0x1, PT ;  /* 0x000000010700780c */ /* 0x000fe20003f24070 */
[----:B------:R-:W-:-:S12]  /*5bb0*/  IMAD.MOV.U32 R7, RZ, RZ, R11 ;  /* 0x000000ffff077224 */ /* 0x000fd800078e000b */
[----:B------:R-:W-:Y:S05]  /*5bc0*/  @P0 BRA P1, `(.L_x_74) ;  /* 0xfffffffc00ac0947 */ /* 0x000fea000083ffff */
[----:B------:R-:W-:Y:S05]  /*5bd0*/  BSYNC B0 ;  /* 0x0000000000007941 */ /* 0x000fea0003800000 */
.L_x_70:
[----:B------:R2:W3:Y:S02]  /*5be0*/  LDS.64 R4, [R13+0x7200] ;  /* 0x007200000d047984 */ /* 0x0004e40000000a00 */
.L_x_69:
[----:B------:R-:W4:Y:S01]  /*5bf0*/  LDC.64 R6, c[0x0][0x380] ;  /* 0x0000e000ff067b82 */ /* 0x000f220000000a00 */
[C---:B------:R-:W-:Y:S01]  /*5c00*/  IMAD.IADD R11, R0.reuse, 0x1, -R27 ;  /* 0x00000001000b7824 */ /* 0x040fe200078e0a1b */
[----:B------:R-:W-:Y:S01]  /*5c10*/  LOP3.LUT R9, R0, 0x80000000, RZ, 0xfc, !PT ;  /* 0x8000000000097812 */ /* 0x000fe200078efcff */
[----:B------:R-:W-:-:S03]  /*5c20*/  IMAD.U32 R15, RZ, RZ, UR7 ;  /* 0x00000007ff0f7e24 */ /* 0x000fc6000f8e00ff */
[----:B-1-3--:R-:W-:Y:S01]  /*5c30*/  IADD3 R4, P0, PT, R11, R4, RZ ;  /* 0x000000040b047210 */ /* 0x00afe20007f1e0ff */
[----:B------:R-:W-:-:S03]  /*5c40*/  IMAD R15, R15, 0x100, R3 ;  /* 0x000001000f0f7824 */ /* 0x000fc600078e0203 */
[----:B------:R-:W-:-:S05]  /*5c50*/  LEA.HI.X.SX32 R5, R11, R5, 0x1, P0 ;  /* 0x000000050b057211 */ /* 0x000fca00000f0eff */
[----:B------:R1:W-:Y:S01]  /*5c60*/  STS.64 [R13+0x7200], R4 ;  /* 0x007200040d007388 */ /* 0x0003e20000000a00 */
[----:B----4-:R-:W-:-:S05]  /*5c70*/  IMAD.WIDE R6, R15, 0x4, R6 ;  /* 0x000000040f067825 */ /* 0x010fca00078e0206 */
[----:B------:R1:W-:Y:S02]  /*5c80*/  STG.E.STRONG.SYS desc[UR8][R6.64], R9 ;  /* 0x0000000906007986 */ /* 0x0003e4000c115908 */
.L_x_68:
[----:B------:R-:W-:Y:S05]  /*5c90*/  BSYNC B1 ;  /* 0x0000000000017941 */ /* 0x000fea0003800000 */
.L_x_67:
[----:B-1----:R-:W1:Y:S01]  /*5ca0*/  LDC.64 R6, c[0x0][0x390] ;  /* 0x0000e400ff067b82 */ /* 0x002e620000000a00 */
[----:B------:R-:W-:-:S06]  /*5cb0*/  UIMAD UR6, UR7, 0x1c80, URZ ;  /* 0x00001c80070678a4 */ /* 0x000fcc000f8e02ff */
[----:B--2---:R-:W-:Y:S01]  /*5cc0*/  IMAD.U32 R0, RZ, RZ, UR6 ;  /* 0x00000006ff007e24 */ /* 0x004fe2000f8e00ff */
[----:B------:R-:W2:Y:S03]  /*5cd0*/  LDC R9, c[0x0][0x3c0] ;  /* 0x0000f000ff097b82 */ /* 0x000ea60000000800 */
[----:B------:R-:W-:Y:S01]  /*5ce0*/  VIADD R0, R0, 0x1c80 ;  /* 0x00001c8000007836 */ /* 0x000fe20000000000 */
[----:B-1----:R-:W-:-:S04]  /*5cf0*/  ISETP.EQ.U32.AND P1, PT, R6, RZ, PT ;  /* 0x000000ff0600720c */ /* 0x002fc80003f22070 */
[CC--:B--2---:R-:W-:Y:S02]  /*5d00*/  ISETP.GE.AND P0, PT, R0.reuse, R9.reuse, PT ;  /* 0x000000090000720c */ /* 0x0c4fe40003f06270 */
[----:B------:R-:W-:Y:S02]  /*5d10*/  ISETP.GT.AND P3, PT, R0, R9, PT ;  /* 0x000000090000720c */ /* 0x000fe40003f64270 */
[----:B------:R-:W-:Y:S02]  /*5d20*/  ISETP.EQ.OR.EX P0, PT, R7, RZ, !P0, P1 ;  /* 0x000000ff0700720c */ /* 0x000fe40004702710 */
[C---:B------:R-:W-:Y:S02]  /*5d30*/  LEA R0, R3.reuse, UR4, 0x2 ;  /* 0x0000000403007c11 */ /* 0x040fe4000f8e10ff */
[----:B------:R-:W-:-:S13]  /*5d40*/  ISETP.GT.U32.OR P0, PT, R3, 0xff, P0 ;  /* 0x000000ff0300780c */ /* 0x000fda0000704470 */
[----:B------:R-:W-:Y:S05]  /*5d50*/  @P0 BRA `(.L_x_75) ;  /* 0x0000000000200947 */ /* 0x000fea0003800000 */
[----:B------:R-:W1:Y:S01]  /*5d60*/  LDS.64 R4, [R13+0x7200] ;  /* 0x007200000d047984 */ /* 0x000e620000000a00 */
[C---:B------:R-:W-:Y:S02]  /*5d70*/  LEA R6, P2, R3.reuse, R6, 0x3 ;  /* 0x0000000603067211 */ /* 0x040fe400078418ff */
[--C-:B------:R-:W-:Y:S02]  /*5d80*/  SHF.R.S32.HI R11, RZ, 0x1f, R27.reuse ;  /* 0x0000001fff0b7819 */ /* 0x100fe4000001141b */
[----:B------:R-:W-:Y:S02]  /*5d90*/  LEA.HI.X R7, R3, R7, RZ, 0x3, P2 ;  /* 0x0000000703077211 */ /* 0x000fe400010f1cff */
[----:B-1----:R-:W-:Y:S02]  /*5da0*/  IADD3 R4, P0, P1, R4, R24, R27 ;  /* 0x0000001804047210 */ /* 0x002fe4000791e01b */
[----:B------:R-:W-:-:S04]  /*5db0*/  SHF.R.S32.HI R24, RZ, 0x1f, R24 ;  /* 0x0000001fff187819 */ /* 0x000fc80000011418 */
[----:B------:R-:W-:-:S05]  /*5dc0*/  IADD3.X R5, PT, PT, R5, R24, R11, P0, P1 ;  /* 0x0000001805057210 */ /* 0x000fca00007e240b */
[----:B------:R1:W-:Y:S02]  /*5dd0*/  STG.E.64 desc[UR8][R6.64], R4 ;  /* 0x0000000406007986 */ /* 0x0003e4000c101b08 */
.L_x_75:
[----:B------:R-:W-:Y:S05]  /*5de0*/  WARPSYNC.ALL ;  /* 0x0000000000007948 */ /* 0x000fea0003800000 */
[----:B------:R-:W-:Y:S06]  /*5df0*/  BAR.SYNC.DEFER_BLOCKING 0x0 ;  /* 0x0000000000007b1d */ /* 0x000fec0000010000 */
[----:B------:R-:W-:Y:S05]  /*5e00*/  @P3 BRA `(.L_x_76) ;  /* 0x0000000c009c3947 */ /* 0x000fea0003800000 */
[----:B------:R-:W1:Y:S01]  /*5e10*/  LDS R2, [R0] ;  /* 0x0000000000027984 */ /* 0x000e620000000800 */
[----:B------:R-:W1:Y:S01]  /*5e20*/  LDCU UR6, c[0x0][0x3c4] ;  /* 0x00007880ff0677ac */ /* 0x000e620008000800 */
[----:B------:R-:W2:Y:S01]  /*5e30*/  LDCU.64 UR10, c[0x0][0x3a0] ;  /* 0x00007400ff0a77ac */ /* 0x000ea20008000a00 */
[----:B-1----:R-:W-:Y:S02]  /*5e40*/  SHF.R.U32.HI R4, RZ, UR6, R2 ;  /* 0x00000006ff047c19 */ /* 0x002fe40008011602 */
[----:B------:R-:W-:Y:S02]  /*5e50*/  LOP3.LUT R11, R2, 0x80000000, RZ, 0x3c, !PT ;  /* 0x80000000020b7812 */ /* 0x000fe400078e3cff */
[----:B------:R-:W-:-:S04]  /*5e60*/  LOP3.LUT R4, R4, UR5, RZ, 0x30, !PT ;  /* 0x0000000504047c12 */ /* 0x000fc8000f8e30ff */
[----:B------:R-:W-:-:S06]  /*5e70*/  LEA R5, R4, UR4, 0x3 ;  /* 0x0000000404057c11 */ /* 0x000fcc000f8e18ff */
[----:B------:R-:W1:Y:S02]  /*5e80*/  LDS.64 R4, [R5+0x7200] ;  /* 0x0072000005047984 */ /* 0x000e640000000a00 */
[----:B-1----:R-:W-:-:S05]  /*5e90*/  IADD3 R4, P0, PT, R4, R3, RZ ;  /* 0x0000000304047210 */ /* 0x002fca0007f1e0ff */
[----:B------:R-:W-:Y:S01]  /*5ea0*/  IMAD.X R7, RZ, RZ, R5, P0 ;  /* 0x000000ffff077224 */ /* 0x000fe200000e0605 */
[----:B--2---:R-:W-:-:S04]  /*5eb0*/  LEA R6, P0, R4, UR10, 0x2 ;  /* 0x0000000a04067c11 */ /* 0x004fc8000f8010ff */
[----:B------:R-:W-:-:S05]  /*5ec0*/  LEA.HI.X R7, R4, UR11, R7, 0x2, P0 ;  /* 0x0000000b04077c11 */ /* 0x000fca00080f1407 */
[----:B------:R-:W-:Y:S01]  /*5ed0*/  STG.E desc[UR8][R6.64], R11 ;  /* 0x0000000b06007986 */ /* 0x000fe2000c101908 */
[----:B------:R-:W-:-:S03]  /*5ee0*/  NOP ;  /* 0x0000000000007918 */ /* 0x000fc60000000000 */
[----:B------:R-:W1:Y:S02]  /*5ef0*/  LDS R2, [R0+0x600] ;  /* 0x0006000000027984 */ /* 0x000e640000000800 */
[----:B-1----:R-:W-:Y:S02]  /*5f00*/  SHF.R.U32.HI R4, RZ, UR6, R2 ;  /* 0x00000006ff047c19 */ /* 0x002fe40008011602 */
[----:B------:R-:W-:Y:S02]  /*5f10*/  LOP3.LUT R11, R2, 0x80000000, RZ, 0x3c, !PT ;  /* 0x80000000020b7812 */ /* 0x000fe400078e3cff */
[----:B------:R-:W-:-:S04]  /*5f20*/  LOP3.LUT R4, R4, UR5, RZ, 0x30, !PT ;  /* 0x0000000504047c12 */ /* 0x000fc8000f8e30ff */
[----:B------:R-:W-:-:S06]  /*5f30*/  LEA R5, R4, UR4, 0x3 ;  /* 0x0000000404057c11 */ /* 0x000fcc000f8e18ff */
[----:B------:R-:W1:Y:S02]  /*5f40*/  LDS.64 R4, [R5+0x7200] ;  /* 0x0072000005047984 */ /* 0x000e640000000a00 */
[----:B-1----:R-:W-:-:S05]  /*5f50*/  IADD3 R4, P0, PT, R4, R3, RZ ;  /* 0x0000000304047210 */ /* 0x002fca0007f1e0ff */
[----:B------:R-:W-:Y:S01]  /*5f60*/  IMAD.X R9, RZ, RZ, R5, P0 ;  /* 0x000000ffff097224 */ /* 0x000fe200000e0605 */
[----:B------:R-:W-:-:S04]  /*5f70*/  LEA R8, P0, R4, UR10, 0x2 ;  /* 0x0000000a04087c11 */ /* 0x000fc8000f8010ff */
        /* <DEDUP_REMOVED lines=196> */
[----:B-1----:R-:W-:-:S04]  /*6bc0*/  SHF.R.U32.HI R2, RZ, UR6, R0 ;  /* 0x00000006ff027c19 */ /* 0x002fc80008011600 */
[----:B------:R-:W-:-:S04]  /*6bd0*/  LOP3.LUT R2, R2, UR5, RZ, 0x30, !PT ;  /* 0x0000000502027c12 */ /* 0x000fc8000f8e30ff */
[----:B------:R-:W-:-:S06]  /*6be0*/  LEA R4, R2, UR4, 0x3 ;  /* 0x0000000402047c11 */ /* 0x000fcc000f8e18ff */
[----:B------:R-:W1:Y:S02]  /*6bf0*/  LDS.64 R4, [R4+0x7200] ;  /* 0x0072000004047984 */ /* 0x000e640000000a00 */
[----:B-1----:R-:W-:-:S05]  /*6c00*/  IADD3 R3, P0, PT, R4, R3, RZ ;  /* 0x0000000304037210 */ /* 0x002fca0007f1e0ff */
[----:B------:R-:W-:Y:S01]  /*6c10*/  IMAD.X R6, RZ, RZ, R5, P0 ;  /* 0x000000ffff067224 */ /* 0x000fe200000e0605 */
[C---:B------:R-:W-:Y:S02]  /*6c20*/  LEA R2, P0, R3.reuse, UR10, 0x2 ;  /* 0x0000000a03027c11 */ /* 0x040fe4000f8010ff */
[----:B------:R-:W-:Y:S02]  /*6c30*/  LOP3.LUT R5, R0, 0x80000000, RZ, 0x3c, !PT ;  /* 0x8000000000057812 */ /* 0x000fe400078e3cff */
[----:B------:R-:W-:-:S05]  /*6c40*/  LEA.HI.X R3, R3, UR11, R6, 0x2, P0 ;  /* 0x0000000b03037c11 */ /* 0x000fca00080f1406 */
[----:B------:R-:W-:Y:S01]  /*6c50*/  STG.E desc[UR8][R2.64+0x6c00], R5 ;  /* 0x006c000502007986 */ /* 0x000fe2000c101908 */
[----:B------:R-:W-:Y:S01]  /*6c60*/  NOP ;  /* 0x0000000000007918 */ /* 0x000fe20000000000 */
[----:B------:R-:W-:Y:S05]  /*6c70*/  EXIT ;  /* 0x000000000000794d */ /* 0x000fea0003800000 */
.L_x_76:
[----:B-1----:R-:W-:Y:S01]  /*6c80*/  IMAD.U32 R4, RZ, RZ, UR7 ;  /* 0x00000007ff047e24 */ /* 0x002fe2000f8e00ff */
[----:B------:R-:W-:Y:S01]  /*6c90*/  BSSY.RECONVERGENT B0, `(.L_x_77) ;  /* 0x000001e000007945 */ /* 0x000fe20003800200 */
[C---:B------:R-:W-:Y:S02]  /*6ca0*/  VIADD R6, R3.reuse, 0x300 ;  /* 0x0000030003067836 */ /* 0x040fe40000000000 */
[----:B------:R-:W-:Y:S02]  /*6cb0*/  IMAD R5, R4, -0x1c80, R9 ;  /* 0xffffe38004057824 */ /* 0x000fe400078e0209 */
[C---:B------:R-:W-:Y:S02]  /*6cc0*/  VIADD R4, R3.reuse, 0x180 ;  /* 0x0000018003047836 */ /* 0x040fe40000000000 */
[C---:B------:R-:W-:Y:S01]  /*6cd0*/  VIADD R8, R3.reuse, 0x480 ;  /* 0x0000048003087836 */ /* 0x040fe20000000000 */
[CC--:B------:R-:W-:Y:S01]  /*6ce0*/  ISETP.GE.AND P1, PT, R3.reuse, R5.reuse, PT ;  /* 0x000000050300720c */ /* 0x0c0fe20003f26270 */
[C---:B------:R-:W-:Y:S01]  /*6cf0*/  VIADD R10, R3.reuse, 0xa80 ;  /* 0x00000a80030a7836 */ /* 0x040fe20000000000 */
[-C--:B------:R-:W-:Y:S01]  /*6d00*/  ISETP.GE.AND P2, PT, R4, R5.reuse, PT ;  /* 0x000000050400720c */ /* 0x080fe20003f46270 */
[C---:B------:R-:W-:Y:S01]  /*6d10*/  VIADD R4, R3.reuse, 0x600 ;  /* 0x0000060003047836 */ /* 0x040fe20000000000 */
[-C--:B------:R-:W-:Y:S01]  /*6d20*/  ISETP.GE.AND P3, PT, R6, R5.reuse, PT ;  /* 0x000000050600720c */ /* 0x080fe20003f66270 */
[C---:B------:R-:W-:Y:S01]  /*6d30*/  VIADD R6, R3.reuse, 0x780 ;  /* 0x0000078003067836 */ /* 0x040fe20000000000 */
[-C--:B------:R-:W-:Y:S01]  /*6d40*/  ISETP.GE.AND P4, PT, R8, R5.reuse, PT ;  /* 0x000000050800720c */ /* 0x080fe20003f86270 */
[----:B------:R-:W-:Y:S01]  /*6d50*/  VIADD R8, R3, 0x900 ;  /* 0x0000090003087836 */ /* 0x000fe20000000000 */
[----:B------:R-:W-:-:S02]  /*6d60*/  ISETP.GE.AND P5, PT, R4, R5, PT ;  /* 0x000000050400720c */ /* 0x000fc40003fa6270 */
[-C--:B------:R-:W-:Y:S02]  /*6d70*/  ISETP.GE.AND P6, PT, R6, R5.reuse, PT ;  /* 0x000000050600720c */ /* 0x080fe40003fc6270 */
[----:B------:R-:W-:Y:S01]  /*6d80*/  ISETP.GE.AND P0, PT, R8, R5, PT ;  /* 0x000000050800720c */ /* 0x000fe20003f06270 */
[----:B------:R-:W-:-:S12]  /*6d90*/  @P1 BRA `(.L_x_78) ;  /* 0x0000000000341947 */ /* 0x000fd80003800000 */
[----:B------:R-:W1:Y:S01]  /*6da0*/  LDS R4, [R0] ;  /* 0x0000000000047984 */ /* 0x000e620000000800 */
[----:B------:R-:W1:Y:S01]  /*6db0*/  LDCU UR6, c[0x0][0x3c4] ;  /* 0x00007880ff0677ac */ /* 0x000e620008000800 */
[----:B------:R-:W2:Y:S01]  /*6dc0*/  LDCU.64 UR10, c[0x0][0x3a0] ;  /* 0x00007400ff0a77ac */ /* 0x000ea20008000a00 */
[----:B-1----:R-:W-:-:S04]  /*6dd0*/  SHF.R.U32.HI R6, RZ, UR6, R4 ;  /* 0x00000006ff067c19 */ /* 0x002fc80008011604 */
[----:B------:R-:W-:-:S04]  /*6de0*/  LOP3.LUT R6, R6, UR5, RZ, 0x30, !PT ;  /* 0x0000000506067c12 */ /* 0x000fc8000f8e30ff */
[----:B------:R-:W-:-:S05]  /*6df0*/  LEA R8, R6, UR4, 0x3 ;  /* 0x0000000406087c11 */ /* 0x000fca000f8e18ff */
[----:B------:R-:W1:Y:S02]  /*6e00*/  LDS.64 R6, [R8+0x7200] ;  /* 0x0072000008067984 */ /* 0x000e640000000a00 */
[----:B-1----:R-:W-:-:S05]  /*6e10*/  IADD3 R9, P1, PT, R6, R3, RZ ;  /* 0x0000000306097210 */ /* 0x002fca0007f3e0ff */
[----:B------:R-:W-:Y:S01]  /*6e20*/  IMAD.X R12, RZ, RZ, R7, P1 ;  /* 0x000000ffff0c7224 */ /* 0x000fe200008e0607 */
[----:B--2---:R-:W-:-:S04]  /*6e30*/  LEA R6, P1, R9, UR10, 0x2 ;  /* 0x0000000a09067c11 */ /* 0x004fc8000f8210ff */
[----:B------:R-:W-:Y:S02]  /*6e40*/  LEA.HI.X R7, R9, UR11, R12, 0x2, P1 ;  /* 0x0000000b09077c11 */ /* 0x000fe400088f140c */
[----:B------:R-:W-:-:S05]  /*6e50*/  LOP3.LUT R9, R4, 0x80000000, RZ, 0x3c, !PT ;  /* 0x8000000004097812 */ /* 0x000fca00078e3cff */
[----:B------:R1:W-:Y:S02]  /*6e60*/  STG.E desc[UR8][R6.64], R9 ;  /* 0x0000000906007986 */ /* 0x0003e4000c101908 */
.L_x_78:
[----:B------:R-:W-:Y:S05]  /*6e70*/  BSYNC.RECONVERGENT B0 ;  /* 0x0000000000007941 */ /* 0x000fea0003800200 */
.L_x_77:
[----:B------:R-:W-:Y:S01]  /*6e80*/  NOP ;  /* 0x0000000000007918 */ /* 0x000fe20000000000 */
[----:B------:R-:W-:Y:S01]  /*6e90*/  BSSY.RECONVERGENT B0, `(.L_x_79) ;  /* 0x0000011000007945 */ /* 0x000fe20003800200 */
[----:B------:R-:W-:Y:S02]  /*6ea0*/  ISETP.GE.AND P1, PT, R10, R5, PT ;  /* 0x000000050a00720c */ /* 0x000fe40003f26270 */
[----:B------:R-:W-:Y:S01]  /*6eb0*/  LOP3.LUT R10, R3, 0xc00, RZ, 0xfc, !PT ;  /* 0x00000c00030a7812 */ /* 0x000fe200078efcff */
[----:B------:R-:W-:Y:S10]  /*6ec0*/  @P2 BRA `(.L_x_80) ;  /* 0x0000000000342947 */ /* 0x000ff40003800000 */
[----:B------:R-:W1:Y:S01]  /*6ed0*/  LDS R4, [R0+0x600] ;  /* 0x0006000000047984 */ /* 0x000e620000000800 */
        /* <DEDUP_REMOVED lines=12> */
.L_x_80:
[----:B------:R-:W-:Y:S05]  /*6fa0*/  BSYNC.RECONVERGENT B0 ;  /* 0x0000000000007941 */ /* 0x000fea0003800200 */
.L_x_79:
[----:B------:R-:W-:Y:S01]  /*6fb0*/  NOP ;  /* 0x0000000000007918 */ /* 0x000fe20000000000 */
[----:B------:R-:W-:Y:S01]  /*6fc0*/  BSSY.RECONVERGENT B0, `(.L_x_81) ;  /* 0x0000011000007945 */ /* 0x000fe20003800200 */
[----:B------:R-:W-:Y:S01]  /*6fd0*/  ISETP.GE.AND P2, PT, R10, R5, PT ;  /* 0x000000050a00720c */ /* 0x000fe20003f46270 */
[----:B------:R-:W-:Y:S02]  /*6fe0*/  VIADD R10, R3, 0xd80 ;  /* 0x00000d80030a7836 */ /* 0x000fe40000000000 */
[----:B------:R-:W-:Y:S10]  /*6ff0*/  @P3 BRA `(.L_x_82) ;  /* 0x0000000000343947 */ /* 0x000ff40003800000 */
[----:B------:R-:W1:Y:S01]  /*7000*/  LDS R4, [R0+0xc00] ;  /* 0x000c000000047984 */ /* 0x000e620000000800 */
[----:B------:R-:W1:Y:S01]  /*7010*/  LDCU UR6, c[0x0][0x3c4] ;  /* 0x00007880ff0677ac */ /* 0x000e620008000800 */
[----:B------:R-:W3:Y:S01]  /*7020*/  LDCU.64 UR10, c[0x0][0x3a0] ;  /* 0x00007400ff0a77ac */ /* 0x000ee20008000a00 */
[----:B-12---:R-:W-:-:S04]  /*7030*/  SHF.R.U32.HI R6, RZ, UR6, R4 ;  /* 0x00000006ff067c19 */ /* 0x006fc80008011604 */
[----:B------:R-:W-:-:S04]  /*7040*/  LOP3.LUT R6, R6, UR5, RZ, 0x30, !PT ;  /* 0x0000000506067c12 */ /* 0x000fc8000f8e30ff */
[----:B------:R-:W-:-:S05]  /*7050*/  LEA R8, R6, UR4, 0x3 ;  /* 0x0000000406087c11 */ /* 0x000fca000f8e18ff */
[----:B------:R-:W1:Y:S02]  /*7060*/  LDS.64 R6, [R8+0x7200] ;  /* 0x0072000008067984 */ /* 0x000e640000000a00 */
[----:B-1----:R-:W-:-:S05]  /*7070*/  IADD3 R9, P3, PT, R6, R3, RZ ;  /* 0x0000000306097210 */ /* 0x002fca0007f7e0ff */
[----:B------:R-:W-:Y:S01]  /*7080*/  IMAD.X R12, RZ, RZ, R7, P3 ;  /* 0x000000ffff0c7224 */ /* 0x000fe200018e0607 */
[----:B---3--:R-:W-:-:S04]  /*7090*/  LEA R6, P3, R9, UR10, 0x2 ;  /* 0x0000000a09067c11 */ /* 0x008fc8000f8610ff */
[----:B------:R-:W-:Y:S02]  /*70a0*/  LEA.HI.X R7, R9, UR11, R12, 0x2, P3 ;  /* 0x0000000b09077c11 */ /* 0x000fe400098f140c */
[----:B------:R-:W-:-:S05]  /*70b0*/  LOP3.LUT R9, R4, 0x80000000, RZ, 0x3c, !PT ;  /* 0x8000000004097812 */ /* 0x000fca00078e3cff */
[----:B------:R3:W-:Y:S02]  /*70c0*/  STG.E desc[UR8][R6.64+0xc00], R9 ;  /* 0x000c000906007986 */ /* 0x0007e4000c101908 */
.L_x_82:
[----:B------:R-:W-:Y:S05]  /*70d0*/  BSYNC.RECONVERGENT B0 ;  /* 0x0000000000007941 */ /* 0x000fea0003800200 */
.L_x_81:
[----:B------:R-:W-:Y:S01]  /*70e0*/  NOP ;  /* 0x0000000000007918 */ /* 0x000fe20000000000 */
[----:B------:R-:W-:Y:S01]  /*70f0*/  BSSY.RECONVERGENT B0, `(.L_x_83) ;  /* 0x0000011000007945 */ /* 0x000fe20003800200 */
[----:B------:R-:W-:Y:S01]  /*7100*/  ISETP.GE.AND P3, PT, R10, R5, PT ;  /* 0x000000050a00720c */ /* 0x000fe20003f66270 */
[----:B------:R-:W-:Y:S02]  /*7110*/  VIADD R10, R3, 0xf00 ;  /* 0x00000f00030a7836 */ /* 0x000fe40000000000 */
[----:B------:R-:W-:Y:S10]  /*7120*/  @P4 BRA `(.L_x_84) ;  /* 0x0000000000344947 */ /* 0x000ff40003800000 */
[----:B------:R-:W1:Y:S01]  /*7130*/  LDS R4, [R0+0x1200] ;  /* 0x0012000000047984 */ /* 0x000e620000000800 */
[----:B------:R-:W1:Y:S01]  /*7140*/  LDCU UR6, c[0x0][0x3c4] ;  /* 0x00007880ff0677ac */ /* 0x000e620008000800 */
[----:B------:R-:W4:Y:S01]  /*7150*/  LDCU.64 UR10, c[0x0][0x3a0] ;  /* 0x00007400ff0a77ac */ /* 0x000f220008000a00 */
[----:B-123--:R-:W-:-:S04]  /*7160*/  SHF.R.U32.HI R6, RZ, UR6, R4 ;  /* 0x00000006ff067c19 */ /* 0x00efc80008011604 */
[----:B------:R-:W-:-:S04]  /*7170*/  LOP3.LUT R6, R6, UR5, RZ, 0x30, !PT ;  /* 0x0000000506067c12 */ /* 0x000fc8000f8e30ff */
[----:B------:R-:W-:-:S05]  /*7180*/  LEA R8, R6, UR4, 0x3 ;  /* 0x0000000406087c11 */ /* 0x000fca000f8e18ff */
[----:B------:R-:W1:Y:S02]  /*7190*/  LDS.64 R6, [R8+0x7200] ;  /* 0x0072000008067984 */ /* 0x000e640000000a00 */
[----:B-1----:R-:W-:-:S05]  /*71a0*/  IADD3 R9, P4, PT, R6, R3, RZ ;  /* 0x0000000306097210 */ /* 0x002fca0007f9e0ff */
[----:B------:R-:W-:Y:S01]  /*71b0*/  IMAD.X R12, RZ, RZ, R7, P4 ;  /* 0x000000ffff0c7224 */ /* 0x000fe200020e0607 */
[----:B----4-:R-:W-:-:S04]  /*71c0*/  LEA R6, P4, R9, UR10, 0x2 ;  /* 0x0000000a09067c11 */ /* 0x010fc8000f8810ff */
[----:B------:R-:W-:Y:S02]  /*71d0*/  LEA.HI.X R7, R9, UR11, R12, 0x2, P4 ;  /* 0x0000000b09077c11 */ /* 0x000fe4000a0f140c */
[----:B------:R-:W-:-:S05]  /*71e0*/  LOP3.LUT R9, R4, 0x80000000, RZ, 0x3c, !PT ;  /* 0x8000000004097812 */ /* 0x000fca00078e3cff */
[----:B------:R4:W-:Y:S02]  /*71f0*/  STG.E desc[UR8][R6.64+0x1200], R9 ;  /* 0x0012000906007986 */ /* 0x0009e4000c101908 */
.L_x_84:
[----:B------:R-:W-:Y:S05]  /*7200*/  BSYNC.RECONVERGENT B0 ;  /* 0x0000000000007941 */ /* 0x000fea0003800200 */
.L_x_83:
[----:B------:R-:W-:Y:S01]  /*7210*/  NOP ;  /* 0x0000000000007918 */ /* 0x000fe20000000000 */
[----:B------:R-:W-:Y:S01]  /*7220*/  BSSY.RECONVERGENT B0, `(.L_x_85) ;  /* 0x0000011000007945 */ /* 0x000fe20003800200 */
[----:B------:R-:W-:Y:S01]  /*7230*/  ISETP.GE.AND P4, PT, R10, R5, PT ;  /* 0x000000050a00720c */ /* 0x000fe20003f86270 */
[----:B------:R-:W-:Y:S02]  /*7240*/  VIADD R10, R3, 0x1080 ;  /* 0x00001080030a7836 */ /* 0x000fe40000000000 */
[----:B------:R-:W-:Y:S10]  /*7250*/  @P5 BRA `(.L_x_86) ;  /* 0x0000000000345947 */ /* 0x000ff40003800000 */
[----:B------:R-:W1:Y:S01]  /*7260*/  LDS R4, [R0+0x1800] ;  /* 0x0018000000047984 */ /* 0x000e620000000800 */
[----:B------:R-:W1:Y:S01]  /*7270*/  LDCU UR6, c[0x0][0x3c4] ;  /* 0x00007880ff0677ac */ /* 0x000e620008000800 */
[----:B------:R-:W5:Y:S01]  /*7280*/  LDCU.64 UR10, c[0x0][0x3a0] ;  /* 0x00007400ff0a77ac */ /* 0x000f620008000a00 */
[----:B-1234-:R-:W-:-:S04]  /*7290*/  SHF.R.U32.HI R6, RZ, UR6, R4 ;  /* 0x00000006ff067c19 */ /* 0x01efc80008011604 */
[----:B------:R-:W-:-:S04]  /*72a0*/  LOP3.LUT R6, R6, UR5, RZ, 0x30, !PT ;  /* 0x0000000506067c12 */ /* 0x000fc8000f8e30ff */
[----:B------:R-:W-:-:S05]  /*72b0*/  LEA R8, R6, UR4, 0x3 ;  /* 0x0000000406087c11 */ /* 0x000fca000f8e18ff */
[----:B------:R-:W1:Y:S02]  /*72c0*/  LDS.64 R6, [R8+0x7200] ;  /* 0x0072000008067984 */ /* 0x000e640000000a00 */
[----:B-1----:R-:W-:-:S05]  /*72d0*/  IADD3 R9, P5, PT, R6, R3, RZ ;  /* 0x0000000306097210 */ /* 0x002fca0007fbe0ff */
[----:B------:R-:W-:Y:S01]  /*72e0*/  IMAD.X R12, RZ, RZ, R7, P5 ;  /* 0x000000ffff0c7224 */ /* 0x000fe200028e0607 */
[----:B-----5:R-:W-:-:S04]  /*72f0*/  LEA R6, P5, R9, UR10, 0x2 ;  /* 0x0000000a09067c11 */ /* 0x020fc8000f8a10ff */
[----:B------:R-:W-:Y:S02]  /*7300*/  LEA.HI.X R7, R9, UR11, R12, 0x2, P5 ;  /* 0x0000000b09077c11 */ /* 0x000fe4000a8f140c */
[----:B------:R-:W-:-:S05]  /*7310*/  LOP3.LUT R9, R4, 0x80000000, RZ, 0x3c, !PT ;  /* 0x8000000004097812 */ /* 0x000fca00078e3cff */
[----:B------:R1:W-:Y:S02]  /*7320*/  STG.E desc[UR8][R6.64+0x1800], R9 ;  /* 0x0018000906007986 */ /* 0x0003e4000c101908 */
.L_x_86:
[----:B------:R-:W-:Y:S05]  /*7330*/  BSYNC.RECONVERGENT B0 ;  /* 0x0000000000007941 */ /* 0x000fea0003800200 */
.L_x_85:
        /* <DEDUP_REMOVED lines=18> */
.L_x_88:
[----:B------:R-:W-:Y:S05]  /*7460*/  BSYNC.RECONVERGENT B0 ;  /* 0x0000000000007941 */ /* 0x000fea0003800200 */
.L_x_87:
        /* <DEDUP_REMOVED lines=18> */
.L_x_90:
[----:B------:R-:W-:Y:S05]  /*7590*/  BSYNC.RECONVERGENT B0 ;  /* 0x0000000000007941 */ /* 0x000fea0003800200 */
.L_x_89:
        /* <DEDUP_REMOVED lines=18> */
.L_x_92:
[----:B------:R-:W-:Y:S05]  /*76c0*/  BSYNC.RECONVERGENT B0 ;  /* 0x0000000000007941 */ /* 0x000fea0003800200 */
.L_x_91:
        /* <DEDUP_REMOVED lines=18> */
.L_x_94:
[----:B------:R-:W-:Y:S05]  /*77f0*/  BSYNC.RECONVERGENT B0 ;  /* 0x0000000000007941 */ /* 0x000fea0003800200 */
.L_x_93:
[----:B------:R-:W-:Y:S01]  /*7800*/  NOP ;  /* 0x0000000000007918 */ /* 0x000fe20000000000 */
[----:B------:R-:W-:Y:S01]  /*7810*/  BSSY.RECONVERGENT B0, `(.L_x_95) ;  /* 0x0000011000007945 */ /* 0x000fe20003800200 */
[----:B------:R-:W-:Y:S02]  /*7820*/  ISETP.GE.AND P2, PT, R10, R5, PT ;  /* 0x000000050a00720c */ /* 0x000fe40003f46270 */
[----:B------:R-:W-:Y:S01]  /*7830*/  LOP3.LUT R10, R3, 0x1800, RZ, 0xfc, !PT ;  /* 0x00001800030a7812 */ /* 0x000fe200078efcff */
        /* <DEDUP_REMOVED lines=14> */
.L_x_96:
[----:B------:R-:W-:Y:S05]  /*7920*/  BSYNC.RECONVERGENT B0 ;  /* 0x0000000000007941 */ /* 0x000fea0003800200 */
.L_x_95:
        /* <DEDUP_REMOVED lines=18> */
.L_x_98:
[----:B------:R-:W-:Y:S05]  /*7a50*/  BSYNC.RECONVERGENT B0 ;  /* 0x0000000000007941 */ /* 0x000fea0003800200 */
.L_x_97:
[----:B------:R-:W-:Y:S01]  /*7a60*/  NOP ;  /* 0x0000000000007918 */ /* 0x000fe20000000000 */
[----:B------:R-:W-:Y:S01]  /*7a70*/  BSSY.RECONVERGENT B0, `(.L_x_99) ;  /* 0x0000010000007945 */ /* 0x000fe20003800200 */
[----:B------:R-:W-:-:S03]  /*7a80*/  ISETP.GE.AND P4, PT, R10, R5, PT ;  /* 0x000000050a00720c */ /* 0x000fc60003f86270 */
        /* <DEDUP_REMOVED lines=14> */
.L_x_100:
[----:B------:R-:W-:Y:S05]  /*7b70*/  BSYNC.RECONVERGENT B0 ;  /* 0x0000000000007941 */ /* 0x000fea0003800200 */
.L_x_99:
[----:B------:R-:W-:Y:S01]  /*7b80*/  NOP ;  /* 0x0000000000007918 */ /* 0x000fe20000000000 */
[----:B------:R-:W-:Y:S04]  /*7b90*/  BSSY.RECONVERGENT B0, `(.L_x_101) ;  /* 0x000000f000007945 */ /* 0x000fe80003800200 */
[----:B------:R-:W-:Y:S05]  /*7ba0*/  @P6 BRA `(.L_x_102) ;  /* 0x0000000000346947 */ /* 0x000fea0003800000 */
        /* <DEDUP_REMOVED lines=13> */
.L_x_102:
[----:B------:R-:W-:Y:S05]  /*7c80*/  BSYNC.RECONVERGENT B0 ;  /* 0x0000000000007941 */ /* 0x000fea0003800200 */
.L_x_101:
        /* <DEDUP_REMOVED lines=16> */
.L_x_104:
[----:B------:R-:W-:Y:S05]  /*7d90*/  BSYNC.RECONVERGENT B0 ;  /* 0x0000000000007941 */ /* 0x000fea0003800200 */
.L_x_103:
        /* <DEDUP_REMOVED lines=16> */
.L_x_106:
[----:B------:R-:W-:Y:S05]  /*7ea0*/  BSYNC.RECONVERGENT B0 ;  /* 0x0000000000007941 */ /* 0x000fea0003800200 */
.L_x_105:
        /* <DEDUP_REMOVED lines=16> */
.L_x_108:
[----:B------:R-:W-:Y:S05]  /*7fb0*/  BSYNC.RECONVERGENT B0 ;  /* 0x0000000000007941 */ /* 0x000fea0003800200 */
.L_x_107:
        /* <DEDUP_REMOVED lines=16> */
.L_x_110:
[----:B------:R-:W-:Y:S05]  /*80c0*/  BSYNC.RECONVERGENT B0 ;  /* 0x0000000000007941 */ /* 0x000fea0003800200 */
.L_x_109:
        /* <DEDUP_REMOVED lines=16> */
.L_x_112:
[----:B------:R-:W-:Y:S05]  /*81d0*/  BSYNC.RECONVERGENT B0 ;  /* 0x0000000000007941 */ /* 0x000fea0003800200 */
.L_x_111:
[----:B------:R-:W-:Y:S01]  /*81e0*/  NOP ;  /* 0x0000000000007918 */ /* 0x000fe20000000000 */
[----:B------:R-:W5:Y:S01]  /*81f0*/  LDS R0, [R0+0x6c00] ;  /* 0x006c000000007984 */ /* 0x000f620000000800 */
[----:B------:R-:W5:Y:S02]  /*8200*/  LDCU UR6, c[0x0][0x3c4] ;  /* 0x00007880ff0677ac */ /* 0x000f640008000800 */
[----:B-----5:R-:W-:-:S04]  /*8210*/  SHF.R.U32.HI R2, RZ, UR6, R0 ;  /* 0x00000006ff027c19 */ /* 0x020fc80008011600 */
[----:B------:R-:W-:-:S04]  /*8220*/  LOP3.LUT R2, R2, UR5, RZ, 0x30, !PT ;  /* 0x0000000502027c12 */ /* 0x000fc8000f8e30ff */
[----:B-1234-:R-:W-:Y:S01]  /*8230*/  LEA R6, R2, UR4, 0x3 ;  /* 0x0000000402067c11 */ /* 0x01efe2000f8e18ff */
[----:B------:R-:W-:-:S05]  /*8240*/  VIADD R2, R3, 0x1b00 ;  /* 0x00001b0003027836 */ /* 0x000fca0000000000 */
[----:B------:R-:W1:Y:S01]  /*8250*/  LDS.64 R6, [R6+0x7200] ;  /* 0x0072000006067984 */ /* 0x000e620000000a00 */
[----:B------:R-:W-:-:S13]  /*8260*/  ISETP.GE.AND P0, PT, R2, R5, PT ;  /* 0x000000050200720c */ /* 0x000fda0003f06270 */
[----:B------:R-:W2:Y:S01]  /*8270*/  @!P0 LDC.64 R8, c[0x0][0x3a0] ;  /* 0x0000e800ff088b82 */ /* 0x000ea20000000a00 */
[----:B------:R-:W-:Y:S02]  /*8280*/  @!P0 LOP3.LUT R5, R0, 0x80000000, RZ, 0x3c, !PT ;  /* 0x8000000000058812 */ /* 0x000fe400078e3cff */
[----:B-1----:R-:W-:-:S05]  /*8290*/  IADD3 R3, P1, PT, R6, R3, RZ ;  /* 0x0000000306037210 */ /* 0x002fca0007f3e0ff */
[----:B------:R-:W-:Y:S01]  /*82a0*/  IMAD.X R4, RZ, RZ, R7, P1 ;  /* 0x000000ffff047224 */ /* 0x000fe200008e0607 */
[----:B--2---:R-:W-:-:S04]  /*82b0*/  @!P0 LEA R2, P1, R3, R8, 0x2 ;  /* 0x0000000803028211 */ /* 0x004fc800078210ff */
[----:B------:R-:W-:-:S05]  /*82c0*/  @!P0 LEA.HI.X R3, R3, R9, R4, 0x2, P1 ;  /* 0x0000000903038211 */ /* 0x000fca00008f1404 */
[----:B------:R-:W-:Y:S01]  /*82d0*/  @!P0 STG.E desc[UR8][R2.64+0x6c00], R5 ;  /* 0x006c000502008986 */ /* 0x000fe2000c101908 */
[----:B------:R-:W-:Y:S01]  /*82e0*/  NOP ;  /* 0x0000000000007918 */ /* 0x000fe20000000000 */
[----:B------:R-:W-:Y:S05]  /*82f0*/  EXIT ;  /* 0x000000000000794d */ /* 0x000fea0003800000 */
.L_x_26:
[----:B------:R-:W-:Y:S02]  /*8300*/  IMAD.MOV.U32 R50, RZ, RZ, R19 ;  /* 0x000000ffff327224 */ /* 0x000fe400078e0013 */
[----:B------:R-:W-:Y:S02]  /*8310*/  IMAD.MOV.U32 R49, RZ, RZ, 0x1 ;  /* 0x00000001ff317424 */ /* 0x000fe400078e00ff */
[----:B------:R-:W-:Y:S02]  /*8320*/  IMAD.MOV.U32 R52, RZ, RZ, RZ ;  /* 0x000000ffff347224 */ /* 0x000fe400078e00ff */
[----:B------:R-:W-:-:S07]  /*8330*/  IMAD.MOV.U32 R47, RZ, RZ, -0x1 ;  /* 0xffffffffff2f7424 */ /* 0x000fce00078e00ff */
[----:B------:R-:W-:Y:S05]  /*8340*/  WARPSYNC.COLLECTIVE R47, `(.L_x_113) ;  /* 0x000000002f087348 */ /* 0x000fea0003c00000 */
[----:B------:R0:W1:Y:S02]  /*8350*/  SHFL.UP P0, R48, R50, R49, R52 ;  /* 0x0400003132307389 */ /* 0x0000640000000034 */
[----:B01----:R-:W-:Y:S05]  /*8360*/  ENDCOLLECTIVE ;  /* 0x000000000000791b */ /* 0x003fea0003800000 */
.L_x_113:
[----:B------:R-:W-:Y:S02]  /*8370*/  IMAD.MOV.U32 R49, RZ, RZ, 0x2 ;  /* 0x00000002ff317424 */ /* 0x000fe400078e00ff */
[----:B------:R-:W-:-:S04]  /*8380*/  IMAD.MOV.U32 R20, RZ, RZ, R48 ;  /* 0x000000ffff147224 */ /* 0x000fc800078e0030 */
[----:B------:R-:W-:-:S04]  /*8390*/  @P0 IMAD.IADD R20, R19, 0x1, R20 ;  /* 0x0000000113140824 */ /* 0x000fc800078e0214 */
[----:B------:R-:W-:-:S07]  /*83a0*/  IMAD.MOV.U32 R50, RZ, RZ, R20 ;  /* 0x000000ffff327224 */ /* 0x000fce00078e0014 */
[----:B------:R-:W-:Y:S05]  /*83b0*/  WARPSYNC.COLLECTIVE R47, `(.L_x_114) ;  /* 0x000000002f087348 */ /* 0x000fea0003c00000 */
[----:B------:R0:W1:Y:S02]  /*83c0*/  SHFL.UP P0, R48, R50, R49, R52 ;  /* 0x0400003132307389 */ /* 0x0000640000000034 */
[----:B01----:R-:W-:Y:S05]  /*83d0*/  ENDCOLLECTIVE ;  /* 0x000000000000791b */ /* 0x003fea0003800000 */
.L_x_114:
[----:B------:R-:W-:Y:S02]  /*83e0*/  IMAD.MOV.U32 R49, RZ, RZ, 0x4 ;  /* 0x00000004ff317424 */ /* 0x000fe400078e00ff */
[----:B------:R-:W-:-:S04]  /*83f0*/  IMAD.MOV.U32 R21, RZ, RZ, R48 ;  /* 0x000000ffff157224 */ /* 0x000fc800078e0030 */
[----:B------:R-:W-:-:S04]  /*8400*/  @P0 IMAD.IADD R21, R20, 0x1, R21 ;  /* 0x0000000114150824 */ /* 0x000fc800078e0215 */
[----:B------:R-:W-:-:S07]  /*8410*/  IMAD.MOV.U32 R50, RZ, RZ, R21 ;  /* 0x000000ffff327224 */ /* 0x000fce00078e0015 */
[----:B------:R-:W-:Y:S05]  /*8420*/  WARPSYNC.COLLECTIVE R47, `(.L_x_115) ;  /* 0x000000002f087348 */ /* 0x000fea0003c00000 */
[----:B------:R0:W1:Y:S02]  /*8430*/  SHFL.UP P0, R48, R50, R49, R52 ;  /* 0x0400003132307389 */ /* 0x0000640000000034 */
[----:B01----:R-:W-:Y:S05]  /*8440*/  ENDCOLLECTIVE ;  /* 0x000000000000791b */ /* 0x003fea0003800000 */
.L_x_115:
[----:B------:R-:W-:Y:S02]  /*8450*/  IMAD.MOV.U32 R49, RZ, RZ, 0x8 ;  /* 0x00000008ff317424 */ /* 0x000fe400078e00ff */
[----:B------:R-:W-:-:S04]  /*8460*/  IMAD.MOV.U32 R22, RZ, RZ, R48 ;  /* 0x000000ffff167224 */ /* 0x000fc800078e0030 */
[----:B------:R-:W-:-:S04]  /*8470*/  @P0 IMAD.IADD R22, R21, 0x1, R22 ;  /* 0x0000000115160824 */ /* 0x000fc800078e0216 */
[----:B------:R-:W-:-:S07]  /*8480*/  IMAD.MOV.U32 R50, RZ, RZ, R22 ;  /* 0x000000ffff327224 */ /* 0x000fce00078e0016 */
[----:B------:R-:W-:Y:S05]  /*8490*/  WARPSYNC.COLLECTIVE R47, `(.L_x_116) ;  /* 0x000000002f087348 */ /* 0x000fea0003c00000 */
[----:B------:R0:W1:Y:S02]  /*84a0*/  SHFL.UP P0, R48, R50, R49, R52 ;  /* 0x0400003132307389 */ /* 0x0000640000000034 */
[----:B01----:R-:W-:Y:S05]  /*84b0*/  ENDCOLLECTIVE ;  /* 0x000000000000791b */ /* 0x003fea0003800000 */
.L_x_116:
[----:B------:R-:W-:Y:S02]  /*84c0*/  IMAD.MOV.U32 R49, RZ, RZ, 0x10 ;  /* 0x00000010ff317424 */ /* 0x000fe400078e00ff */
[----:B------:R-:W-:-:S04]  /*84d0*/  IMAD.MOV.U32 R23, RZ, RZ, R48 ;  /* 0x000000ffff177224 */ /* 0x000fc800078e0030 */
[----:B------:R-:W-:-:S04]  /*84e0*/  @P0 IMAD.IADD R23, R22, 0x1, R23 ;  /* 0x0000000116170824 */ /* 0x000fc800078e0217 */
[----:B------:R-:W-:-:S07]  /*84f0*/  IMAD.MOV.U32 R50, RZ, RZ, R23 ;  /* 0x000000ffff327224 */ /* 0x000fce00078e0017 */
[----:B------:R-:W-:Y:S05]  /*8500*/  WARPSYNC.COLLECTIVE R47, `(.L_x_117) ;  /* 0x000000002f087348 */ /* 0x000fea0003c00000 */
[----:B------:R0:W1:Y:S02]  /*8510*/  SHFL.UP P0, R48, R50, R49, R52 ;  /* 0x0400003132307389 */ /* 0x0000640000000034 */
[----:B01----:R-:W-:Y:S05]  /*8520*/  ENDCOLLECTIVE ;  /* 0x000000000000791b */ /* 0x003fea0003800000 */
.L_x_117:
[----:B------:R-:W-:Y:S05]  /*8530*/  BRA `(.L_x_118) ;  /* 0xffffff9c00b07947 */ /* 0x000fea000383ffff */
.L_x_119:
[----:B------:R-:W-:-:S00]  /*8540*/  BRA `(.L_x_119) ;  /* 0xfffffffc00fc7947 */ /* 0x000fc0000383ffff */
[----:B------:R-:W-:-:S00]  /*8550*/  NOP ;  /* 0x0000000000007918 */ /* 0x000fc00000000000 */
        /* <DEDUP_REMOVED lines=10> */
.L_x_225:


//--------------------- .text._ZN3cub18CUB_300001_SM_10006detail10radix_sort33DeviceRadixSortExclusiveSumKernelINS1_5radix10policy_hubIiNS0_8NullTypeEyE10Policy1000EyEEvPT0_ --------------------------
	.section	.text._ZN3cub18CUB_300001_SM_10006detail10radix_sort33DeviceRadixSortExclusiveSumKernelINS1_5radix10policy_hubIiNS0_8NullTypeEyE10Policy1000EyEEvPT0_,"ax",@progbits
	.align	128
        .global         _ZN3cub18CUB_300001_SM_10006detail10radix_sort33DeviceRadixSortExclusiveSumKernelINS1_5radix10policy_hubIiNS0_8NullTypeEyE10Policy1000EyEEvPT0_
        .type           _ZN3cub18CUB_300001_SM_10006detail10radix_sort33DeviceRadixSortExclusiveSumKernelINS1_5radix10policy_hubIiNS0_8NullTypeEyE10Policy1000EyEEvPT0_,@function
        .size           _ZN3cub18CUB_300001_SM_10006detail10radix_sort33DeviceRadixSortExclusiveSumKernelINS1_5radix10policy_hubIiNS0_8NullTypeEyE10Policy1000EyEEvPT0_,(.L_x_226 - _ZN3cub18CUB_300001_SM_10006detail10radix_sort33DeviceRadixSortExclusiveSumKernelINS1_5radix10policy_hubIiNS0_8NullTypeEyE10Policy1000EyEEvPT0_)
        .other          _ZN3cub18CUB_300001_SM_10006detail10radix_sort33DeviceRadixSortExclusiveSumKernelINS1_5radix10policy_hubIiNS0_8NullTypeEyE10Policy1000EyEEvPT0_,@"STO_CUDA_ENTRY STV_DEFAULT"
_ZN3cub18CUB_300001_SM_10006detail10radix_sort33DeviceRadixSortExclusiveSumKernelINS1_5radix10policy_hubIiNS0_8NullTypeEyE10Policy1000EyEEvPT0_:
.text._ZN3cub18CUB_300001_SM_10006detail10radix_sort33DeviceRadixSortExclusiveSumKernelINS1_5radix10policy_hubIiNS0_8NullTypeEyE10Policy1000EyEEvPT0_:
[----:B------:R-:W-:Y:S01]  /*0000*/  LDC R1, c[0x0][0x37c] ;  /* 0x0000df00ff017b82 */ /* 0x000fe20000000800 */
[----:B------:R-:W0:Y:S07]  /*0010*/  S2R R18, SR_TID.X ;  /* 0x0000000000127919 */ /* 0x000e2e0000002100 */
[----:B------:R-:W1:Y:S01]  /*0020*/  LDC.64 R16, c[0x0][0x380] ;  /* 0x0000e000ff107b82 */ /* 0x000e620000000a00 */
[----:B------:R-:W2:Y:S01]  /*0030*/  LDCU.64 UR4, c[0x0][0x358] ;  /* 0x00006b00ff0477ac */ /* 0x000ea20008000a00 */
[----:B------:R-:W3:Y:S01]  /*0040*/  S2R R5, SR_CTAID.X ;  /* 0x0000000000057919 */ /* 0x000ee20000002500 */
[----:B0-----:R-:W-:Y:S01]  /*0050*/  ISETP.GT.U32.AND P1, PT, R18, 0xff, PT ;  /* 0x000000ff1200780c */ /* 0x001fe20003f24070 */
[----:B---3--:R-:W-:-:S04]  /*0060*/  IMAD R5, R5, 0x100, R18 ;  /* 0x0000010005057824 */ /* 0x008fc800078e0212 */
[----:B-1----:R-:W-:-:S08]  /*0070*/  IMAD.WIDE R16, R5, 0x8, R16 ;  /* 0x0000000805107825 */ /* 0x002fd000078e0210 */
[----:B--2---:R-:W2:Y:S01]  /*0080*/  @!P1 LDG.E.64 R2, desc[UR4][R16.64] ;  /* 0x0000000410029981 */ /* 0x004ea2000c1e1b00 */
[----:B------:R-:W-:Y:S02]  /*0090*/  MOV R0, 0x400 ;  /* 0x0000040000007802 */ /* 0x000fe40000000f00 */
[C---:B------:R-:W-:Y:S01]  /*00a0*/  ISETP.GT.U32.AND P0, PT, R18.reuse, 0x1f, PT ;  /* 0x0000001f1200780c */ /* 0x040fe20003f04070 */
[----:B------:R-:W0:Y:S02]  /*00b0*/  S2R R5, SR_CgaCtaId ;  /* 0x0000000000057919 */ /* 0x000e240000008800 */
[----:B0-----:R-:W-:Y:S02]  /*00c0*/  LEA R5, R5, R0, 0x18 ;  /* 0x0000000005057211 */ /* 0x001fe400078ec0ff */
[----:B------:R-:W-:-:S05]  /*00d0*/  LEA.HI R0, R18, R18, RZ, 0x1d ;  /* 0x0000001212007211 */ /* 0x000fca00078fe8ff */
[----:B------:R-:W-:-:S05]  /*00e0*/  IMAD R0, R0, 0x8, R5 ;  /* 0x0000000800007824 */ /* 0x000fca00078e0205 */
[----:B--2---:R0:W-:Y:S01]  /*00f0*/  STS.64 [R0+0x10], R2 ;  /* 0x0000100200007388 */ /* 0x0041e20000000a00 */
[----:B------:R-:W-:Y:S06]  /*0100*/  BAR.SYNC.DEFER_BLOCKING 0x0 ;  /* 0x0000000000007b1d */ /* 0x000fec0000010000 */
[----:B------:R-:W-:Y:S05]  /*0110*/  @P0 BRA `(.L_x_120) ;  /* 0x0000000400240947 */ /* 0x000fea0003800000 */
[----:B------:R-:W-:Y:S01]  /*0120*/  IMAD R18, R18, 0x48, R5 ;  /* 0x0000004812127824 */ /* 0x000fe200078e0205 */
[----:B------:R-:W-:-:S04]  /*0130*/  UMOV UR6, 0xffffffff ;  /* 0xffffffff00067882 */ /* 0x000fc80000000000 */
[----:B------:R-:W-:Y:S04]  /*0140*/  LDS.64 R14, [R18+0x10] ;  /* 0x00001000120e7984 */ /* 0x000fe80000000a00 */
[----:B------:R-:W-:Y:S04]  /*0150*/  LDS.64 R12, [R18+0x18] ;  /* 0x00001800120c7984 */ /* 0x000fe80000000a00 */
[----:B------:R-:W1:Y:S04]  /*0160*/  LDS.64 R10, [R18+0x20] ;  /* 0x00002000120a7984 */ /* 0x000e680000000a00 */
[----:B------:R-:W-:Y:S04]  /*0170*/  LDS.64 R8, [R18+0x28] ;  /* 0x0000280012087984 */ /* 0x000fe80000000a00 */
[----:B------:R-:W2:Y:S04]  /*0180*/  LDS.64 R6, [R18+0x30] ;  /* 0x0000300012067984 */ /* 0x000ea80000000a00 */
[----:B------:R-:W-:Y:S04]  /*0190*/  LDS.64 R4, [R18+0x38] ;  /* 0x0000380012047984 */ /* 0x000fe80000000a00 */
[----:B0-----:R-:W0:Y:S04]  /*01a0*/  LDS.64 R2, [R18+0x40] ;  /* 0x0000400012027984 */ /* 0x001e280000000a00 */
[----:B------:R-:W3:Y:S01]  /*01b0*/  LDS.64 R20, [R18+0x48] ;  /* 0x0000480012147984 */ /* 0x000ee20000000a00 */
[----:B-1----:R-:W-:-:S04]  /*01c0*/  IADD3 R19, P3, P4, R10, R12, R14 ;  /* 0x0000000c0a137210 */ /* 0x002fc80007c7e00e */
[----:B------:R-:W-:Y:S02]  /*01d0*/  IADD3.X R23, PT, PT, R11, R13, R15, P3, P4 ;  /* 0x0000000d0b177210 */ /* 0x000fe40001fe840f */
[----:B--2---:R-:W-:-:S04]  /*01e0*/  IADD3 R19, P0, P2, R6, R19, R8 ;  /* 0x0000001306137210 */ /* 0x004fc80007a1e008 */
[----:B------:R-:W-:Y:S02]  /*01f0*/  IADD3.X R23, PT, PT, R7, R23, R9, P0, P2 ;  /* 0x0000001707177210 */ /* 0x000fe400007e4409 */
[----:B0-----:R-:W-:-:S04]  /*0200*/  IADD3 R19, P3, P4, R2, R19, R4 ;  /* 0x0000001302137210 */ /* 0x001fc80007c7e004 */
[----:B---3--:R-:W-:Y:S02]  /*0210*/  IADD3 R20, P0, PT, R20, R19, RZ ;  /* 0x0000001314147210 */ /* 0x008fe40007f1e0ff */
[----:B------:R-:W-:-:S05]  /*0220*/  IADD3.X R19, PT, PT, R3, R23, R5, P3, P4 ;  /* 0x0000001703137210 */ /* 0x000fca0001fe8405 */
[----:B------:R-:W-:Y:S01]  /*0230*/  IMAD.X R19, R21, 0x1, R19, P0 ;  /* 0x0000000115137824 */ /* 0x000fe200000e0613 */
[----:B------:R-:W-:Y:S06]  /*0240*/  BRA.DIV UR6, `(.L_x_121) ;  /* 0x0000000206f07947 */ /* 0x000fec000b800000 */
[----:B------:R-:W0:Y:S04]  /*0250*/  SHFL.UP PT, R27, R20, 0x1, RZ ;  /* 0x04200000141b7989 */ /* 0x000e2800000e00ff */
[----:B------:R-:W1:Y:S01]  /*0260*/  SHFL.UP P0, R25, R19, 0x1, RZ ;  /* 0x0420000013197989 */ /* 0x000e6200000000ff */
[----:B0-----:R-:W-:-:S04]  /*0270*/  IADD3 R22, P2, PT, R27, R20, RZ ;  /* 0x000000141b167210 */ /* 0x001fc80007f5e0ff */
[----:B-1----:R-:W-:Y:S01]  /*0280*/  SEL R27, R22, R27, P0 ;  /* 0x0000001b161b7207 */ /* 0x002fe20000000000 */
[----:B------:R-:W-:-:S04]  /*0290*/  IMAD.X R26, R25, 0x1, R19, P2 ;  /* 0x00000001191a7824 */ /* 0x000fc800010e0613 */
[----:B------:R-:W0:Y:S01]  /*02a0*/  SHFL.UP PT, R28, R27, 0x2, RZ ;  /* 0x044000001b1c7989 */ /* 0x000e2200000e00ff */
[----:B------:R-:W-:-:S05]  /*02b0*/  SEL R26, R26, R25, P0 ;  /* 0x000000191a1a7207 */ /* 0x000fca0000000000 */
[----:B------:R-:W1:Y:S01]  /*02c0*/  SHFL.UP P0, R25, R26, 0x2, RZ ;  /* 0x044000001a197989 */ /* 0x000e6200000000ff */
[----:B0-----:R-:W-:-:S05]  /*02d0*/  IADD3 R21, P2, PT, R28, R27, RZ ;  /* 0x0000001b1c157210 */ /* 0x001fca0007f5e0ff */
[----:B-1----:R-:W-:Y:S01]  /*02e0*/  IMAD.X R22, R25, 0x1, R26, P2 ;  /* 0x0000000119167824 */ /* 0x002fe200010e061a */
[----:B------:R-:W-:-:S04]  /*02f0*/  SEL R28, R21, R28, P0 ;  /* 0x0000001c151c7207 */ /* 0x000fc80000000000 */
[----:B------:R-:W-:Y:S01]  /*0300*/  SEL R29, R22, R25, P0 ;  /* 0x00000019161d7207 */ /* 0x000fe20000000000 */
        /* <DEDUP_REMOVED lines=12> */
[----:B------:R0:W1:Y:S04]  /*03d0*/  SHFL.UP PT, R28, R27, 0x10, RZ ;  /* 0x060000001b1c7989 */ /* 0x00006800000e00ff */
[----:B------:R0:W2:Y:S02]  /*03e0*/  SHFL.UP P0, R25, R26, 0x10, RZ ;  /* 0x060000001a197989 */ /* 0x0000a400000000ff */
.L_x_132:
[----:B-1----:R-:W-:-:S04]  /*03f0*/  IADD3 R21, P2, PT, R28, R27, RZ ;  /* 0x0000001b1c157210 */ /* 0x002fc80007f5e0ff */
[----:B--2---:R-:W-:Y:S01]  /*0400*/  SEL R21, R21, R28, P0 ;  /* 0x0000001c15157207 */ /* 0x004fe20000000000 */
[----:B------:R-:W-:-:S05]  /*0410*/  IMAD.X R22, R25, 0x1, R26, P2 ;  /* 0x0000000119167824 */ /* 0x000fca00010e061a */
[----:B------:R-:W-:Y:S02]  /*0420*/  SEL R22, R22, R25, P0 ;  /* 0x0000001916167207 */ /* 0x000fe40000000000 */
[----:B------:R-:W-:-:S05]  /*0430*/  IADD3 R20, P0, PT, R21, -R20, RZ ;  /* 0x8000001415147210 */ /* 0x000fca0007f1e0ff */
[----:B------:R-:W-:Y:S01]  /*0440*/  IMAD.X R21, R22, 0x1, ~R19, P0 ;  /* 0x0000000116157824 */ /* 0x000fe200000e0e13 */
[----:B------:R-:W-:-:S04]  /*0450*/  IADD3 R14, P0, PT, R14, R20, RZ ;  /* 0x000000140e0e7210 */ /* 0x000fc80007f1e0ff */
[----:B------:R1:W-:Y:S01]  /*0460*/  STS.64 [R18+0x10], R20 ;  /* 0x0000101412007388 */ /* 0x0003e20000000a00 */
[----:B------:R-:W-:Y:S01]  /*0470*/  IMAD.X R15, R15, 0x1, R21, P0 ;  /* 0x000000010f0f7824 */ /* 0x000fe200000e0615 */
        /* <DEDUP_REMOVED lines=17> */
[----:B------:R-:W-:-:S05]  /*0590*/  IMAD.X R3, R3, 0x1, R5, P0 ;  /* 0x0000000103037824 */ /* 0x000fca00000e0605 */
[----:B------:R1:W-:Y:S03]  /*05a0*/  STS.64 [R18+0x48], R2 ;  /* 0x0000480212007388 */ /* 0x0003e60000000a00 */
.L_x_120:
[----:B------:R-:W-:Y:S05]  /*05b0*/  WARPSYNC.ALL ;  /* 0x0000000000007948 */ /* 0x000fea0003800000 */
[----:B------:R-:W-:Y:S06]  /*05c0*/  BAR.SYNC.DEFER_BLOCKING 0x0 ;  /* 0x0000000000007b1d */ /* 0x000fec0000010000 */
[----:B------:R-:W-:Y:S05]  /*05d0*/  @P1 EXIT ;  /* 0x000000000000194d */ /* 0x000fea0003800000 */
[----:B01----:R-:W0:Y:S04]  /*05e0*/  LDS.64 R2, [R0+0x10] ;  /* 0x0000100000027984 */ /* 0x003e280000000a00 */
[----:B0-----:R-:W-:Y:S01]  /*05f0*/  STG.E.64 desc[UR4][R16.64], R2 ;  /* 0x0000000210007986 */ /* 0x001fe2000c101b04 */
[----:B------:R-:W-:Y:S05]  /*0600*/  EXIT ;  /* 0x000000000000794d */ /* 0x000fea0003800000 */
.L_x_121:
[----:B------:R-:W-:Y:S02]  /*0610*/  IMAD.MOV.U32 R24, RZ, RZ, R20 ;  /* 0x000000ffff187224 */ /* 0x000fe400078e0014 */
[----:B------:R-:W-:Y:S02]  /*0620*/  IMAD.MOV.U32 R23, RZ, RZ, 0x1 ;  /* 0x00000001ff177424 */ /* 0x000fe400078e00ff */
[----:B------:R-:W-:Y:S02]  /*0630*/  IMAD.MOV.U32 R22, RZ, RZ, RZ ;  /* 0x000000ffff167224 */ /* 0x000fe400078e00ff */
[----:B------:R-:W-:-:S07]  /*0640*/  IMAD.MOV.U32 R21, RZ, RZ, -0x1 ;  /* 0xffffffffff157424 */ /* 0x000fce00078e00ff */
[----:B------:R-:W-:Y:S05]  /*0650*/  WARPSYNC.COLLECTIVE R21, `(.L_x_122) ;  /* 0x0000000015087348 */ /* 0x000fea0003c00000 */
[----:B------:R0:W1:Y:S02]  /*0660*/  SHFL.UP P0, R25, R24, R23, R22 ;  /* 0x0400001718197389 */ /* 0x0000640000000016 */
[----:B01----:R-:W-:Y:S05]  /*0670*/  ENDCOLLECTIVE ;  /* 0x000000000000791b */ /* 0x003fea0003800000 */
.L_x_122:
[----:B------:R-:W-:Y:S02]  /*0680*/  IMAD.MOV.U32 R24, RZ, RZ, R19 ;  /* 0x000000ffff187224 */ /* 0x000fe400078e0013 */
[----:B------:R-:W-:-:S07]  /*0690*/  IMAD.MOV.U32 R27, RZ, RZ, R25 ;  /* 0x000000ffff1b7224 */ /* 0x000fce00078e0019 */
[----:B------:R-:W-:Y:S05]  /*06a0*/  WARPSYNC.COLLECTIVE R21, `(.L_x_123) ;  /* 0x0000000015087348 */ /* 0x000fea0003c00000 */
[----:B------:R0:W1:Y:S02]  /*06b0*/  SHFL.UP P0, R25, R24, R23, R22 ;  /* 0x0400001718197389 */ /* 0x0000640000000016 */
[----:B01----:R-:W-:Y:S05]  /*06c0*/  ENDCOLLECTIVE ;  /* 0x000000000000791b */ /* 0x003fea0003800000 */
.L_x_123:
[----:B------:R-:W-:Y:S01]  /*06d0*/  IADD3 R26, P2, PT, R27, R20, RZ ;  /* 0x000000141b1a7210 */ /* 0x000fe20007f5e0ff */
[----:B------:R-:W-:-:S03]  /*06e0*/  IMAD.MOV.U32 R23, RZ, RZ, 0x2 ;  /* 0x00000002ff177424 */ /* 0x000fc600078e00ff */
[----:B------:R-:W-:Y:S01]  /*06f0*/  SEL R27, R26, R27, P0 ;  /* 0x0000001b1a1b7207 */ /* 0x000fe20000000000 */
[----:B------:R-:W-:-:S04]  /*0700*/  IMAD.X R26, R25, 0x1, R19, P2 ;  /* 0x00000001191a7824 */ /* 0x000fc800010e0613 */
[----:B------:R-:W-:Y:S01]  /*0710*/  IMAD.MOV.U32 R24, RZ, RZ, R27 ;  /* 0x000000ffff187224 */ /* 0x000fe200078e001b */
[----:B------:R-:W-:-:S07]  /*0720*/  SEL R26, R26, R25, P0 ;  /* 0x000000191a1a7207 */ /* 0x000fce0000000000 */
[----:B------:R-:W-:Y:S05]  /*0730*/  WARPSYNC.COLLECTIVE R21, `(.L_x_124) ;  /* 0x0000000015087348 */ /* 0x000fea0003c00000 */
[----:B------:R0:W1:Y:S02]  /*0740*/  SHFL.UP P0, R25, R24, R23, R22 ;  /* 0x0400001718197389 */ /* 0x0000640000000016 */
[----:B01----:R-:W-:Y:S05]  /*0750*/  ENDCOLLECTIVE ;  /* 0x000000000000791b */ /* 0x003fea0003800000 */
.L_x_124:
[----:B------:R-:W-:Y:S02]  /*0760*/  IMAD.MOV.U32 R24, RZ, RZ, R26 ;  /* 0x000000ffff187224 */ /* 0x000fe400078e001a */
[----:B------:R-:W-:-:S07]  /*0770*/  IMAD.MOV.U32 R28, RZ, RZ, R25 ;  /* 0x000000ffff1c7224 */ /* 0x000fce00078e0019 */
[----:B------:R-:W-:Y:S05]  /*0780*/  WARPSYNC.COLLECTIVE R21, `(.L_x_125) ;  /* 0x0000000015087348 */ /* 0x000fea0003c00000 */
[----:B------:R0:W1:Y:S02]  /*0790*/  SHFL.UP P0, R25, R24, R23, R22 ;  /* 0x0400001718197389 */ /* 0x0000640000000016 */
[----:B01----:R-:W-:Y:S05]  /*07a0*/  ENDCOLLECTIVE ;  /* 0x000000000000791b */ /* 0x003fea0003800000 */
.L_x_125:
        /* <DEDUP_REMOVED lines=9> */
.L_x_126:
[----:B------:R-:W-:Y:S02]  /*0840*/  IMAD.MOV.U32 R24, RZ, RZ, R29 ;  /* 0x000000ffff187224 */ /* 0x000fe400078e001d */
[----:B------:R-:W-:-:S07]  /*0850*/  IMAD.MOV.U32 R27, RZ, RZ, R25 ;  /* 0x000000ffff1b7224 */ /* 0x000fce00078e0019 */
[----:B------:R-:W-:Y:S05]  /*0860*/  WARPSYNC.COLLECTIVE R21, `(.L_x_127) ;  /* 0x0000000015087348 */ /* 0x000fea0003c00000 */
[----:B------:R0:W1:Y:S02]  /*0870*/  SHFL.UP P0, R25, R24, R23, R22 ;  /* 0x0400001718197389 */ /* 0x0000640000000016 */
[----:B01----:R-:W-:Y:S05]  /*0880*/  ENDCOLLECTIVE ;  /* 0x000000000000791b */ /* 0x003fea0003800000 */
.L_x_127:
        /* <DEDUP_REMOVED lines=9> */
.L_x_128:
[----:B------:R-:W-:Y:S02]  /*0920*/  IMAD.MOV.U32 R24, RZ, RZ, R29 ;  /* 0x000000ffff187224 */ /* 0x000fe400078e001d */
[----:B------:R-:W-:-:S07]  /*0930*/  IMAD.MOV.U32 R27, RZ, RZ, R25 ;  /* 0x000000ffff1b7224 */ /* 0x000fce00078e0019 */
[----:B------:R-:W-:Y:S05]  /*0940*/  WARPSYNC.COLLECTIVE R21, `(.L_x_129) ;  /* 0x0000000015087348 */ /* 0x000fea0003c00000 */
[----:B------:R0:W1:Y:S02]  /*0950*/  SHFL.UP P0, R25, R24, R23, R22 ;  /* 0x0400001718197389 */ /* 0x0000640000000016 */
[----:B01----:R-:W-:Y:S05]  /*0960*/  ENDCOLLECTIVE ;  /* 0x000000000000791b */ /* 0x003fea0003800000 */
.L_x_129:
        /* <DEDUP_REMOVED lines=9> */
.L_x_130:
[----:B------:R-:W-:Y:S02]  /*0a00*/  IMAD.MOV.U32 R24, RZ, RZ, R26 ;  /* 0x000000ffff187224 */ /* 0x000fe400078e001a */
[----:B------:R-:W-:-:S07]  /*0a10*/  IMAD.MOV.U32 R28, RZ, RZ, R25 ;  /* 0x000000ffff1c7224 */ /* 0x000fce00078e0019 */
[----:B------:R-:W-:Y:S05]  /*0a20*/  WARPSYNC.COLLECTIVE R21, `(.L_x_131) ;  /* 0x0000000015087348 */ /* 0x000fea0003c00000 */
[----:B------:R0:W1:Y:S02]  /*0a30*/  SHFL.UP P0, R25, R24, R23, R22 ;  /* 0x0400001718197389 */ /* 0x0000640000000016 */
[----:B01----:R-:W-:Y:S05]  /*0a40*/  ENDCOLLECTIVE ;  /* 0x000000000000791b */ /* 0x003fea0003800000 */
.L_x_131:
[----:B------:R-:W-:Y:S05]  /*0a50*/  BRA `(.L_x_132) ;  /* 0xfffffff800647947 */ /* 0x000fea000383ffff */
.L_x_133:
        /* <DEDUP_REMOVED lines=10> */
.L_x_226:


//--------------------- .text._ZN3cub18CUB_300001_SM_10006detail10radix_sort30DeviceRadixSortHistogramKernelINS1_5radix10policy_hubIiNS0_8NullTypeEyE10Policy1000ELNS0_9SortOrderE0EiyNS1_21identity_decomposer_tEEEvPT2_PKT1_SB_iiT3_ --------------------------
	.section	.text._ZN3cub18CUB_300001_SM_10006detail10radix_sort30DeviceRadixSortHistogramKernelINS1_5radix10policy_hubIiNS0_8NullTypeEyE10Policy1000ELNS0_9SortOrderE0EiyNS1_21identity_decomposer_tEEEvPT2_PKT1_SB_iiT3_,"ax",@progbits
	.align	128
        .global         _ZN3cub18CUB_300001_SM_10006detail10radix_sort30DeviceRadixSortHistogramKernelINS1_5radix10policy_hubIiNS0_8NullTypeEyE10Policy1000ELNS0_9SortOrderE0EiyNS1_21identity_decomposer_tEEEvPT2_PKT1_SB_iiT3_
        .type           _ZN3cub18CUB_300001_SM_10006detail10radix_sort30DeviceRadixSortHistogramKernelINS1_5radix10policy_hubIiNS0_8NullTypeEyE10Policy1000ELNS0_9SortOrderE0EiyNS1_21identity_decomposer_tEEEvPT2_PKT1_SB_iiT3_,@function
        .size           _ZN3cub18CUB_300001_SM_10006detail10radix_sort30DeviceRadixSortHistogramKernelINS1_5radix10policy_hubIiNS0_8NullTypeEyE10Policy1000ELNS0_9SortOrderE0EiyNS1_21identity_decomposer_tEEEvPT2_PKT1_SB_iiT3_,(.L_x_227 - _ZN3cub18CUB_300001_SM_10006detail10radix_sort30DeviceRadixSortHistogramKernelINS1_5radix10policy_hubIiNS0_8NullTypeEyE10Policy1000ELNS0_9SortOrderE0EiyNS1_21identity_decomposer_tEEEvPT2_PKT1_SB_iiT3_)
        .other          _ZN3cub18CUB_300001_SM_10006detail10radix_sort30DeviceRadixSortHistogramKernelINS1_5radix10policy_hubIiNS0_8NullTypeEyE10Policy1000ELNS0_9SortOrderE0EiyNS1_21identity_decomposer_tEEEvPT2_PKT1_SB_iiT3_,@"STO_CUDA_ENTRY STV_DEFAULT"
_ZN3cub18CUB_300001_SM_10006detail10radix_sort30DeviceRadixSortHistogramKernelINS1_5radix10policy_hubIiNS0_8NullTypeEyE10Policy1000ELNS0_9SortOrderE0EiyNS1_21identity_decomposer_tEEEvPT2_PKT1_SB_iiT3_:
.text._ZN3cub18CUB_300001_SM_10006detail10radix_sort30DeviceRadixSortHistogramKernelINS1_5radix10policy_hubIiNS0_8NullTypeEyE10Policy1000ELNS0_9SortOrderE0EiyNS1_21identity_decomposer_tEEEvPT2_PKT1_SB_iiT3_:
[----:B------:R-:W-:Y:S01]  /*0000*/  LDC R1, c[0x0][0x37c] ;  /* 0x0000df00ff017b82 */ /* 0x000fe20000000800 */
[----:B------:R-:W0:Y:S02]  /*0010*/  LDCU.64 UR14, c[0x0][0x390] ;  /* 0x00007200ff0e77ac */ /* 0x000e240008000a00 */
[----:B0-----:R-:W-:-:S04]  /*0020*/  ISETP.NE.U32.AND P0, PT, RZ, UR14, PT ;  /* 0x0000000eff007c0c */ /* 0x001fc8000bf05070 */
[----:B------:R-:W-:-:S13]  /*0030*/  ISETP.NE.AND.EX P0, PT, RZ, UR15, PT, P0 ;  /* 0x0000000fff007c0c */ /* 0x000fda000bf05300 */
[----:B------:R-:W-:Y:S05]  /*0040*/  @!P0 EXIT ;  /* 0x000000000000894d */ /* 0x000fea0003800000 */
[----:B------:R-:W-:Y:S01]  /*0050*/  UIADD3 UR11, UP0, UPT, UR14, -0x1, URZ ;  /* 0xffffffff0e0b7890 */ /* 0x000fe2000ff1e0ff */
[----:B------:R-:W0:Y:S01]  /*0060*/  S2R R4, SR_TID.X ;  /* 0x0000000000047919 */ /* 0x000e220000002100 */
[----:B------:R-:W1:Y:S01]  /*0070*/  LDCU.64 UR4, c[0x0][0x398] ;  /* 0x00007300ff0477ac */ /* 0x000e620008000a00 */
[----:B------:R-:W2:Y:S01]  /*0080*/  S2UR UR7, SR_CgaCtaId ;  /* 0x00000000000779c3 */ /* 0x000ea20000008800 */
[----:B------:R-:W-:Y:S01]  /*0090*/  UIADD3.X UR12, UPT, UPT, UR15, -0x1, URZ, UP0, !UPT ;  /* 0xffffffff0f0c7890 */ /* 0x000fe200087fe4ff */
[----:B------:R-:W-:Y:S01]  /*00a0*/  UMOV UR6, 0x400 ;  /* 0x0000040000067882 */ /* 0x000fe20000000000 */
[----:B------:R-:W3:Y:S05]  /*00b0*/  LDCU.64 UR20, c[0x0][0x358] ;  /* 0x00006b00ff1477ac */ /* 0x000eea0008000a00 */
[----:B------:R-:W4:Y:S01]  /*00c0*/  S2UR UR8, SR_CTAID.X ;  /* 0x00000000000879c3 */ /* 0x000f220000002500 */
[----:B------:R-:W-:Y:S01]  /*00d0*/  USHF.R.U64 UR11, UR11, 0x1e, UR12 ;  /* 0x0000001e0b0b7899 */ /* 0x000fe2000800120c */
[----:B------:R-:W0:Y:S03]  /*00e0*/  LDCU UR28, c[0x0][0x370] ;  /* 0x00006e00ff1c77ac */ /* 0x000e260008000800 */
[----:B------:R-:W-:-:S02]  /*00f0*/  UIADD3 UR11, UP0, UPT, UR11, 0x1, URZ ;  /* 0x000000010b0b7890 */ /* 0x000fc4000ff1e0ff */
[----:B-1----:R-:W-:Y:S02]  /*0100*/  UIADD3 UR4, UPT, UPT, UR5, 0x7, -UR4 ;  /* 0x0000000705047890 */ /* 0x002fe4000fffe804 */
[----:B------:R-:W-:Y:S02]  /*0110*/  ULEA.HI.X UR12, UR12, URZ, URZ, 0x2, UP0 ;  /* 0x000000ff0c0c7291 */ /* 0x000fe400080f14ff */
[----:B------:R-:W-:Y:S02]  /*0120*/  UISETP.LT.U32.AND UP0, UPT, UR11, UR14, UPT ;  /* 0x0000000e0b00728c */ /* 0x000fe4000bf01070 */
[----:B------:R-:W-:Y:S02]  /*0130*/  USHF.R.S32.HI UR5, URZ, 0x1f, UR4 ;  /* 0x0000001fff057899 */ /* 0x000fe40008011404 */
[----:B------:R-:W-:Y:S02]  /*0140*/  UISETP.LT.U32.AND.EX UP0, UPT, UR12, UR15, UPT, UP0 ;  /* 0x0000000f0c00728c */ /* 0x000fe4000bf01100 */
[----:B------:R-:W-:-:S02]  /*0150*/  ULEA.HI UR5, UR5, UR4, URZ, 0x3 ;  /* 0x0000000405057291 */ /* 0x000fc4000f8f18ff */
[----:B------:R-:W-:Y:S01]  /*0160*/  USEL UR11, UR11, UR14, UP0 ;  /* 0x0000000e0b0b7287 */ /* 0x000fe20008000000 */
[C---:B0-----:R-:W-:Y:S01]  /*0170*/  VIADD R21, R4.reuse, 0x780 ;  /* 0x0000078004157836 */ /* 0x041fe20000000000 */
[----:B------:R-:W-:Y:S02]  /*0180*/  USEL UR12, UR12, UR15, UP0 ;  /* 0x0000000f0c0c7287 */ /* 0x000fe40008000000 */
[----:B------:R-:W-:Y:S02]  /*0190*/  UISETP.GE.AND UP0, UPT, UR4, 0x8, UPT ;  /* 0x000000080400788c */ /* 0x000fe4000bf06270 */
[----:B--2---:R-:W-:Y:S02]  /*01a0*/  ULEA UR6, UR7, UR6, 0x18 ;  /* 0x0000000607067291 */ /* 0x004fe4000f8ec0ff */
[----:B------:R-:W-:Y:S02]  /*01b0*/  USHF.R.S32.HI UR5, URZ, 0x3, UR5 ;  /* 0x00000003ff057899 */ /* 0x000fe40008011405 */
[----:B------:R-:W-:Y:S01]  /*01c0*/  PLOP3.LUT P0, PT, PT, PT, UP0, 0x80, 0x8 ;  /* 0x000000000008781c */ /* 0x000fe20003f0f008 */
[----:B----4-:R-:W-:Y:S01]  /*01d0*/  USHF.L.U32 UR8, UR8, 0xb, URZ ;  /* 0x0000000b08087899 */ /* 0x010fe200080006ff */
[C---:B------:R-:W-:Y:S01]  /*01e0*/  LEA R0, R4.reuse, UR6, 0x2 ;  /* 0x0000000604007c11 */ /* 0x040fe2000f8e10ff */
[----:B------:R-:W-:Y:S01]  /*01f0*/  UIADD3 UR22, UPT, UPT, UR5, -0x1, URZ ;  /* 0xffffffff05167890 */ /* 0x000fe2000fffe0ff */
[----:B------:R-:W-:Y:S01]  /*0200*/  ISETP.GT.U32.OR P0, PT, R4, 0xff, !P0 ;  /* 0x000000ff0400780c */ /* 0x000fe20004704470 */
[----:B------:R-:W-:-:S02]  /*0210*/  ULOP3.LUT UR23, UR5, 0xf, URZ, 0xc0, !UPT ;  /* 0x0000000f05177892 */ /* 0x000fc4000f8ec0ff */
[----:B------:R-:W-:Y:S01]  /*0220*/  ULOP3.LUT UR24, UR5, 0x7, URZ, 0xc0, !UPT ;  /* 0x0000000705187892 */ /* 0x000fe2000f8ec0ff */
[----:B------:R-:W-:Y:S01]  /*0230*/  P2R R20, PR, RZ, 0x1 ;  /* 0x00000001ff147803 */ /* 0x000fe20000000000 */
[----:B------:R-:W-:Y:S02]  /*0240*/  ULOP3.LUT UR25, UR5, 0x3, URZ, 0xc0, !UPT ;  /* 0x0000000305197892 */ /* 0x000fe4000f8ec0ff */
[----:B------:R-:W-:Y:S02]  /*0250*/  ULOP3.LUT UR26, UR5, 0xffffff0, URZ, 0xc0, !UPT ;  /* 0x0ffffff0051a7892 */ /* 0x000fe4000f8ec0ff */
[----:B------:R-:W-:Y:S02]  /*0260*/  ULOP3.LUT UR27, UR5, 0xffffff8, URZ, 0xc0, !UPT ;  /* 0x0ffffff8051b7892 */ /* 0x000fe4000f8ec0ff */
[----:B------:R-:W-:Y:S01]  /*0270*/  ULOP3.LUT UR9, UR5, 0x1, URZ, 0xc0, !UPT ;  /* 0x0000000105097892 */ /* 0x000fe2000f8ec0ff */
[----:B------:R-:W-:Y:S01]  /*0280*/  UMOV UR6, URZ ;  /* 0x000000ff00067c82 */ /* 0x000fe20008000000 */
[----:B---3--:R-:W-:-:S10]  /*0290*/  UMOV UR7, URZ ;  /* 0x000000ff00077c82 */ /* 0x008fd40008000000 */
.L_x_217:
[----:B------:R-:W-:Y:S01]  /*02a0*/  ISETP.NE.AND P0, PT, R20, RZ, PT ;  /* 0x000000ff1400720c */ /* 0x000fe20003f05270 */
[----:B------:R-:W-:-:S12]  /*02b0*/  BSSY.RECONVERGENT B0, `(.L_x_134) ;  /* 0x000007c000007945 */ /* 0x000fd80003800200 */
[----:B012345:R-:W-:Y:S05]  /*02c0*/  @P0 BRA `(.L_x_135) ;  /* 0x0000000400e80947 */ /* 0x03ffea0003800000 */
[----:B------:R-:W-:Y:S02]  /*02d0*/  IMAD.U32 R2, RZ, RZ, UR22 ;  /* 0x00000016ff027e24 */ /* 0x000fe4000f8e00ff */
[----:B------:R-:W-:-:S03]  /*02e0*/  IMAD.MOV.U32 R3, RZ, RZ, RZ ;  /* 0x000000ffff037224 */ /* 0x000fc600078e00ff */
[----:B------:R-:W-:-:S13]  /*02f0*/  ISETP.GE.U32.AND P1, PT, R2, 0xf, PT ;  /* 0x0000000f0200780c */ /* 0x000fda0003f26070 */
[----:B------:R-:W-:Y:S05]  /*0300*/  @!P1 BRA `(.L_x_136) ;  /* 0x00000000005c9947 */ /* 0x000fea0003800000 */
[----:B------:R-:W-:Y:S01]  /*0310*/  VIADD R2, R0, 0x2000 ;  /* 0x0000200000027836 */ /* 0x000fe20000000000 */
[----:B------:R-:W-:-:S12]  /*0320*/  UIADD3 UR4, UPT, UPT, -UR26, URZ, URZ ;  /* 0x000000ff1a047290 */ /* 0x000fd8000fffe1ff */
.L_x_137:
[----:B------:R-:W-:Y:S01]  /*0330*/  UIADD3 UR4, UPT, UPT, UR4, 0x10, URZ ;  /* 0x0000001004047890 */ /* 0x000fe2000fffe0ff */
[----:B------:R-:W-:Y:S03]  /*0340*/  STS [R2+-0x2000], RZ ;  /* 0xffe000ff02007388 */ /* 0x000fe60000000800 */
[----:B------:R-:W-:Y:S01]  /*0350*/  UISETP.NE.AND UP0, UPT, UR4, URZ, UPT ;  /* 0x000000ff0400728c */ /* 0x000fe2000bf05270 */
        /* <DEDUP_REMOVED lines=16> */
[----:B------:R-:W-:Y:S06]  /*0460*/  BRA.U UP0, `(.L_x_137) ;  /* 0xfffffffd00b07547 */ /* 0x000fec000b83ffff */
[----:B------:R-:W-:-:S07]  /*0470*/  IMAD.U32 R3, RZ, RZ, UR26 ;  /* 0x0000001aff037e24 */ /* 0x000fce000f8e00ff */
.L_x_136:
[----:B------:R-:W-:Y:S01]  /*0480*/  ISETP.NE.AND P0, PT, RZ, UR23, PT ;  /* 0x00000017ff007c0c */ /* 0x000fe2000bf05270 */
[----:B------:R-:W-:Y:S01]  /*0490*/  IMAD.U32 R6, RZ, RZ, UR24 ;  /* 0x00000018ff067e24 */ /* 0x000fe2000f8e00ff */
[----:B------:R-:W-:-:S03]  /*04a0*/  MOV R2, UR23 ;  /* 0x0000001700027c02 */ /* 0x000fc60008000f00 */
[----:B------:R-:W-:Y:S02]  /*04b0*/  VIADD R6, R6, 0xffffffff ;  /* 0xffffffff06067836 */ /* 0x000fe40000000000 */
[----:B------:R-:W-:-:S06]  /*04c0*/  VIADD R2, R2, 0xffffffff ;  /* 0xffffffff02027836 */ /* 0x000fcc0000000000 */
[----:B------:R-:W-:Y:S05]  /*04d0*/  @!P0 BRA `(.L_x_138) ;  /* 0x00000000007c8947 */ /* 0x000fea0003800000 */
[----:B------:R-:W-:Y:S01]  /*04e0*/  ISETP.GE.U32.AND P2, PT, R2, 0x7, PT ;  /* 0x000000070200780c */ /* 0x000fe20003f46070 */
[----:B------:R-:W-:-:S12]  /*04f0*/  UISETP.NE.AND UP0, UPT, UR24, URZ, UPT ;  /* 0x000000ff1800728c */ /* 0x000fd8000bf05270 */
[----:B------:R-:W-:Y:S05]  /*0500*/  @!P2 BRA `(.L_x_139) ;  /* 0x000000000028a947 */ /* 0x000fea0003800000 */
        /* <DEDUP_REMOVED lines=10> */
.L_x_139:
[----:B------:R-:W-:Y:S05]  /*05b0*/  BRA.U !UP0, `(.L_x_138) ;  /* 0x0000000108447547 */ /* 0x000fea000b800000 */
[----:B------:R-:W-:Y:S01]  /*05c0*/  ISETP.GE.U32.AND P2, PT, R6, 0x3, PT ;  /* 0x000000030600780c */ /* 0x000fe20003f46070 */
[----:B------:R-:W-:-:S12]  /*05d0*/  UISETP.NE.AND UP0, UPT, UR25, URZ, UPT ;  /* 0x000000ff1900728c */ /* 0x000fd8000bf05270 */
[C---:B0-----:R-:W-:Y:S02]  /*05e0*/  @P2 IMAD R5, R3.reuse, 0x400, R0 ;  /* 0x0000040003052824 */ /* 0x041fe400078e0200 */
[----:B------:R-:W-:-:S03]  /*05f0*/  @P2 VIADD R3, R3, 0x4 ;  /* 0x0000000403032836 */ /* 0x000fc60000000000 */
[----:B------:R1:W-:Y:S04]  /*0600*/  @P2 STS [R5], RZ ;  /* 0x000000ff05002388 */ /* 0x0003e80000000800 */
[----:B------:R1:W-:Y:S04]  /*0610*/  @P2 STS [R5+0x400], RZ ;  /* 0x000400ff05002388 */ /* 0x0003e80000000800 */
[----:B------:R1:W-:Y:S04]  /*0620*/  @P2 STS [R5+0x800], RZ ;  /* 0x000800ff05002388 */ /* 0x0003e80000000800 */
[----:B------:R1:W-:Y:S01]  /*0630*/  @P2 STS [R5+0xc00], RZ ;  /* 0x000c00ff05002388 */ /* 0x0003e20000000800 */
[----:B------:R-:W-:Y:S05]  /*0640*/  BRA.U !UP0, `(.L_x_138) ;  /* 0x0000000108207547 */ /* 0x000fea000b800000 */
[----:B------:R-:W-:Y:S01]  /*0650*/  IMAD R3, R3, 0x400, R0 ;  /* 0x0000040003037824 */ /* 0x000fe200078e0200 */
[----:B------:R-:W-:-:S04]  /*0660*/  UISETP.NE.AND UP0, UPT, UR25, 0x1, UPT ;  /* 0x000000011900788c */ /* 0x000fc8000bf05270 */
[----:B------:R2:W-:Y:S05]  /*0670*/  STS [R3], RZ ;  /* 0x000000ff03007388 */ /* 0x0005ea0000000800 */
[----:B------:R-:W-:Y:S05]  /*0680*/  BRA.U !UP0, `(.L_x_138) ;  /* 0x0000000108107547 */ /* 0x000fea000b800000 */
[----:B------:R-:W-:Y:S01]  /*0690*/  UISETP.NE.AND UP0, UPT, UR25, 0x2, UPT ;  /* 0x000000021900788c */ /* 0x000fe2000bf05270 */
[----:B------:R3:W-:Y:S05]  /*06a0*/  STS [R3+0x400], RZ ;  /* 0x000400ff03007388 */ /* 0x0007ea0000000800 */
[----:B------:R-:W-:-:S13]  /*06b0*/  PLOP3.LUT P2, PT, PT, PT, UP0, 0x80, 0x8 ;  /* 0x000000000008781c */ /* 0x000fda0003f4f008 */
[----:B------:R3:W-:Y:S02]  /*06c0*/  @P2 STS [R3+0x800], RZ ;  /* 0x000800ff03002388 */ /* 0x0007e40000000800 */
.L_x_138:
[----:B------:R-:W-:-:S13]  /*06d0*/  ISETP.GT.U32.AND P2, PT, R4, 0x7f, PT ;  /* 0x0000007f0400780c */ /* 0x000fda0003f44070 */
[----:B------:R-:W-:Y:S05]  /*06e0*/  @P2 BRA `(.L_x_135) ;  /* 0x0000000000e02947 */ /* 0x000fea0003800000 */
[----:B--23--:R-:W-:Y:S01]  /*06f0*/  HFMA2 R3, -RZ, RZ, 0, 0 ;  /* 0x00000000ff037431 */ /* 0x00cfe200000001ff */
[----:B------:R-:W-:Y:S06]  /*0700*/  @!P1 BRA `(.L_x_140) ;  /* 0x0000000000589947 */ /* 0x000fec0003800000 */
[----:B------:R-:W-:-:S07]  /*0710*/  IMAD.MOV.U32 R3, RZ, RZ, RZ ;  /* 0x000000ffff037224 */ /* 0x000fce00078e00ff */
.L_x_141:
[C---:B012---:R-:W-:Y:S02]  /*0720*/  IMAD R5, R3.reuse, 0x400, R0 ;  /* 0x0000040003057824 */ /* 0x047fe400078e0200 */
[----:B------:R-:W-:-:S03]  /*0730*/  VIADD R3, R3, 0x10 ;  /* 0x0000001003037836 */ /* 0x000fc60000000000 */
[----:B------:R2:W-:Y:S02]  /*0740*/  STS [R5+0x200], RZ ;  /* 0x000200ff05007388 */ /* 0x0005e40000000800 */
[----:B------:R-:W-:Y:S02]  /*0750*/  ISETP.NE.AND P1, PT, R3, UR26, PT ;  /* 0x0000001a03007c0c */ /* 0x000fe4000bf25270 */
[----:B------:R2:W-:Y:S04]  /*0760*/  STS [R5+0x600], RZ ;  /* 0x000600ff05007388 */ /* 0x0005e80000000800 */
        /* <DEDUP_REMOVED lines=13> */
[----:B------:R2:W-:Y:S01]  /*0840*/  STS [R5+0x3e00], RZ ;  /* 0x003e00ff05007388 */ /* 0x0005e20000000800 */
[----:B------:R-:W-:Y:S05]  /*0850*/  @P1 BRA `(.L_x_141) ;  /* 0xfffffffc00b01947 */ /* 0x000fea000383ffff */
[----:B------:R-:W-:-:S07]  /*0860*/  IMAD.U32 R3, RZ, RZ, UR26 ;  /* 0x0000001aff037e24 */ /* 0x000fce000f8e00ff */
.L_x_140:
[----:B------:R-:W-:Y:S05]  /*0870*/  @!P0 BRA `(.L_x_135) ;  /* 0x00000000007c8947 */ /* 0x000fea0003800000 */
[----:B------:R-:W-:Y:S01]  /*0880*/  ISETP.GE.U32.AND P0, PT, R2, 0x7, PT ;  /* 0x000000070200780c */ /* 0x000fe20003f06070 */
[----:B------:R-:W-:-:S12]  /*0890*/  UISETP.NE.AND UP0, UPT, UR24, URZ, UPT ;  /* 0x000000ff1800728c */ /* 0x000fd8000bf05270 */
[----:B------:R-:W-:Y:S05]  /*08a0*/  @!P0 BRA `(.L_x_142) ;  /* 0x0000000000288947 */ /* 0x000fea0003800000 */
[C---:B------:R-:W-:Y:S02]  /*08b0*/  IMAD R2, R3.reuse, 0x400, R0 ;  /* 0x0000040003027824 */ /* 0x040fe400078e0200 */
[----:B------:R-:W-:-:S03]  /*08c0*/  VIADD R3, R3, 0x8 ;  /* 0x0000000803037836 */ /* 0x000fc60000000000 */
[----:B------:R3:W-:Y:S04]  /*08d0*/  STS [R2+0x200], RZ ;  /* 0x000200ff02007388 */ /* 0x0007e80000000800 */
[----:B------:R3:W-:Y:S04]  /*08e0*/  STS [R2+0x600], RZ ;  /* 0x000600ff02007388 */ /* 0x0007e80000000800 */
[----:B------:R3:W-:Y:S04]  /*08f0*/  STS [R2+0xa00], RZ ;  /* 0x000a00ff02007388 */ /* 0x0007e80000000800 */
[----:B------:R3:W-:Y:S04]  /*0900*/  STS [R2+0xe00], RZ ;  /* 0x000e00ff02007388 */ /* 0x0007e80000000800 */
[----:B------:R3:W-:Y:S04]  /*0910*/  STS [R2+0x1200], RZ ;  /* 0x001200ff02007388 */ /* 0x0007e80000000800 */
[----:B------:R3:W-:Y:S04]  /*0920*/  STS [R2+0x1600], RZ ;  /* 0x001600ff02007388 */ /* 0x0007e80000000800 */
[----:B------:R3:W-:Y:S04]  /*0930*/  STS [R2+0x1a00], RZ ;  /* 0x001a00ff02007388 */ /* 0x0007e80000000800 */
[----:B------:R3:W-:Y:S02]  /*0940*/  STS [R2+0x1e00], RZ ;  /* 0x001e00ff02007388 */ /* 0x0007e40000000800 */
.L_x_142:
[----:B------:R-:W-:Y:S05]  /*0950*/  BRA.U !UP0, `(.L_x_135) ;  /* 0x0000000108447547 */ /* 0x000fea000b800000 */
[----:B------:R-:W-:Y:S01]  /*0960*/  ISETP.GE.U32.AND P0, PT, R6, 0x3, PT ;  /* 0x000000030600780c */ /* 0x000fe20003f06070 */
[----:B------:R-:W-:-:S12]  /*0970*/  UISETP.NE.AND UP0, UPT, UR25, URZ, UPT ;  /* 0x000000ff1900728c */ /* 0x000fd8000bf05270 */
[C---:B---3--:R-:W-:Y:S01]  /*0980*/  @P0 IMAD R2, R3.reuse, 0x400, R0 ;  /* 0x0000040003020824 */ /* 0x048fe200078e0200 */
[----:B------:R-:W-:-:S04]  /*0990*/  @P0 IADD3 R3, PT, PT, R3, 0x4, RZ ;  /* 0x0000000403030810 */ /* 0x000fc80007ffe0ff */
[----:B------:R4:W-:Y:S04]  /*09a0*/  @P0 STS [R2+0x200], RZ ;  /* 0x000200ff02000388 */ /* 0x0009e80000000800 */
[----:B------:R4:W-:Y:S04]  /*09b0*/  @P0 STS [R2+0x600], RZ ;  /* 0x000600ff02000388 */ /* 0x0009e80000000800 */
[----:B------:R4:W-:Y:S04]  /*09c0*/  @P0 STS [R2+0xa00], RZ ;  /* 0x000a00ff02000388 */ /* 0x0009e80000000800 */
[----:B------:R4:W-:Y:S01]  /*09d0*/  @P0 STS [R2+0xe00], RZ ;  /* 0x000e00ff02000388 */ /* 0x0009e20000000800 */
[----:B------:R-:W-:Y:S05]  /*09e0*/  BRA.U !UP0, `(.L_x_135) ;  /* 0x0000000108207547 */ /* 0x000fea000b800000 */
[----:B------:R-:W-:Y:S01]  /*09f0*/  IMAD R3, R3, 0x400, R0 ;  /* 0x0000040003037824 */ /* 0x000fe200078e0200 */
[----:B------:R-:W-:-:S04]  /*0a00*/  UISETP.NE.AND UP0, UPT, UR25, 0x1, UPT ;  /* 0x000000011900788c */ /* 0x000fc8000bf05270 */
[----:B------:R3:W-:Y:S05]  /*0a10*/  STS [R3+0x200], RZ ;  /* 0x000200ff03007388 */ /* 0x0007ea0000000800 */
[----:B------:R-:W-:Y:S05]  /*0a20*/  BRA.U !UP0, `(.L_x_135) ;  /* 0x0000000108107547 */ /* 0x000fea000b800000 */
[----:B------:R-:W-:Y:S01]  /*0a30*/  UISETP.NE.AND UP0, UPT, UR25, 0x2, UPT ;  /* 0x000000021900788c */ /* 0x000fe2000bf05270 */
[----:B------:R0:W-:Y:S05]  /*0a40*/  STS [R3+0x600], RZ ;  /* 0x000600ff03007388 */ /* 0x0001ea0000000800 */
[----:B------:R-:W-:-:S13]  /*0a50*/  PLOP3.LUT P0, PT, PT, PT, UP0, 0x80, 0x8 ;  /* 0x000000000008781c */ /* 0x000fda0003f0f008 */
[----:B------:R0:W-:Y:S02]  /*0a60*/  @P0 STS [R3+0xa00], RZ ;  /* 0x000a00ff03000388 */ /* 0x0001e40000000800 */
.L_x_135:
[----:B------:R-:W-:Y:S05]  /*0a70*/  BSYNC.RECONVERGENT B0 ;  /* 0x0000000000007941 */ /* 0x000fea0003800200 */
.L_x_134:
[----:B------:R-:W5:Y:S01]  /*0a80*/  LDCU.64 UR14, c[0x0][0x390] ;  /* 0x00007200ff0e77ac */ /* 0x000f620008000a00 */
[----:B------:R-:W-:Y:S02]  /*0a90*/  USHF.L.U32 UR4, UR6, 0x1e, URZ ;  /* 0x0000001e06047899 */ /* 0x000fe400080006ff */
[----:B------:R-:W-:Y:S02]  /*0aa0*/  USHF.L.U64.HI UR5, UR6, 0x1e, UR7 ;  /* 0x0000001e06057899 */ /* 0x000fe40008010207 */
[----:B-----5:R-:W-:-:S04]  /*0ab0*/  UIADD3 UR4, UP0, UPT, -UR4, UR14, URZ ;  /* 0x0000000e04047290 */ /* 0x020fc8000ff1e1ff */
[----:B------:R-:W-:Y:S02]  /*0ac0*/  UIADD3.X UR5, UPT, UPT, ~UR5, UR15, URZ, UP0, !UPT ;  /* 0x0000000f05057290 */ /* 0x000fe400087fe5ff */
[----:B------:R-:W-:-:S04]  /*0ad0*/  UISETP.LT.U32.AND UP0, UPT, UR4, 0x40000000, UPT ;  /* 0x400000000400788c */ /* 0x000fc8000bf01070 */
[----:B------:R-:W-:-:S04]  /*0ae0*/  UISETP.LT.U32.AND.EX UP0, UPT, UR5, URZ, UPT, UP0 ;  /* 0x000000ff0500728c */ /* 0x000fc8000bf01100 */
[----:B------:R-:W-:Y:S02]  /*0af0*/  USEL UR13, UR4, 0x40000000, UP0 ;  /* 0x40000000040d7887 */ /* 0x000fe40008000000 */
[----:B------:R-:W-:Y:S02]  /*0b00*/  USEL UR14, UR5, URZ, UP0 ;  /* 0x000000ff050e7287 */ /* 0x000fe40008000000 */
[----:B------:R-:W-:-:S04]  /*0b10*/  UISETP.GT.U32.AND UP0, UPT, UR13, UR8, UPT ;  /* 0x000000080d00728c */ /* 0x000fc8000bf04070 */
[----:B------:R-:W-:Y:S01]  /*0b20*/  UISETP.GT.U32.AND.EX UP0, UPT, UR14, URZ, UPT, UP0 ;  /* 0x000000ff0e00728c */ /* 0x000fe2000bf04100 */
[----:B------:R-:W-:Y:S08]  /*0b30*/  BAR.SYNC.DEFER_BLOCKING 0x0 ;  /* 0x0000000000007b1d */ /* 0x000ff00000010000 */
[----:B------:R-:W-:Y:S06]  /*0b40*/  BAR.SYNC.DEFER_BLOCKING 0x0 ;  /* 0x0000000000007b1d */ /* 0x000fec0000010000 */
[----:B------:R-:W-:Y:S05]  /*0b50*/  BRA.U !UP0, `(.L_x_143) ;  /* 0x0000000d082c7547 */ /* 0x000fea000b800000 */
[----:B------:R-:W-:Y:S01]  /*0b60*/  UMOV UR10, UR8 ;  /* 0x00000008000a7c82 */ /* 0x000fe20008000000 */
[----:B------:R-:W-:-:S05]  /*0b70*/  UMOV UR5, URZ ;  /* 0x000000ff00057c82 */ /* 0x000fca0008000000 */
.L_x_148:
[----:B-----5:R-:W5:Y:S01]  /*0b80*/  LDCU.64 UR18, c[0x0][0x390] ;  /* 0x00007200ff1277ac */ /* 0x020f620008000a00 */
[----:B------:R-:W-:Y:S02]  /*0b90*/  USHF.L.U32 UR15, UR6, 0x1e, URZ ;  /* 0x0000001e060f7899 */ /* 0x000fe400080006ff */
[----:B------:R-:W-:Y:S02]  /*0ba0*/  USHF.L.U64.HI UR16, UR6, 0x1e, UR7 ;  /* 0x0000001e06107899 */ /* 0x000fe40008010207 */
[----:B------:R-:W-:-:S04]  /*0bb0*/  UIADD3 UR15, UP0, UPT, UR10, UR15, URZ ;  /* 0x0000000f0a0f7290 */ /* 0x000fc8000ff1e0ff */
[----:B------:R-:W-:Y:S02]  /*0bc0*/  UIADD3.X UR16, UPT, UPT, UR5, UR16, URZ, UP0, !UPT ;  /* 0x0000001005107290 */ /* 0x000fe400087fe4ff */
[----:B------:R-:W-:Y:S02]  /*0bd0*/  ULEA UR10, UP0, UR28, UR10, 0xb ;  /* 0x0000000a1c0a7291 */ /* 0x000fe4000f8058ff */
[----:B-----5:R-:W-:Y:S02]  /*0be0*/  UIADD3 UR17, UP1, UPT, -UR15, UR18, URZ ;  /* 0x000000120f117290 */ /* 0x020fe4000ff3e1ff */
[----:B------:R-:W-:Y:S02]  /*0bf0*/  UIADD3.X UR5, UPT, UPT, URZ, UR5, URZ, UP0, !UPT ;  /* 0x00000005ff057290 */ /* 0x000fe400087fe4ff */
[----:B------:R-:W-:Y:S02]  /*0c00*/  UIADD3.X UR4, UPT, UPT, ~UR16, UR19, URZ, UP1, !UPT ;  /* 0x0000001310047290 */ /* 0x000fe40008ffe5ff */
[----:B------:R-:W-:-:S02]  /*0c10*/  UISETP.GE.U32.AND UP1, UPT, UR17, 0x800, UPT ;  /* 0x000008001100788c */ /* 0x000fc4000bf26070 */
[----:B------:R-:W-:Y:S02]  /*0c20*/  UISETP.GE.U32.AND UP0, UPT, UR10, UR13, UPT ;  /* 0x0000000d0a00728c */ /* 0x000fe4000bf06070 */
[----:B------:R-:W-:Y:S02]  /*0c30*/  UISETP.GE.U32.AND.EX UP1, UPT, UR4, URZ, UPT, UP1 ;  /* 0x000000ff0400728c */ /* 0x000fe4000bf26110 */
[----:B------:R-:W-:-:S07]  /*0c40*/  UISETP.GE.U32.AND.EX UP0, UPT, UR5, UR14, UPT, UP0 ;  /* 0x0000000e0500728c */ /* 0x000fce000bf06100 */
[----:B0-----:R-:W-:Y:S05]  /*0c50*/  BRA.U !UP1, `(.L_x_144) ;  /* 0x0000000109587547 */ /* 0x001fea000b800000 */
[----:B------:R-:W4:Y:S01]  /*0c60*/  LDCU.64 UR18, c[0x0][0x388] ;  /* 0x00007100ff1277ac */ /* 0x000f220008000a00 */
[----:B0-23--:R-:W-:-:S05]  /*0c70*/  IADD3 R3, P0, PT, R4, UR15, RZ ;  /* 0x0000000f04037c10 */ /* 0x00dfca000ff1e0ff */
[----:B------:R-:W-:Y:S01]  /*0c80*/  IMAD.X R6, RZ, RZ, UR16, P0 ;  /* 0x00000010ff067e24 */ /* 0x000fe200080e06ff */
[----:B----4-:R-:W-:-:S04]  /*0c90*/  LEA R2, P0, R3, UR18, 0x2 ;  /* 0x0000001203027c11 */ /* 0x010fc8000f8010ff */
        /* <DEDUP_REMOVED lines=8> */
[----:B-1----:R0:W5:Y:S04]  /*0d20*/  LDG.E R5, desc[UR20][R2.64+0xe00] ;  /* 0x000e001402057981 */ /* 0x002168000c1e1900 */
        /* <DEDUP_REMOVED lines=9> */
.L_x_144:
[----:B------:R-:W4:Y:S01]  /*0dc0*/  LDCU.64 UR18, c[0x0][0x388] ;  /* 0x00007100ff1277ac */ /* 0x000f220008000a00 */
[C---:B012---:R-:W-:Y:S01]  /*0dd0*/  VIADD R5, R4.reuse, 0x100 ;  /* 0x0000010004057836 */ /* 0x047fe20000000000 */
[C---:B---3--:R-:W-:Y:S01]  /*0de0*/  IADD3 R3, P0, PT, R4.reuse, UR15, RZ ;  /* 0x0000000f04037c10 */ /* 0x048fe2000ff1e0ff */
[C---:B----4-:R-:W-:Y:S01]  /*0df0*/  VIADD R2, R4.reuse, 0x80 ;  /* 0x0000008004027836 */ /* 0x050fe20000000000 */
[C---:B------:R-:W-:Y:S01]  /*0e00*/  ISETP.GE.AND P1, PT, R4.reuse, UR17, PT ;  /* 0x0000001104007c0c */ /* 0x040fe2000bf26270 */
[----:B------:R-:W-:Y:S01]  /*0e10*/  VIADD R7, R4, 0x180 ;  /* 0x0000018004077836 */ /* 0x000fe20000000000 */
[----:B------:R-:W-:Y:S01]  /*0e20*/  ISETP.GE.AND P3, PT, R5, UR17, PT ;  /* 0x0000001105007c0c */ /* 0x000fe2000bf66270 */
[----:B------:R-:W-:Y:S01]  /*0e30*/  IMAD.X R6, RZ, RZ, UR16, P0 ;  /* 0x00000010ff067e24 */ /* 0x000fe200080e06ff */
[----:B------:R-:W-:Y:S01]  /*0e40*/  ISETP.GE.AND P2, PT, R2, UR17, PT ;  /* 0x0000001102007c0c */ /* 0x000fe2000bf46270 */
[----:B------:R-:W-:Y:S01]  /*0e50*/  VIADD R5, R4, 0x200 ;  /* 0x0000020004057836 */ /* 0x000fe20000000000 */
[----:B------:R-:W-:Y:S01]  /*0e60*/  ISETP.GE.AND P4, PT, R7, UR17, PT ;  /* 0x0000001107007c0c */ /* 0x000fe2000bf86270 */
[----:B------:R-:W-:-:S03]  /*0e70*/  IMAD.MOV.U32 R12, RZ, RZ, 0x7fffffff ;  /* 0x7fffffffff0c7424 */ /* 0x000fc600078e00ff */
[----:B------:R-:W-:Y:S01]  /*0e80*/  ISETP.GE.AND P5, PT, R5, UR17, PT ;  /* 0x0000001105007c0c */ /* 0x000fe2000bfa6270 */
[----:B------:R-:W-:Y:S01]  /*0e90*/  VIADD R5, R4, 0x300 ;  /* 0x0000030004057836 */ /* 0x000fe20000000000 */
[----:B------:R-:W-:-:S04]  /*0ea0*/  LEA R2, P0, R3, UR18, 0x2 ;  /* 0x0000001203027c11 */ /* 0x000fc8000f8010ff */
[----:B------:R-:W-:Y:S01]  /*0eb0*/  LEA.HI.X R3, R3, UR19, R6, 0x2, P0 ;  /* 0x0000001303037c11 */ /* 0x000fe200080f1406 */
[----:B------:R-:W-:Y:S01]  /*0ec0*/  IMAD.MOV.U32 R11, RZ, RZ, 0x7fffffff ;  /* 0x7fffffffff0b7424 */ /* 0x000fe200078e00ff */
[----:B------:R-:W-:-:S03]  /*0ed0*/  IADD3 R6, PT, PT, R4, 0x280, RZ ;  /* 0x0000028004067810 */ /* 0x000fc60007ffe0ff */
[----:B------:R1:W5:Y:S01]  /*0ee0*/  @!P1 LDG.E R12, desc[UR20][R2.64] ;  /* 0x00000014020c9981 */ /* 0x000362000c1e1900 */
[----:B------:R-:W-:Y:S01]  /*0ef0*/  ISETP.GE.AND P1, PT, R5, UR17, PT ;  /* 0x0000001105007c0c */ /* 0x000fe2000bf26270 */
[----:B------:R-:W-:Y:S01]  /*0f00*/  VIADD R5, R4, 0x380 ;  /* 0x0000038004057836 */ /* 0x000fe20000000000 */
[----:B------:R-:W-:Y:S01]  /*0f10*/  ISETP.GE.AND P0, PT, R6, UR17, PT ;  /* 0x0000001106007c0c */ /* 0x000fe2000bf06270 */
[----:B------:R-:W-:Y:S01]  /*0f20*/  IMAD.MOV.U32 R9, RZ, RZ, 0x7fffffff ;  /* 0x7fffffffff097424 */ /* 0x000fe200078e00ff */
[----:B------:R1:W5:Y:S02]  /*0f30*/  @!P2 LDG.E R11, desc[UR20][R2.64+0x200] ;  /* 0x00020014020ba981 */ /* 0x000364000c1e1900 */
[----:B------:R-:W-:Y:S01]  /*0f40*/  ISETP.GE.AND P2, PT, R5, UR17, PT ;  /* 0x0000001105007c0c */ /* 0x000fe2000bf46270 */
[----:B------:R-:W-:Y:S02]  /*0f50*/  VIADD R5, R4, 0x480 ;  /* 0x0000048004057836 */ /* 0x000fe40000000000 */
[----:B------:R-:W-:Y:S01]  /*0f60*/  IMAD.MOV.U32 R10, RZ, RZ, 0x7fffffff ;  /* 0x7fffffffff0a7424 */ /* 0x000fe200078e00ff */
[----:B------:R1:W5:Y:S01]  /*0f70*/  @!P4 LDG.E R9, desc[UR20][R2.64+0x600] ;  /* 0x000600140209c981 */ /* 0x000362000c1e1900 */
[----:B------:R-:W-:-:S02]  /*0f80*/  MOV R8, 0x7fffffff ;  /* 0x7fffffff00087802 */ /* 0x000fc40000000f00 */
[C---:B------:R-:W-:Y:S02]  /*0f90*/  LOP3.LUT R6, R4.reuse, 0x400, RZ, 0xfc, !PT ;  /* 0x0000040004067812 */ /* 0x040fe400078efcff */
[----:B------:R-:W-:Y:S01]  /*0fa0*/  ISETP.GE.AND P4, PT, R5, UR17, PT ;  /* 0x0000001105007c0c */ /* 0x000fe2000bf86270 */
[----:B------:R-:W-:Y:S01]  /*0fb0*/  VIADD R5, R4, 0x500 ;  /* 0x0000050004057836 */ /* 0x000fe20000000000 */
[----:B------:R1:W5:Y:S01]  /*0fc0*/  @!P3 LDG.E R10, desc[UR20][R2.64+0x400] ;  /* 0x00040014020ab981 */ /* 0x000362000c1e1900 */
[----:B------:R-:W-:Y:S01]  /*0fd0*/  ISETP.GE.AND P3, PT, R6, UR17, PT ;  /* 0x0000001106007c0c */ /* 0x000fe2000bf66270 */
[----:B------:R-:W-:Y:S02]  /*0fe0*/  IMAD.MOV.U32 R6, RZ, RZ, 0x7fffffff ;  /* 0x7fffffffff067424 */ /* 0x000fe400078e00ff */
[----:B------:R1:W5:Y:S01]  /*0ff0*/  @!P5 LDG.E R8, desc[UR20][R2.64+0x800] ;  /* 0x000800140208d981 */ /* 0x000362000c1e1900 */
[----:B------:R-:W-:Y:S01]  /*1000*/  ISETP.GE.AND P5, PT, R5, UR17, PT ;  /* 0x0000001105007c0c */ /* 0x000fe2000bfa6270 */
[----:B------:R-:W-:-:S02]  /*1010*/  VIADD R5, R4, 0x600 ;  /* 0x0000060004057836 */ /* 0x000fc40000000000 */
[----:B------:R-:W-:Y:S01]  /*1020*/  IMAD.MOV.U32 R7, RZ, RZ, 0x7fffffff ;  /* 0x7fffffffff077424 */ /* 0x000fe200078e00ff */
[----:B------:R1:W5:Y:S01]  /*1030*/  @!P1 LDG.E R6, desc[UR20][R2.64+0xc00] ;  /* 0x000c001402069981 */ /* 0x000362000c1e1900 */
[C---:B------:R-:W-:Y:S01]  /*1040*/  VIADD R13, R4.reuse, 0x580 ;  /* 0x00000580040d7836 */ /* 0x040fe20000000000 */
[----:B------:R-:W-:Y:S01]  /*1050*/  ISETP.GE.AND P1, PT, R5, UR17, PT ;  /* 0x0000001105007c0c */ /* 0x000fe2000bf26270 */
[----:B------:R-:W-:Y:S02]  /*1060*/  IMAD.MOV.U32 R5, RZ, RZ, 0x7fffffff ;  /* 0x7fffffffff057424 */ /* 0x000fe400078e00ff */
[----:B------:R-:W-:Y:S01]  /*1070*/  IMAD.MOV.U32 R19, RZ, RZ, 0x7fffffff ;  /* 0x7fffffffff137424 */ /* 0x000fe200078e00ff */
[----:B------:R1:W5:Y:S01]  /*1080*/  @!P0 LDG.E R7, desc[UR20][R2.64+0xa00] ;  /* 0x000a001402078981 */ /* 0x000362000c1e1900 */
[----:B------:R-:W-:Y:S01]  /*1090*/  IMAD.MOV.U32 R18, RZ, RZ, 0x7fffffff ;  /* 0x7fffffffff127424 */ /* 0x000fe200078e00ff */
[----:B------:R-:W-:Y:S01]  /*10a0*/  ISETP.GE.AND P0, PT, R13, UR17, PT ;  /* 0x000000110d007c0c */ /* 0x000fe2000bf06270 */
[C---:B------:R-:W-:Y:S01]  /*10b0*/  VIADD R14, R4.reuse, 0x700 ;  /* 0x00000700040e7836 */ /* 0x040fe20000000000 */
[----:B------:R-:W-:Y:S01]  /*10c0*/  IADD3 R13, PT, PT, R4, 0x680, RZ ;  /* 0x00000680040d7810 */ /* 0x000fe20007ffe0ff */
[----:B------:R1:W5:Y:S03]  /*10d0*/  @!P2 LDG.E R5, desc[UR20][R2.64+0xe00] ;  /* 0x000e00140205a981 */ /* 0x000366000c1e1900 */
[----:B------:R-:W-:Y:S01]  /*10e0*/  ISETP.GE.AND P2, PT, R13, UR17, PT ;  /* 0x000000110d007c0c */ /* 0x000fe2000bf46270 */
[----:B------:R1:W5:Y:S01]  /*10f0*/  @!P3 LDG.E R19, desc[UR20][R2.64+0x1000] ;  /* 0x001000140213b981 */ /* 0x000362000c1e1900 */
[----:B------:R-:W-:-:S03]  /*1100*/  ISETP.GE.AND P3, PT, R14, UR17, PT ;  /* 0x000000110e007c0c */ /* 0x000fc6000bf66270 */
[----:B------:R1:W5:Y:S01]  /*1110*/  @!P4 LDG.E R18, desc[UR20][R2.64+0x1200] ;  /* 0x001200140212c981 */ /* 0x000362000c1e1900 */
[----:B------:R-:W-:Y:S01]  /*1120*/  ISETP.GE.AND P4, PT, R21, UR17, PT ;  /* 0x0000001115007c0c */ /* 0x000fe2000bf86270 */
[----:B------:R-:W-:Y:S01]  /*1130*/  IMAD.MOV.U32 R17, RZ, RZ, 0x7fffffff ;  /* 0x7fffffffff117424 */ /* 0x000fe200078e00ff */
[----:B------:R-:W-:Y:S01]  /*1140*/  MOV R14, 0x7fffffff ;  /* 0x7fffffff000e7802 */ /* 0x000fe20000000f00 */
[----:B------:R-:W-:Y:S02]  /*1150*/  IMAD.MOV.U32 R16, RZ, RZ, 0x7fffffff ;  /* 0x7fffffffff107424 */ /* 0x000fe400078e00ff */
        /* <DEDUP_REMOVED lines=9> */
.L_x_145:
[----:B01----:R-:W0:Y:S02]  /*11f0*/  LDC.64 R2, c[0x0][0x398] ;  /* 0x0000e600ff027b82 */ /* 0x003e240000000a00 */
[----:B0-----:R-:W-:-:S13]  /*1200*/  ISETP.GT.AND P0, PT, R3, R2, PT ;  /* 0x000000020300720c */ /* 0x001fda0003f04270 */
[----:B------:R-:W-:Y:S05]  /*1210*/  @!P0 BRA `(.L_x_146) ;  /* 0x0000000400788947 */ /* 0x000fea0003800000 */
[----:B------:R-:W0:Y:S01]  /*1220*/  S2UR UR15, SR_CgaCtaId ;  /* 0x00000000000f79c3 */ /* 0x000e220000008800 */
[----:B-----5:R-:W-:Y:S01]  /*1230*/  LOP3.LUT R15, R15, 0x80000000, RZ, 0x3c, !PT ;  /* 0x800000000f0f7812 */ /* 0x020fe200078e3cff */
[----:B------:R-:W-:Y:S01]  /*1240*/  UMOV UR4, 0x400 ;  /* 0x0000040000047882 */ /* 0x000fe20000000000 */
[----:B------:R-:W-:Y:S01]  /*1250*/  LOP3.LUT R14, R14, 0x80000000, RZ, 0x3c, !PT ;  /* 0x800000000e0e7812 */ /* 0x000fe200078e3cff */
[----:B------:R-:W1:Y:S01]  /*1260*/  LDCU UR16, c[0x0][0x398] ;  /* 0x00007300ff1077ac */ /* 0x000e620008000800 */
[----:B------:R-:W-:Y:S02]  /*1270*/  LOP3.LUT R13, R13, 0x80000000, RZ, 0x3c, !PT ;  /* 0x800000000d0d7812 */ /* 0x000fe400078e3cff */
[----:B------:R-:W-:Y:S02]  /*1280*/  LOP3.LUT R2, R22, 0x80000000, RZ, 0x3c, !PT ;  /* 0x8000000016027812 */ /* 0x000fe400078e3cff */
[----:B------:R-:W-:Y:S02]  /*1290*/  LOP3.LUT R16, R16, 0x80000000, RZ, 0x3c, !PT ;  /* 0x8000000010107812 */ /* 0x000fe400078e3cff */
[----:B------:R-:W-:-:S02]  /*12a0*/  LOP3.LUT R17, R17, 0x80000000, RZ, 0x3c, !PT ;  /* 0x8000000011117812 */ /* 0x000fc400078e3cff */
[----:B------:R-:W-:Y:S02]  /*12b0*/  LOP3.LUT R18, R18, 0x80000000, RZ, 0x3c, !PT ;  /* 0x8000000012127812 */ /* 0x000fe400078e3cff */
[----:B------:R-:W-:Y:S02]  /*12c0*/  LOP3.LUT R19, R19, 0x80000000, RZ, 0x3c, !PT ;  /* 0x8000000013137812 */ /* 0x000fe400078e3cff */
[----:B------:R-:W-:Y:S02]  /*12d0*/  LOP3.LUT R5, R5, 0x80000000, RZ, 0x3c, !PT ;  /* 0x8000000005057812 */ /* 0x000fe400078e3cff */
[----:B------:R-:W-:Y:S02]  /*12e0*/  LOP3.LUT R6, R6, 0x80000000, RZ, 0x3c, !PT ;  /* 0x8000000006067812 */ /* 0x000fe400078e3cff */
[----:B------:R-:W-:Y:S02]  /*12f0*/  LOP3.LUT R7, R7, 0x80000000, RZ, 0x3c, !PT ;  /* 0x8000000007077812 */ /* 0x000fe400078e3cff */
[----:B------:R-:W-:Y:S01]  /*1300*/  LOP3.LUT R8, R8, 0x80000000, RZ, 0x3c, !PT ;  /* 0x8000000008087812 */ /* 0x000fe200078e3cff */
[----:B0-----:R-:W-:Y:S01]  /*1310*/  ULEA UR15, UR15, UR4, 0x18 ;  /* 0x000000040f0f7291 */ /* 0x001fe2000f8ec0ff */
[----:B------:R-:W-:-:S02]  /*1320*/  LOP3.LUT R9, R9, 0x80000000, RZ, 0x3c, !PT ;  /* 0x8000000009097812 */ /* 0x000fc400078e3cff */
[----:B------:R-:W-:Y:S01]  /*1330*/  LOP3.LUT R10, R10, 0x80000000, RZ, 0x3c, !PT ;  /* 0x800000000a0a7812 */ /* 0x000fe200078e3cff */
[----:B------:R-:W-:Y:S01]  /*1340*/  UMOV UR4, URZ ;  /* 0x000000ff00047c82 */ /* 0x000fe20008000000 */
[----:B------:R-:W-:Y:S02]  /*1350*/  LOP3.LUT R11, R11, 0x80000000, RZ, 0x3c, !PT ;  /* 0x800000000b0b7812 */ /* 0x000fe400078e3cff */
[----:B-1----:R-:W-:-:S07]  /*1360*/  LOP3.LUT R12, R12, 0x80000000, RZ, 0x3c, !PT ;  /* 0x800000000c0c7812 */ /* 0x002fce00078e3cff */
.L_x_147:
[----:B------:R-:W-:Y:S01]  /*1370*/  IMAD R22, RZ, RZ, -UR16 ;  /* 0x80000010ff167e24 */ /* 0x000fe2000f8e02ff */
[----:B0-----:R-:W-:Y:S01]  /*1380*/  SHF.R.U32.HI R23, RZ, UR16, R12 ;  /* 0x00000010ff177c19 */ /* 0x001fe2000801160c */
[----:B------:R-:W-:Y:S01]  /*1390*/  IMAD.MOV.U32 R25, RZ, RZ, -0x1 ;  /* 0xffffffffff197424 */ /* 0x000fe200078e00ff */
[----:B------:R-:W-:Y:S01]  /*13a0*/  ULEA UR17, UR4, UR15, 0xa ;  /* 0x0000000f04117291 */ /* 0x000fe2000f8e50ff */
[----:B------:R-:W-:Y:S01]  /*13b0*/  SHF.R.U32.HI R27, RZ, UR16, R10 ;  /* 0x00000010ff1b7c19 */ /* 0x000fe2000801160a */
[----:B------:R-:W-:Y:S01]  /*13c0*/  UIADD3 UR4, UPT, UPT, UR4, 0x1, URZ ;  /* 0x0000000104047890 */ /* 0x000fe2000fffe0ff */
[----:B------:R-:W-:Y:S02]  /*13d0*/  VIADDMNMX R22, R22, R3, 0x8, PT ;  /* 0x0000000816167446 */ /* 0x000fe40003800103 */
[----:B------:R-:W-:Y:S02]  /*13e0*/  SHF.R.U32.HI R29, RZ, UR16, R9 ;  /* 0x00000010ff1d7c19 */ /* 0x000fe40008011609 */
[----:B------:R-:W-:-:S02]  /*13f0*/  SHF.L.U32 R22, R25, R22, RZ ;  /* 0x0000001619167219 */ /* 0x000fc400000006ff */
[----:B------:R-:W-:Y:S02]  /*1400*/  SHF.R.U32.HI R25, RZ, UR16, R11 ;  /* 0x00000010ff197c19 */ /* 0x000fe4000801160b */
[-C--:B------:R-:W-:Y:S02]  /*1410*/  LOP3.LUT R23, R23, R22.reuse, RZ, 0x30, !PT ;  /* 0x0000001617177212 */ /* 0x080fe400078e30ff */
[-C--:B------:R-:W-:Y:S02]  /*1420*/  LOP3.LUT R25, R25, R22.reuse, RZ, 0x30, !PT ;  /* 0x0000001619197212 */ /* 0x080fe400078e30ff */
[----:B------:R-:W-:Y:S02]  /*1430*/  LOP3.LUT R27, R27, R22, RZ, 0x30, !PT ;  /* 0x000000161b1b7212 */ /* 0x000fe400078e30ff */
[----:B------:R-:W-:Y:S02]  /*1440*/  LEA R23, R23, UR17, 0x2 ;  /* 0x0000001117177c11 */ /* 0x000fe4000f8e10ff */
[----:B------:R-:W-:-:S02]  /*1450*/  LEA R25, R25, UR17, 0x2 ;  /* 0x0000001119197c11 */ /* 0x000fc4000f8e10ff */
[----:B------:R-:W-:Y:S01]  /*1460*/  LEA R27, R27, UR17, 0x2 ;  /* 0x000000111b1b7c11 */ /* 0x000fe2000f8e10ff */
[----:B------:R0:W-:Y:S01]  /*1470*/  ATOMS.POPC.INC.32 RZ, [R23+URZ] ;  /* 0x0000000017ff7f8c */ /* 0x0001e2000d8000ff */
[----:B------:R-:W-:Y:S02]  /*1480*/  SHF.R.U32.HI R24, RZ, UR16, R8 ;  /* 0x00000010ff187c19 */ /* 0x000fe40008011608 */
[----:B------:R-:W-:Y:S01]  /*1490*/  SHF.R.U32.HI R26, RZ, UR16, R7 ;  /* 0x00000010ff1a7c19 */ /* 0x000fe20008011607 */
[----:B------:R1:W-:Y:S01]  /*14a0*/  ATOMS.POPC.INC.32 RZ, [R25+URZ] ;  /* 0x0000000019ff7f8c */ /* 0x0003e2000d8000ff */
[-C--:B------:R-:W-:Y:S02]  /*14b0*/  LOP3.LUT R29, R29, R22.reuse, RZ, 0x30, !PT ;  /* 0x000000161d1d7212 */ /* 0x080fe400078e30ff */
[----:B------:R-:W-:Y:S01]  /*14c0*/  LOP3.LUT R24, R24, R22, RZ, 0x30, !PT ;  /* 0x0000001618187212 */ /* 0x000fe200078e30ff */
[----:B------:R2:W-:Y:S01]  /*14d0*/  ATOMS.POPC.INC.32 RZ, [R27+URZ] ;  /* 0x000000001bff7f8c */ /* 0x0005e2000d8000ff */
[----:B0-----:R-:W-:-:S02]  /*14e0*/  SHF.R.U32.HI R23, RZ, UR16, R6 ;  /* 0x00000010ff177c19 */ /* 0x001fc40008011606 */
[-C--:B------:R-:W-:Y:S02]  /*14f0*/  LOP3.LUT R26, R26, R22.reuse, RZ, 0x30, !PT ;  /* 0x000000161a1a7212 */ /* 0x080fe400078e30ff */
[----:B-1----:R-:W-:Y:S02]  /*1500*/  SHF.R.U32.HI R25, RZ, UR16, R5 ;  /* 0x00000010ff197c19 */ /* 0x002fe40008011605 */
[-C--:B------:R-:W-:Y:S02]  /*1510*/  LOP3.LUT R23, R23, R22.reuse, RZ, 0x30, !PT ;  /* 0x0000001617177212 */ /* 0x080fe400078e30ff */
[----:B--2---:R-:W-:Y:S02]  /*1520*/  SHF.R.U32.HI R27, RZ, UR16, R19 ;  /* 0x00000010ff1b7c19 */ /* 0x004fe40008011613 */
[----:B------:R-:W-:Y:S02]  /*1530*/  LEA R29, R29, UR17, 0x2 ;  /* 0x000000111d1d7c11 */ /* 0x000fe4000f8e10ff */
[----:B------:R-:W-:-:S02]  /*1540*/  LOP3.LUT R25, R25, R22, RZ, 0x30, !PT ;  /* 0x0000001619197212 */ /* 0x000fc400078e30ff */
[----:B------:R-:W-:Y:S01]  /*1550*/  LEA R24, R24, UR17, 0x2 ;  /* 0x0000001118187c11 */ /* 0x000fe2000f8e10ff */
[----:B------:R0:W-:Y:S01]  /*1560*/  ATOMS.POPC.INC.32 RZ, [R29+URZ] ;  /* 0x000000001dff7f8c */ /* 0x0001e2000d8000ff */
[----:B------:R-:W-:Y:S02]  /*1570*/  LOP3.LUT R27, R27, R22, RZ, 0x30, !PT ;  /* 0x000000161b1b7212 */ /* 0x000fe400078e30ff */
[----:B------:R-:W-:Y:S01]  /*1580*/  LEA R26, R26, UR17, 0x2 ;  /* 0x000000111a1a7c11 */ /* 0x000fe2000f8e10ff */
[----:B------:R1:W-:Y:S01]  /*1590*/  ATOMS.POPC.INC.32 RZ, [R24+URZ] ;  /* 0x0000000018ff7f8c */ /* 0x0003e2000d8000ff */
[----:B------:R-:W-:Y:S02]  /*15a0*/  LEA R23, R23, UR17, 0x2 ;  /* 0x0000001117177c11 */ /* 0x000fe4000f8e10ff */
[----:B------:R-:W-:Y:S01]  /*15b0*/  LEA R25, R25, UR17, 0x2 ;  /* 0x0000001119197c11 */ /* 0x000fe2000f8e10ff */
[----:B------:R2:W-:Y:S01]  /*15c0*/  ATOMS.POPC.INC.32 RZ, [R26+URZ] ;  /* 0x000000001aff7f8c */ /* 0x0005e2000d8000ff */
[----:B------:R-:W-:-:S02]  /*15d0*/  LEA R27, R27, UR17, 0x2 ;  /* 0x000000111b1b7c11 */ /* 0x000fc4000f8e10ff */
[----:B0-----:R-:W-:Y:S01]  /*15e0*/  SHF.R.U32.HI R29, RZ, UR16, R18 ;  /* 0x00000010ff1d7c19 */ /* 0x001fe20008011612 */
[----:B------:R0:W-:Y:S01]  /*15f0*/  ATOMS.POPC.INC.32 RZ, [R23+URZ] ;  /* 0x0000000017ff7f8c */ /* 0x0001e2000d8000ff */
[----:B-1----:R-:W-:Y:S02]  /*1600*/  SHF.R.U32.HI R24, RZ, UR16, R17 ;  /* 0x00000010ff187c19 */ /* 0x002fe40008011611 */
[----:B------:R-:W-:Y:S01]  /*1610*/  SHF.R.U32.HI R28, RZ, UR16, R15 ;  /* 0x00000010ff1c7c19 */ /* 0x000fe2000801160f */
[----:B------:R1:W-:Y:S01]  /*1620*/  ATOMS.POPC.INC.32 RZ, [R25+URZ] ;  /* 0x0000000019ff7f8c */ /* 0x0003e2000d8000ff */
[----:B--2---:R-:W-:Y:S02]  /*1630*/  SHF.R.U32.HI R26, RZ, UR16, R16 ;  /* 0x00000010ff1a7c19 */ /* 0x004fe40008011610 */
[----:B------:R-:W-:Y:S01]  /*1640*/  LOP3.LUT R29, R29, R22, RZ, 0x30, !PT ;  /* 0x000000161d1d7212 */ /* 0x000fe200078e30ff */
[----:B------:R2:W-:Y:S01]  /*1650*/  ATOMS.POPC.INC.32 RZ, [R27+URZ] ;  /* 0x000000001bff7f8c */ /* 0x0005e2000d8000ff */
[----:B0-----:R-:W-:-:S02]  /*1660*/  SHF.R.U32.HI R23, RZ, UR16, R2 ;  /* 0x00000010ff177c19 */ /* 0x001fc40008011602 */
[-C--:B------:R-:W-:Y:S02]  /*1670*/  LOP3.LUT R24, R24, R22.reuse, RZ, 0x30, !PT ;  /* 0x0000001618187212 */ /* 0x080fe400078e30ff */
[----:B-1----:R-:W-:Y:S02]  /*1680*/  SHF.R.U32.HI R25, RZ, UR16, R13 ;  /* 0x00000010ff197c19 */ /* 0x002fe4000801160d */
[-C--:B------:R-:W-:Y:S02]  /*1690*/  LOP3.LUT R26, R26, R22.reuse, RZ, 0x30, !PT ;  /* 0x000000161a1a7212 */ /* 0x080fe400078e30ff */
[----:B--2---:R-:W-:Y:S01]  /*16a0*/  SHF.R.U32.HI R27, RZ, UR16, R14 ;  /* 0x00000010ff1b7c19 */ /* 0x004fe2000801160e */
[----:B------:R-:W-:Y:S01]  /*16b0*/  UIADD3 UR16, UPT, UPT, UR16, 0x8, URZ ;  /* 0x0000000810107890 */ /* 0x000fe2000fffe0ff */
[----:B------:R-:W-:Y:S02]  /*16c0*/  LOP3.LUT R23, R23, R22, RZ, 0x30, !PT ;  /* 0x0000001617177212 */ /* 0x000fe400078e30ff */
[----:B------:R-:W-:-:S02]  /*16d0*/  LEA R29, R29, UR17, 0x2 ;  /* 0x000000111d1d7c11 */ /* 0x000fc4000f8e10ff */
[-C--:B------:R-:W-:Y:S02]  /*16e0*/  LOP3.LUT R25, R25, R22.reuse, RZ, 0x30, !PT ;  /* 0x0000001619197212 */ /* 0x080fe400078e30ff */
[----:B------:R-:W-:Y:S01]  /*16f0*/  ISETP.LE.AND P0, PT, R3, UR16, PT ;  /* 0x0000001003007c0c */ /* 0x000fe2000bf03270 */
[----:B------:R0:W-:Y:S01]  /*1700*/  ATOMS.POPC.INC.32 RZ, [R29+URZ] ;  /* 0x000000001dff7f8c */ /* 0x0001e2000d8000ff */
[----:B------:R-:W-:Y:S02]  /*1710*/  LEA R24, R24, UR17, 0x2 ;  /* 0x0000001118187c11 */ /* 0x000fe4000f8e10ff */
[-C--:B------:R-:W-:Y:S02]  /*1720*/  LOP3.LUT R27, R27, R22.reuse, RZ, 0x30, !PT ;  /* 0x000000161b1b7212 */ /* 0x080fe400078e30ff */
[----:B------:R-:W-:Y:S01]  /*1730*/  LEA R26, R26, UR17, 0x2 ;  /* 0x000000111a1a7c11 */ /* 0x000fe2000f8e10ff */
[----:B------:R0:W-:Y:S01]  /*1740*/  ATOMS.POPC.INC.32 RZ, [R24+URZ] ;  /* 0x0000000018ff7f8c */ /* 0x0001e2000d8000ff */
[----:B------:R-:W-:-:S02]  /*1750*/  LOP3.LUT R28, R28, R22, RZ, 0x30, !PT ;  /* 0x000000161c1c7212 */ /* 0x000fc400078e30ff */
[----:B------:R-:W-:Y:S01]  /*1760*/  LEA R23, R23, UR17, 0x2 ;  /* 0x0000001117177c11 */ /* 0x000fe2000f8e10ff */
[----:B------:R0:W-:Y:S01]  /*1770*/  ATOMS.POPC.INC.32 RZ, [R26+URZ] ;  /* 0x000000001aff7f8c */ /* 0x0001e2000d8000ff */
[----:B------:R-:W-:Y:S02]  /*1780*/  LEA R25, R25, UR17, 0x2 ;  /* 0x0000001119197c11 */ /* 0x000fe4000f8e10ff */
[----:B------:R-:W-:Y:S01]  /*1790*/  LEA R27, R27, UR17, 0x2 ;  /* 0x000000111b1b7c11 */ /* 0x000fe2000f8e10ff */
[----:B------:R0:W-:Y:S01]  /*17a0*/  ATOMS.POPC.INC.32 RZ, [R23+URZ] ;  /* 0x0000000017ff7f8c */ /* 0x0001e2000d8000ff */
[----:B------:R-:W-:-:S03]  /*17b0*/  LEA R28, R28, UR17, 0x2 ;  /* 0x000000111c1c7c11 */ /* 0x000fc6000f8e10ff */
[----:B------:R0:W-:Y:S04]  /*17c0*/  ATOMS.POPC.INC.32 RZ, [R25+URZ] ;  /* 0x0000000019ff7f8c */ /* 0x0001e8000d8000ff */
[----:B------:R0:W-:Y:S04]  /*17d0*/  ATOMS.POPC.INC.32 RZ, [R27+URZ] ;  /* 0x000000001bff7f8c */ /* 0x0001e8000d8000ff */
[----:B------:R0:W-:Y:S01]  /*17e0*/  ATOMS.POPC.INC.32 RZ, [R28+URZ] ;  /* 0x000000001cff7f8c */ /* 0x0001e2000d8000ff */
[----:B------:R-:W-:Y:S05]  /*17f0*/  @!P0 BRA `(.L_x_147) ;  /* 0xfffffff800dc8947 */ /* 0x000fea000383ffff */
.L_x_146:
[----:B------:R-:W-:Y:S05]  /*1800*/  BRA.U !UP0, `(.L_x_148) ;  /* 0xfffffff108dc7547 */ /* 0x000fea000b83ffff */
.L_x_143:
[----:B------:R-:W-:Y:S01]  /*1810*/  BAR.SYNC.DEFER_BLOCKING 0x0 ;  /* 0x0000000000007b1d */ /* 0x000fe20000010000 */
[----:B------:R-:W-:-:S05]  /*1820*/  ISETP.NE.AND P0, PT, R20, RZ, PT ;  /* 0x000000ff1400720c */ /* 0x000fca0003f05270 */
[----:B------:R-:W-:Y:S08]  /*1830*/  BSSY.RECONVERGENT B0, `(.L_x_149) ;  /* 0x0000164000007945 */ /* 0x000ff00003800200 */
[----:B------:R-:W-:Y:S05]  /*1840*/  @P0 BRA `(.L_x_150) ;  /* 0x0000001400880947 */ /* 0x000fea0003800000 */
[----:B------:R-:W-:Y:S01]  /*1850*/  UISETP.GE.U32.AND UP0, UPT, UR22, 0x7, UPT ;  /* 0x000000071600788c */ /* 0x000fe2000bf06070 */
[----:B0-23--:R-:W-:-:S08]  /*1860*/  IMAD.MOV.U32 R3, RZ, RZ, RZ ;  /* 0x000000ffff037224 */ /* 0x00dfd000078e00ff */
[----:B------:R-:W-:Y:S05]  /*1870*/  BRA.U !UP0, `(.L_x_151) ;  /* 0x00000005085c7547 */ /* 0x000fea000b800000 */
[----:B----4-:R-:W0:Y:S01]  /*1880*/  LDC.64 R2, c[0x0][0x380] ;  /* 0x0000e000ff027b82 */ /* 0x010e220000000a00 */
[----:B-1---5:R-:W-:-:S07]  /*1890*/  IMAD.MOV.U32 R5, RZ, RZ, RZ ;  /* 0x000000ffff057224 */ /* 0x022fce00078e00ff */
.L_x_168:
[----:B----4-:R-:W-:Y:S01]  /*18a0*/  IMAD R7, R5, 0x400, R0 ;  /* 0x0000040005077824 */ /* 0x010fe200078e0200 */
[----:B------:R-:W-:Y:S04]  /*18b0*/  BSSY.RECONVERGENT B1, `(.L_x_152) ;  /* 0x000000f000017945 */ /* 0x000fe80003800200 */
[----:B01----:R-:W1:Y:S04]  /*18c0*/  LDS R18, [R7] ;  /* 0x0000000007127984 */ /* 0x003e680000000800 */
[----:B--23--:R2:W3:Y:S04]  /*18d0*/  LDS R9, [R7+0x400] ;  /* 0x0004000007097984 */ /* 0x00c4e80000000800 */
[----:B------:R2:W4:Y:S04]  /*18e0*/  LDS R22, [R7+0x800] ;  /* 0x0008000007167984 */ /* 0x0005280000000800 */
[----:B------:R2:W0:Y:S04]  /*18f0*/  LDS R14, [R7+0xc00] ;  /* 0x000c0000070e7984 */ /* 0x0004280000000800 */
[----:B------:R2:W0:Y:S04]  /*1900*/  LDS R12, [R7+0x1000] ;  /* 0x00100000070c7984 */ /* 0x0004280000000800 */
[----:B------:R2:W0:Y:S04]  /*1910*/  LDS R6, [R7+0x1400] ;  /* 0x0014000007067984 */ /* 0x0004280000000800 */
[----:B------:R2:W0:Y:S04]  /*1920*/  LDS R8, [R7+0x1800] ;  /* 0x0018000007087984 */ /* 0x0004280000000800 */
[----:B------:R2:W0:Y:S01]  /*1930*/  LDS R10, [R7+0x1c00] ;  /* 0x001c0000070a7984 */ /* 0x0004220000000800 */
[----:B-1----:R-:W-:-:S13]  /*1940*/  ISETP.NE.AND P0, PT, R18, RZ, PT ;  /* 0x000000ff1200720c */ /* 0x002fda0003f05270 */
[----:B--234-:R-:W-:Y:S05]  /*1950*/  @!P0 BRA `(.L_x_153) ;  /* 0x0000000000108947 */ /* 0x01cfea0003800000 */
[----:B------:R-:W-:Y:S01]  /*1960*/  LEA R17, R5, R4, 0x8 ;  /* 0x0000000405117211 */ /* 0x000fe200078e40ff */
[----:B------:R-:W-:-:S04]  /*1970*/  IMAD.MOV.U32 R19, RZ, RZ, RZ ;  /* 0x000000ffff137224 */ /* 0x000fc800078e00ff */
[----:B0-----:R-:W-:-:S05]  /*1980*/  IMAD.WIDE.U32 R16, R17, 0x8, R2 ;  /* 0x0000000811107825 */ /* 0x001fca00078e0002 */
[----:B------:R1:W-:Y:S02]  /*1990*/  REDG.E.ADD.64.STRONG.GPU desc[UR20][R16.64], R18 ;  /* 0x000000121000798e */ /* 0x0003e4000c12e514 */
.L_x_153:
[----:B------:R-:W-:Y:S05]  /*19a0*/  BSYNC.RECONVERGENT B1 ;  /* 0x0000000000017941 */ /* 0x000fea0003800200 */
.L_x_152:
[----:B------:R-:W-:Y:S01]  /*19b0*/  ISETP.NE.AND P6, PT, R9, RZ, PT ;  /* 0x000000ff0900720c */ /* 0x000fe20003fc5270 */
[----:B------:R-:W-:Y:S01]  /*19c0*/  BSSY.RECONVERGENT B1, `(.L_x_154) ;  /* 0x000000e000017945 */ /* 0x000fe20003800200 */
[----:B------:R-:W-:Y:S02]  /*19d0*/  ISETP.NE.AND P0, PT, R22, RZ, PT ;  /* 0x000000ff1600720c */ /* 0x000fe40003f05270 */
[----:B0-----:R-:W-:Y:S02]  /*19e0*/  ISETP.NE.AND P1, PT, R14, RZ, PT ;  /* 0x000000ff0e00720c */ /* 0x001fe40003f25270 */
[----:B------:R-:W-:Y:S02]  /*19f0*/  ISETP.NE.AND P2, PT, R12, RZ, PT ;  /* 0x000000ff0c00720c */ /* 0x000fe40003f45270 */
[----:B------:R-:W-:Y:S02]  /*1a00*/  ISETP.NE.AND P3, PT, R6, RZ, PT ;  /* 0x000000ff0600720c */ /* 0x000fe40003f65270 */
[----:B------:R-:W-:-:S02]  /*1a10*/  ISETP.NE.AND P4, PT, R8, RZ, PT ;  /* 0x000000ff0800720c */ /* 0x000fc40003f85270 */
[----:B------:R-:W-:Y:S01]  /*1a20*/  ISETP.NE.AND P5, PT, R10, RZ, PT ;  /* 0x000000ff0a00720c */ /* 0x000fe20003fa5270 */
[----:B------:R-:W-:-:S12]  /*1a30*/  @!P6 BRA `(.L_x_155) ;  /* 0x000000000018e947 */ /* 0x000fd80003800000 */
[----:B-1----:R-:W-:Y:S02]  /*1a40*/  IMAD R17, R5, 0x100, R4 ;  /* 0x0000010005117824 */ /* 0x002fe400078e0204 */
[----:B------:R-:W-:Y:S02]  /*1a50*/  IMAD.MOV.U32 R18, RZ, RZ, R9 ;  /* 0x000000ffff127224 */ /* 0x000fe400078e0009 */
[----:B------:R-:W-:Y:S02]  /*1a60*/  VIADD R17, R17, 0x100 ;  /* 0x0000010011117836 */ /* 0x000fe40000000000 */
[----:B------:R-:W-:Y:S02]  /*1a70*/  IMAD.MOV.U32 R19, RZ, RZ, RZ ;  /* 0x000000ffff137224 */ /* 0x000fe400078e00ff */
[----:B------:R-:W-:-:S05]  /*1a80*/  IMAD.WIDE.U32 R16, R17, 0x8, R2 ;  /* 0x0000000811107825 */ /* 0x000fca00078e0002 */
[----:B------:R0:W-:Y:S02]  /*1a90*/  REDG.E.ADD.64.STRONG.GPU desc[UR20][R16.64], R18 ;  /* 0x000000121000798e */ /* 0x0001e4000c12e514 */
.L_x_155:
[----:B------:R-:W-:Y:S05]  /*1aa0*/  BSYNC.RECONVERGENT B1 ;  /* 0x0000000000017941 */ /* 0x000fea0003800200 */
.L_x_154:
[----:B------:R-:W-:Y:S04]  /*1ab0*/  BSSY.RECONVERGENT B1, `(.L_x_156) ;  /* 0x0000007000017945 */ /* 0x000fe80003800200 */
[----:B------:R-:W-:Y:S05]  /*1ac0*/  @!P0 BRA `(.L_x_157) ;  /* 0x0000000000148947 */ /* 0x000fea0003800000 */
[----:B01----:R-:W-:Y:S02]  /*1ad0*/  IMAD R17, R5, 0x100, R4 ;  /* 0x0000010005117824 */ /* 0x003fe400078e0204 */
[----:B------:R-:W-:-:S03]  /*1ae0*/  IMAD.MOV.U32 R23, RZ, RZ, RZ ;  /* 0x000000ffff177224 */ /* 0x000fc600078e00ff */
[----:B------:R-:W-:-:S05]  /*1af0*/  IADD3 R17, PT, PT, R17, 0x200, RZ ;  /* 0x0000020011117810 */ /* 0x000fca0007ffe0ff */
[----:B------:R-:W-:-:S05]  /*1b00*/  IMAD.WIDE.U32 R16, R17, 0x8, R2 ;  /* 0x0000000811107825 */ /* 0x000fca00078e0002 */
[----:B------:R2:W-:Y:S02]  /*1b10*/  REDG.E.ADD.64.STRONG.GPU desc[UR20][R16.64], R22 ;  /* 0x000000161000798e */ /* 0x0005e4000c12e514 */
.L_x_157:
[----:B------:R-:W-:Y:S05]  /*1b20*/  BSYNC.RECONVERGENT B1 ;  /* 0x0000000000017941 */ /* 0x000fea0003800200 */
.L_x_156:
[----:B------:R-:W-:Y:S04]  /*1b30*/  BSSY.RECONVERGENT B1, `(.L_x_158) ;  /* 0x0000007000017945 */ /* 0x000fe80003800200 */
[----:B------:R-:W-:Y:S05]  /*1b40*/  @!P1 BRA `(.L_x_159) ;  /* 0x0000000000149947 */ /* 0x000fea0003800000 */
[----:B012---:R-:W-:Y:S02]  /*1b50*/  IMAD R17, R5, 0x100, R4 ;  /* 0x0000010005117824 */ /* 0x007fe400078e0204 */
[----:B------:R-:W-:Y:S02]  /*1b60*/  IMAD.MOV.U32 R15, RZ, RZ, RZ ;  /* 0x000000ffff0f7224 */ /* 0x000fe400078e00ff */
[----:B------:R-:W-:-:S04]  /*1b70*/  VIADD R17, R17, 0x300 ;  /* 0x0000030011117836 */ /* 0x000fc80000000000 */
[----:B------:R-:W-:-:S05]  /*1b80*/  IMAD.WIDE.U32 R16, R17, 0x8, R2 ;  /* 0x0000000811107825 */ /* 0x000fca00078e0002 */
[----:B------:R3:W-:Y:S02]  /*1b90*/  REDG.E.ADD.64.STRONG.GPU desc[UR20][R16.64], R14 ;  /* 0x0000000e1000798e */ /* 0x0007e4000c12e514 */
.L_x_159:
[----:B------:R-:W-:Y:S05]  /*1ba0*/  BSYNC.RECONVERGENT B1 ;  /* 0x0000000000017941 */ /* 0x000fea0003800200 */
.L_x_158:
[----:B------:R-:W-:Y:S04]  /*1bb0*/  BSSY.RECONVERGENT B1, `(.L_x_160) ;  /* 0x0000007000017945 */ /* 0x000fe80003800200 */
[----:B------:R-:W-:Y:S05]  /*1bc0*/  @!P2 BRA `(.L_x_161) ;  /* 0x000000000014a947 */ /* 0x000fea0003800000 */
[----:B---3--:R-:W-:Y:S02]  /*1bd0*/  IMAD R15, R5, 0x100, R4 ;  /* 0x00000100050f7824 */ /* 0x008fe400078e0204 */
[----:B------:R-:W-:Y:S02]  /*1be0*/  HFMA2 R13, -RZ, RZ, 0, 0 ;  /* 0x00000000ff0d7431 */ /* 0x000fe400000001ff */
[----:B------:R-:W-:-:S04]  /*1bf0*/  VIADD R15, R15, 0x400 ;  /* 0x000004000f0f7836 */ /* 0x000fc80000000000 */
[----:B------:R-:W-:-:S05]  /*1c00*/  IMAD.WIDE.U32 R14, R15, 0x8, R2 ;  /* 0x000000080f0e7825 */ /* 0x000fca00078e0002 */
[----:B------:R4:W-:Y:S02]  /*1c10*/  REDG.E.ADD.64.STRONG.GPU desc[UR20][R14.64], R12 ;  /* 0x0000000c0e00798e */ /* 0x0009e4000c12e514 */
.L_x_161:
[----:B------:R-:W-:Y:S05]  /*1c20*/  BSYNC.RECONVERGENT B1 ;  /* 0x0000000000017941 */ /* 0x000fea0003800200 */
.L_x_160:
[----:B------:R-:W-:Y:S04]  /*1c30*/  BSSY.RECONVERGENT B1, `(.L_x_162) ;  /* 0x0000007000017945 */ /* 0x000fe80003800200 */
[----:B------:R-:W-:Y:S05]  /*1c40*/  @!P3 BRA `(.L_x_163) ;  /* 0x000000000014b947 */ /* 0x000fea0003800000 */
[----:B----4-:R-:W-:Y:S02]  /*1c50*/  IMAD R13, R5, 0x100, R4 ;  /* 0x00000100050d7824 */ /* 0x010fe400078e0204 */
[----:B------:R-:W-:Y:S02]  /*1c60*/  IMAD.MOV.U32 R7, RZ, RZ, RZ ;  /* 0x000000ffff077224 */ /* 0x000fe400078e00ff */
[----:B------:R-:W-:-:S04]  /*1c70*/  VIADD R13, R13, 0x500 ;  /* 0x000005000d0d7836 */ /* 0x000fc80000000000 */
[----:B------:R-:W-:-:S05]  /*1c80*/  IMAD.WIDE.U32 R12, R13, 0x8, R2 ;  /* 0x000000080d0c7825 */ /* 0x000fca00078e0002 */
[----:B------:R4:W-:Y:S02]  /*1c90*/  REDG.E.ADD.64.STRONG.GPU desc[UR20][R12.64], R6 ;  /* 0x000000060c00798e */ /* 0x0009e4000c12e514 */
.L_x_163:
[----:B------:R-:W-:Y:S05]  /*1ca0*/  BSYNC.RECONVERGENT B1 ;  /* 0x0000000000017941 */ /* 0x000fea0003800200 */
.L_x_162:
[----:B------:R-:W-:Y:S04]  /*1cb0*/  BSSY.RECONVERGENT B1, `(.L_x_164) ;  /* 0x0000007000017945 */ /* 0x000fe80003800200 */
[----:B------:R-:W-:Y:S05]  /*1cc0*/  @!P4 BRA `(.L_x_165) ;  /* 0x000000000014c947 */ /* 0x000fea0003800000 */
[----:B----4-:R-:W-:Y:S02]  /*1cd0*/  IMAD R7, R5, 0x100, R4 ;  /* 0x0000010005077824 */ /* 0x010fe400078e0204 */
[----:B------:R-:W-:Y:S02]  /*1ce0*/  IMAD.MOV.U32 R9, RZ, RZ, RZ ;  /* 0x000000ffff097224 */ /* 0x000fe400078e00ff */
[----:B------:R-:W-:-:S04]  /*1cf0*/  VIADD R7, R7, 0x600 ;  /* 0x0000060007077836 */ /* 0x000fc80000000000 */
[----:B------:R-:W-:-:S05]  /*1d00*/  IMAD.WIDE.U32 R6, R7, 0x8, R2 ;  /* 0x0000000807067825 */ /* 0x000fca00078e0002 */
[----:B------:R4:W-:Y:S02]  /*1d10*/  REDG.E.ADD.64.STRONG.GPU desc[UR20][R6.64], R8 ;  /* 0x000000080600798e */ /* 0x0009e4000c12e514 */
.L_x_165:
[----:B------:R-:W-:Y:S05]  /*1d20*/  BSYNC.RECONVERGENT B1 ;  /* 0x0000000000017941 */ /* 0x000fea0003800200 */
.L_x_164:
[----:B------:R-:W-:Y:S04]  /*1d30*/  BSSY.RECONVERGENT B1, `(.L_x_166) ;  /* 0x0000007000017945 */ /* 0x000fe80003800200 */
[----:B------:R-:W-:Y:S05]  /*1d40*/  @!P5 BRA `(.L_x_167) ;  /* 0x000000000014d947 */ /* 0x000fea0003800000 */
[----:B----4-:R-:W-:Y:S01]  /*1d50*/  LEA R7, R5, R4, 0x8 ;  /* 0x0000000405077211 */ /* 0x010fe200078e40ff */
[----:B------:R-:W-:-:S04]  /*1d60*/  IMAD.MOV.U32 R11, RZ, RZ, RZ ;  /* 0x000000ffff0b7224 */ /* 0x000fc800078e00ff */
[----:B------:R-:W-:-:S04]  /*1d70*/  VIADD R7, R7, 0x700 ;  /* 0x0000070007077836 */ /* 0x000fc80000000000 */
[----:B------:R-:W-:-:S05]  /*1d80*/  IMAD.WIDE.U32 R6, R7, 0x8, R2 ;  /* 0x0000000807067825 */ /* 0x000fca00078e0002 */
[----:B------:R4:W-:Y:S02]  /*1d90*/  REDG.E.ADD.64.STRONG.GPU desc[UR20][R6.64], R10 ;  /* 0x0000000a0600798e */ /* 0x0009e4000c12e514 */
.L_x_167:
[----:B------:R-:W-:Y:S05]  /*1da0*/  BSYNC.RECONVERGENT B1 ;  /* 0x0000000000017941 */ /* 0x000fea0003800200 */
.L_x_166:
[----:B------:R-:W-:-:S05]  /*1db0*/  VIADD R5, R5, 0x8 ;  /* 0x0000000805057836 */ /* 0x000fca0000000000 */
[----:B------:R-:W-:-:S13]  /*1dc0*/  ISETP.NE.AND P0, PT, R5, UR27, PT ;  /* 0x0000001b05007c0c */ /* 0x000fda000bf05270 */
[----:B------:R-:W-:Y:S05]  /*1dd0*/  @P0 BRA `(.L_x_168) ;  /* 0xfffffff800b00947 */ /* 0x000fea000383ffff */
[----:B------:R-:W-:-:S07]  /*1de0*/  IMAD.U32 R3, RZ, RZ, UR27 ;  /* 0x0000001bff037e24 */ /* 0x000fce000f8e00ff */
.L_x_151:
[----:B------:R-:W-:Y:S02]  /*1df0*/  UISETP.NE.AND UP0, UPT, UR24, URZ, UPT ;  /* 0x000000ff1800728c */ /* 0x000fe4000bf05270 */
[----:B----45:R-:W-:Y:S02]  /*1e00*/  IMAD.U32 R8, RZ, RZ, UR24 ;  /* 0x00000018ff087e24 */ /* 0x030fe4000f8e00ff */
[----:B-1----:R-:W-:-:S03]  /*1e10*/  IMAD.U32 R5, RZ, RZ, UR25 ;  /* 0x00000019ff057e24 */ /* 0x002fc6000f8e00ff */
[----:B------:R-:W-:Y:S01]  /*1e20*/  IADD3 R8, PT, PT, R8, -0x1, RZ ;  /* 0xffffffff08087810 */ /* 0x000fe20007ffe0ff */
[----:B------:R-:W-:Y:S01]  /*1e30*/  VIADD R5, R5, 0xffffffff ;  /* 0xffffffff05057836 */ /* 0x000fe20000000000 */
[----:B------:R-:W-:Y:S06]  /*1e40*/  BRA.U !UP0, `(.L_x_169) ;  /* 0x0000000508707547 */ /* 0x000fec000b800000 */
[----:B------:R-:W-:-:S13]  /*1e50*/  ISETP.GE.U32.AND P0, PT, R8, 0x3, PT ;  /* 0x000000030800780c */ /* 0x000fda0003f06070 */
[----:B------:R-:W-:Y:S05]  /*1e60*/  @!P0 BRA `(.L_x_170) ;  /* 0x0000000000bc8947 */ /* 0x000fea0003800000 */
[----:B------:R-:W-:Y:S01]  /*1e70*/  IMAD R7, R3, 0x400, R0 ;  /* 0x0000040003077824 */ /* 0x000fe200078e0200 */
[----:B------:R-:W-:Y:S04]  /*1e80*/  BSSY.RECONVERGENT B1, `(.L_x_171) ;  /* 0x000000f000017945 */ /* 0x000fe80003800200 */
[----:B------:R-:W1:Y:S04]  /*1e90*/  LDS R12, [R7] ;  /* 0x00000000070c7984 */ /* 0x000e680000000800 */
[----:B------:R-:W4:Y:S04]  /*1ea0*/  LDS R9, [R7+0x400] ;  /* 0x0004000007097984 */ /* 0x000f280000000800 */
[----:B------:R-:W5:Y:S04]  /*1eb0*/  LDS R6, [R7+0x800] ;  /* 0x0008000007067984 */ /* 0x000f680000000800 */
[----:B------:R-:W0:Y:S01]  /*1ec0*/  LDS R2, [R7+0xc00] ;  /* 0x000c000007027984 */ /* 0x000e220000000800 */
[----:B-1----:R-:W-:-:S02]  /*1ed0*/  ISETP.NE.AND P0, PT, R12, RZ, PT ;  /* 0x000000ff0c00720c */ /* 0x002fc40003f05270 */
[----:B----4-:R-:W-:Y:S02]  /*1ee0*/  ISETP.NE.AND P1, PT, R9, RZ, PT ;  /* 0x000000ff0900720c */ /* 0x010fe40003f25270 */
[----:B-----5:R-:W-:Y:S02]  /*1ef0*/  ISETP.NE.AND P2, PT, R6, RZ, PT ;  /* 0x000000ff0600720c */ /* 0x020fe40003f45270 */
[----:B0-----:R-:W-:-:S07]  /*1f00*/  ISETP.NE.AND P3, PT, R2, RZ, PT ;  /* 0x000000ff0200720c */ /* 0x001fce0003f65270 */
[----:B------:R-:W-:Y:S06]  /*1f10*/  @!P0 BRA `(.L_x_172) ;  /* 0x0000000000148947 */ /* 0x000fec0003800000 */
[----:B------:R-:W0:Y:S01]  /*1f20*/  LDC.64 R10, c[0x0][0x380] ;  /* 0x0000e000ff0a7b82 */ /* 0x000e220000000a00 */
[----:B------:R-:W-:Y:S02]  /*1f30*/  IMAD R7, R3, 0x100, R4 ;  /* 0x0000010003077824 */ /* 0x000fe400078e0204 */
[----:B------:R-:W-:Y:S02]  /*1f40*/  IMAD.MOV.U32 R13, RZ, RZ, RZ ;  /* 0x000000ffff0d7224 */ /* 0x000fe400078e00ff */
[----:B0-----:R-:W-:-:S05]  /*1f50*/  IMAD.WIDE.U32 R10, R7, 0x8, R10 ;  /* 0x00000008070a7825 */ /* 0x001fca00078e000a */
[----:B------:R0:W-:Y:S02]  /*1f60*/  REDG.E.ADD.64.STRONG.GPU desc[UR20][R10.64], R12 ;  /* 0x0000000c0a00798e */ /* 0x0001e4000c12e514 */
.L_x_172:
[----:B------:R-:W-:Y:S05]  /*1f70*/  BSYNC.RECONVERGENT B1 ;  /* 0x0000000000017941 */ /* 0x000fea0003800200 */
.L_x_171:
[----:B------:R-:W-:Y:S04]  /*1f80*/  BSSY.RECONVERGENT B1, `(.L_x_173) ;  /* 0x0000009000017945 */ /* 0x000fe80003800200 */
[----:B------:R-:W-:Y:S05]  /*1f90*/  @!P1 BRA `(.L_x_174) ;  /* 0x00000000001c9947 */ /* 0x000fea0003800000 */
[----:B0-----:R-:W0:Y:S01]  /*1fa0*/  LDC.64 R10, c[0x0][0x380] ;  /* 0x0000e000ff0a7b82 */ /* 0x001e220000000a00 */
[----:B------:R-:W-:Y:S01]  /*1fb0*/  IMAD R7, R3, 0x100, R4 ;  /* 0x0000010003077824 */ /* 0x000fe200078e0204 */
[----:B------:R-:W-:Y:S01]  /*1fc0*/  MOV R12, R9 ;  /* 0x00000009000c7202 */ /* 0x000fe20000000f00 */
[----:B------:R-:W-:Y:S02]  /*1fd0*/  IMAD.MOV.U32 R13, RZ, RZ, RZ ;  /* 0x000000ffff0d7224 */ /* 0x000fe400078e00ff */
[----:B------:R-:W-:-:S04]  /*1fe0*/  VIADD R7, R7, 0x100 ;  /* 0x0000010007077836 */ /* 0x000fc80000000000 */
[----:B0-----:R-:W-:-:S05]  /*1ff0*/  IMAD.WIDE.U32 R10, R7, 0x8, R10 ;  /* 0x00000008070a7825 */ /* 0x001fca00078e000a */
[----:B------:R1:W-:Y:S02]  /*2000*/  REDG.E.ADD.64.STRONG.GPU desc[UR20][R10.64], R12 ;  /* 0x0000000c0a00798e */ /* 0x0003e4000c12e514 */
.L_x_174:
[----:B------:R-:W-:Y:S05]  /*2010*/  BSYNC.RECONVERGENT B1 ;  /* 0x0000000000017941 */ /* 0x000fea0003800200 */
.L_x_173:
[----:B------:R-:W-:Y:S04]  /*2020*/  BSSY.RECONVERGENT B1, `(.L_x_175) ;  /* 0x0000008000017945 */ /* 0x000fe80003800200 */
[----:B------:R-:W-:Y:S05]  /*2030*/  @!P2 BRA `(.L_x_176) ;  /* 0x000000000018a947 */ /* 0x000fea0003800000 */
[----:B01----:R-:W0:Y:S01]  /*2040*/  LDC.64 R10, c[0x0][0x380] ;  /* 0x0000e000ff0a7b82 */ /* 0x003e220000000a00 */
[----:B------:R-:W-:-:S04]  /*2050*/  IMAD R7, R3, 0x100, R4 ;  /* 0x0000010003077824 */ /* 0x000fc800078e0204 */
[----:B------:R-:W-:-:S04]  /*2060*/  VIADD R7, R7, 0x200 ;  /* 0x0000020007077836 */ /* 0x000fc80000000000 */
[----:B0-----:R-:W-:-:S04]  /*2070*/  IMAD.WIDE.U32 R10, R7, 0x8, R10 ;  /* 0x00000008070a7825 */ /* 0x001fc800078e000a */
[----:B------:R-:W-:-:S05]  /*2080*/  IMAD.MOV.U32 R7, RZ, RZ, RZ ;  /* 0x000000ffff077224 */ /* 0x000fca00078e00ff */
[----:B------:R4:W-:Y:S02]  /*2090*/  REDG.E.ADD.64.STRONG.GPU desc[UR20][R10.64], R6 ;  /* 0x000000060a00798e */ /* 0x0009e4000c12e514 */
.L_x_176:
[----:B------:R-:W-:Y:S05]  /*20a0*/  BSYNC.RECONVERGENT B1 ;  /* 0x0000000000017941 */ /* 0x000fea0003800200 */
.L_x_175:
[----:B------:R-:W-:Y:S04]  /*20b0*/  BSSY.RECONVERGENT B1, `(.L_x_177) ;  /* 0x0000009000017945 */ /* 0x000fe80003800200 */
[----:B------:R-:W-:Y:S05]  /*20c0*/  @!P3 BRA `(.L_x_178) ;  /* 0x00000000001cb947 */ /* 0x000fea0003800000 */
[----:B----4-:R-:W4:Y:S01]  /*20d0*/  LDC.64 R6, c[0x0][0x380] ;  /* 0x0000e000ff067b82 */ /* 0x010f220000000a00 */
[----:B------:R-:W-:Y:S01]  /*20e0*/  IMAD R9, R3, 0x100, R4 ;  /* 0x0000010003097824 */ /* 0x000fe200078e0204 */
[----:B01----:R-:W-:Y:S01]  /*20f0*/  MOV R10, R2 ;  /* 0x00000002000a7202 */ /* 0x003fe20000000f00 */
[----:B------:R-:W-:Y:S02]  /*2100*/  IMAD.MOV.U32 R11, RZ, RZ, RZ ;  /* 0x000000ffff0b7224 */ /* 0x000fe400078e00ff */
[----:B------:R-:W-:-:S04]  /*2110*/  VIADD R9, R9, 0x300 ;  /* 0x0000030009097836 */ /* 0x000fc80000000000 */
[----:B----4-:R-:W-:-:S05]  /*2120*/  IMAD.WIDE.U32 R6, R9, 0x8, R6 ;  /* 0x0000000809067825 */ /* 0x010fca00078e0006 */
[----:B------:R0:W-:Y:S02]  /*2130*/  REDG.E.ADD.64.STRONG.GPU desc[UR20][R6.64], R10 ;  /* 0x0000000a0600798e */ /* 0x0001e4000c12e514 */
.L_x_178:
[----:B------:R-:W-:Y:S05]  /*2140*/  BSYNC.RECONVERGENT B1 ;  /* 0x0000000000017941 */ /* 0x000fea0003800200 */
.L_x_177:
[----:B------:R-:W-:-:S07]  /*2150*/  VIADD R3, R3, 0x4 ;  /* 0x0000000403037836 */ /* 0x000fce0000000000 */
.L_x_170:
[----:B------:R-:W-:Y:S01]  /*2160*/  UISETP.NE.AND UP0, UPT, UR25, URZ, UPT ;  /* 0x000000ff1900728c */ /* 0x000fe2000bf05270 */
[----:B------:R-:W-:Y:S08]  /*2170*/  BSSY.RECONVERGENT B1, `(.L_x_169) ;  /* 0x0000029000017945 */ /* 0x000ff00003800200 */
[----:B------:R-:W-:Y:S05]  /*2180*/  BRA.U !UP0, `(.L_x_179) ;  /* 0x00000001089c7547 */ /* 0x000fea000b800000 */
[----:B------:R-:W-:-:S13]  /*2190*/  ISETP.NE.AND P0, PT, R5, RZ, PT ;  /* 0x000000ff0500720c */ /* 0x000fda0003f05270 */
[----:B------:R-:W-:Y:S05]  /*21a0*/  @!P0 BRA `(.L_x_180) ;  /* 0x0000000000648947 */ /* 0x000fea0003800000 */
[----:B0---4-:R-:W-:Y:S01]  /*21b0*/  IMAD R6, R3, 0x400, R0 ;  /* 0x0000040003067824 */ /* 0x011fe200078e0200 */
[----:B------:R-:W-:Y:S04]  /*21c0*/  BSSY.RECONVERGENT B2, `(.L_x_181) ;  /* 0x000000c000027945 */ /* 0x000fe80003800200 */
[----:B------:R-:W0:Y:S04]  /*21d0*/  LDS R2, [R6] ;  /* 0x0000000006027984 */ /* 0x000e280000000800 */
[----:B------:R-:W4:Y:S01]  /*21e0*/  LDS R9, [R6+0x400] ;  /* 0x0004000006097984 */ /* 0x000f220000000800 */
[----:B0-----:R-:W-:-:S02]  /*21f0*/  ISETP.NE.AND P0, PT, R2, RZ, PT ;  /* 0x000000ff0200720c */ /* 0x001fc40003f05270 */
[----:B----4-:R-:W-:-:S11]  /*2200*/  ISETP.NE.AND P1, PT, R9, RZ, PT ;  /* 0x000000ff0900720c */ /* 0x010fd60003f25270 */
[----:B------:R-:W-:Y:S05]  /*2210*/  @!P0 BRA `(.L_x_182) ;  /* 0x0000000000188947 */ /* 0x000fea0003800000 */
[----:B------:R-:W0:Y:S01]  /*2220*/  LDC.64 R6, c[0x0][0x380] ;  /* 0x0000e000ff067b82 */ /* 0x000e220000000a00 */
[----:B-1----:R-:W-:-:S04]  /*2230*/  IMAD R11, R3, 0x100, R4 ;  /* 0x00000100030b7824 */ /* 0x002fc800078e0204 */
[----:B0-----:R-:W-:-:S04]  /*2240*/  IMAD.WIDE.U32 R10, R11, 0x8, R6 ;  /* 0x000000080b0a7825 */ /* 0x001fc800078e0006 */
[----:B------:R-:W-:Y:S02]  /*2250*/  IMAD.MOV.U32 R6, RZ, RZ, R2 ;  /* 0x000000ffff067224 */ /* 0x000fe400078e0002 */
[----:B------:R-:W-:-:S05]  /*2260*/  IMAD.MOV.U32 R7, RZ, RZ, RZ ;  /* 0x000000ffff077224 */ /* 0x000fca00078e00ff */
[----:B------:R0:W-:Y:S02]  /*2270*/  REDG.E.ADD.64.STRONG.GPU desc[UR20][R10.64], R6 ;  /* 0x000000060a00798e */ /* 0x0001e4000c12e514 */
.L_x_182:
[----:B------:R-:W-:Y:S05]  /*2280*/  BSYNC.RECONVERGENT B2 ;  /* 0x0000000000027941 */ /* 0x000fea0003800200 */
.L_x_181:
[----:B------:R-:W-:Y:S04]  /*2290*/  BSSY.RECONVERGENT B2, `(.L_x_183) ;  /* 0x0000009000027945 */ /* 0x000fe80003800200 */
[----:B------:R-:W-:Y:S05]  /*22a0*/  @!P1 BRA `(.L_x_184) ;  /* 0x00000000001c9947 */ /* 0x000fea0003800000 */
[----:B0-----:R-:W0:Y:S01]  /*22b0*/  LDC.64 R6, c[0x0][0x380] ;  /* 0x0000e000ff067b82 */ /* 0x001e220000000a00 */
[----:B------:R-:W-:-:S05]  /*22c0*/  LEA R2, R3, R4, 0x8 ;  /* 0x0000000403027211 */ /* 0x000fca00078e40ff */
[----:B-1----:R-:W-:-:S04]  /*22d0*/  VIADD R11, R2, 0x100 ;  /* 0x00000100020b7836 */ /* 0x002fc80000000000 */
[----:B0-----:R-:W-:-:S04]  /*22e0*/  IMAD.WIDE.U32 R10, R11, 0x8, R6 ;  /* 0x000000080b0a7825 */ /* 0x001fc800078e0006 */
[----:B------:R-:W-:Y:S02]  /*22f0*/  IMAD.MOV.U32 R6, RZ, RZ, R9 ;  /* 0x000000ffff067224 */ /* 0x000fe400078e0009 */
[----:B------:R-:W-:-:S05]  /*2300*/  IMAD.MOV.U32 R7, RZ, RZ, RZ ;  /* 0x000000ffff077224 */ /* 0x000fca00078e00ff */
[----:B------:R4:W-:Y:S02]  /*2310*/  REDG.E.ADD.64.STRONG.GPU desc[UR20][R10.64], R6 ;  /* 0x000000060a00798e */ /* 0x0009e4000c12e514 */
.L_x_184:
[----:B------:R-:W-:Y:S05]  /*2320*/  BSYNC.RECONVERGENT B2 ;  /* 0x0000000000027941 */ /* 0x000fea0003800200 */
.L_x_183:
[----:B------:R-:W-:-:S07]  /*2330*/  VIADD R3, R3, 0x2 ;  /* 0x0000000203037836 */ /* 0x000fce0000000000 */
.L_x_180:
[----:B------:R-:W-:-:S09]  /*2340*/  UISETP.NE.AND UP0, UPT, UR9, URZ, UPT ;  /* 0x000000ff0900728c */ /* 0x000fd2000bf05270 */
[----:B------:R-:W-:Y:S05]  /*2350*/  BRA.U !UP0, `(.L_x_179) ;  /* 0x0000000108287547 */ /* 0x000fea000b800000 */
[----:B------:R-:W-:-:S05]  /*2360*/  IMAD R2, R3, 0x400, R0 ;  /* 0x0000040003027824 */ /* 0x000fca00078e0200 */
[----:B------:R-:W5:Y:S02]  /*2370*/  LDS R9, [R2] ;  /* 0x0000000002097984 */ /* 0x000f640000000800 */
[----:B-----5:R-:W-:-:S13]  /*2380*/  ISETP.NE.AND P0, PT, R9, RZ, PT ;  /* 0x000000ff0900720c */ /* 0x020fda0003f05270 */
[----:B------:R-:W-:Y:S05]  /*2390*/  @!P0 BRA `(.L_x_179) ;  /* 0x0000000000188947 */ /* 0x000fea0003800000 */
[----:B0---4-:R-:W0:Y:S01]  /*23a0*/  LDC.64 R6, c[0x0][0x380] ;  /* 0x0000e000ff067b82 */ /* 0x011e220000000a00 */
[----:B------:R-:W-:-:S04]  /*23b0*/  IMAD R3, R3, 0x100, R4 ;  /* 0x0000010003037824 */ /* 0x000fc800078e0204 */
[----:B0-----:R-:W-:Y:S01]  /*23c0*/  IMAD.WIDE.U32 R2, R3, 0x8, R6 ;  /* 0x0000000803027825 */ /* 0x001fe200078e0006 */
[----:B------:R-:W-:-:S03]  /*23d0*/  MOV R6, R9 ;  /* 0x0000000900067202 */ /* 0x000fc60000000f00 */
[----:B------:R-:W-:-:S05]  /*23e0*/  IMAD.MOV.U32 R7, RZ, RZ, RZ ;  /* 0x000000ffff077224 */ /* 0x000fca00078e00ff */
[----:B------:R0:W-:Y:S02]  /*23f0*/  REDG.E.ADD.64.STRONG.GPU desc[UR20][R2.64], R6 ;  /* 0x000000060200798e */ /* 0x0001e4000c12e514 */
.L_x_179:
[----:B------:R-:W-:Y:S05]  /*2400*/  BSYNC.RECONVERGENT B1 ;  /* 0x0000000000017941 */ /* 0x000fea0003800200 */
.L_x_169:
[----:B------:R-:W-:-:S13]  /*2410*/  ISETP.GT.U32.AND P0, PT, R4, 0x7f, PT ;  /* 0x0000007f0400780c */ /* 0x000fda0003f04070 */
[----:B------:R-:W-:Y:S05]  /*2420*/  @P0 BRA `(.L_x_150) ;  /* 0x0000000800900947 */ /* 0x000fea0003800000 */
[----:B------:R-:W-:Y:S01]  /*2430*/  UISETP.GE.U32.AND UP0, UPT, UR22, 0x7, UPT ;  /* 0x000000071600788c */ /* 0x000fe2000bf06070 */
[----:B0-----:R-:W-:-:S08]  /*2440*/  IMAD.MOV.U32 R3, RZ, RZ, RZ ;  /* 0x000000ffff037224 */ /* 0x001fd000078e00ff */
[----:B------:R-:W-:Y:S05]  /*2450*/  BRA.U !UP0, `(.L_x_185) ;  /* 0x0000000508147547 */ /* 0x000fea000b800000 */
[----:B------:R-:W0:Y:S01]  /*2460*/  LDC.64 R2, c[0x0][0x380] ;  /* 0x0000e000ff027b82 */ /* 0x000e220000000a00 */
[----:B------:R-:W-:-:S07]  /*2470*/  IMAD.MOV.U32 R9, RZ, RZ, RZ ;  /* 0x000000ffff097224 */ /* 0x000fce00078e00ff */
.L_x_202:
[C---:B01--4-:R-:W-:Y:S01]  /*2480*/  IMAD R11, R9.reuse, 0x400, R0 ;  /* 0x00000400090b7824 */ /* 0x053fe200078e0200 */
[----:B------:R-:W-:Y:S01]  /*2490*/  BSSY.RECONVERGENT B1, `(.L_x_186) ;  /* 0x0000011000017945 */ /* 0x000fe20003800200 */
[C---:B--23--:R-:W-:Y:S02]  /*24a0*/  IMAD R7, R9.reuse, 0x100, R4 ;  /* 0x0000010009077824 */ /* 0x04cfe400078e0204 */
[----:B------:R-:W-:Y:S01]  /*24b0*/  VIADD R9, R9, 0x8 ;  /* 0x0000000809097836 */ /* 0x000fe20000000000 */
[----:B---3--:R-:W1:Y:S01]  /*24c0*/  LDS R14, [R11+0x200] ;  /* 0x000200000b0e7984 */ /* 0x008e620000000800 */
[----:B0-----:R-:W-:-:S03]  /*24d0*/  IMAD.WIDE.U32 R6, R7, 0x8, R2 ;  /* 0x0000000807067825 */ /* 0x001fc600078e0002 */
[----:B------:R-:W0:Y:S04]  /*24e0*/  LDS R13, [R11+0x600] ;  /* 0x000600000b0d7984 */ /* 0x000e280000000800 */
[----:B--2---:R2:W3:Y:S04]  /*24f0*/  LDS R17, [R11+0xa00] ;  /* 0x000a00000b117984 */ /* 0x0044e80000000800 */
[----:B------:R2:W4:Y:S04]  /*2500*/  LDS R18, [R11+0xe00] ;  /* 0x000e00000b127984 */ /* 0x0005280000000800 */
[----:B------:R2:W2:Y:S04]  /*2510*/  LDS R19, [R11+0x1200] ;  /* 0x001200000b137984 */ /* 0x0004a80000000800 */
[----:B------:R0:W2:Y:S04]  /*2520*/  LDS R16, [R11+0x1600] ;  /* 0x001600000b107984 */ /* 0x0000a80000000800 */
[----:B------:R0:W2:Y:S04]  /*2530*/  LDS R12, [R11+0x1a00] ;  /* 0x001a00000b0c7984 */ /* 0x0000a80000000800 */
[----:B------:R0:W2:Y:S01]  /*2540*/  LDS R10, [R11+0x1e00] ;  /* 0x001e00000b0a7984 */ /* 0x0000a20000000800 */
[----:B-1----:R-:W-:-:S02]  /*2550*/  ISETP.NE.AND P0, PT, R14, RZ, PT ;  /* 0x000000ff0e00720c */ /* 0x002fc40003f05270 */
[----:B0-----:R-:W-:-:S11]  /*2560*/  ISETP.NE.AND P1, PT, R13, RZ, PT ;  /* 0x000000ff0d00720c */ /* 0x001fd60003f25270 */
[----:B---34-:R-:W-:Y:S05]  /*2570*/  @!P0 BRA `(.L_x_187) ;  /* 0x0000000000088947 */ /* 0x018fea0003800000 */
[----:B------:R-:W-:-:S05]  /*2580*/  HFMA2 R15, -RZ, RZ, 0, 0 ;  /* 0x00000000ff0f7431 */ /* 0x000fca00000001ff */
[----:B------:R0:W-:Y:S02]  /*2590*/  REDG.E.ADD.64.STRONG.GPU desc[UR20][R6.64+0x400], R14 ;  /* 0x0004000e0600798e */ /* 0x0001e4000c12e514 */
.L_x_187:
[----:B------:R-:W-:Y:S05]  /*25a0*/  BSYNC.RECONVERGENT B1 ;  /* 0x0000000000017941 */ /* 0x000fea0003800200 */
.L_x_186:
[----:B------:R-:W-:Y:S04]  /*25b0*/  BSSY.RECONVERGENT B1, `(.L_x_188) ;  /* 0x0000005000017945 */ /* 0x000fe80003800200 */
[----:B------:R-:W-:Y:S05]  /*25c0*/  @!P1 BRA `(.L_x_189) ;  /* 0x00000000000c9947 */ /* 0x000fea0003800000 */
[----:B0-----:R-:W-:Y:S02]  /*25d0*/  IMAD.MOV.U32 R14, RZ, RZ, R13 ;  /* 0x000000ffff0e7224 */ /* 0x001fe400078e000d */
[----:B------:R-:W-:-:S05]  /*25e0*/  IMAD.MOV.U32 R15, RZ, RZ, RZ ;  /* 0x000000ffff0f7224 */ /* 0x000fca00078e00ff */
[----:B------:R1:W-:Y:S02]  /*25f0*/  REDG.E.ADD.64.STRONG.GPU desc[UR20][R6.64+0xc00], R14 ;  /* 0x000c000e0600798e */ /* 0x0003e4000c12e514 */
.L_x_189:
[----:B------:R-:W-:Y:S05]  /*2600*/  BSYNC.RECONVERGENT B1 ;  /* 0x0000000000017941 */ /* 0x000fea0003800200 */
.L_x_188:
[----:B------:R-:W-:Y:S01]  /*2610*/  ISETP.NE.AND P6, PT, R17, RZ, PT ;  /* 0x000000ff1100720c */ /* 0x000fe20003fc5270 */
[----:B------:R-:W-:Y:S01]  /*2620*/  BSSY.RECONVERGENT B1, `(.L_x_190) ;  /* 0x000000b000017945 */ /* 0x000fe20003800200 */
[----:B------:R-:W-:Y:S02]  /*2630*/  ISETP.NE.AND P0, PT, R9, UR27, PT ;  /* 0x0000001b09007c0c */ /* 0x000fe4000bf05270 */
[----:B------:R-:W-:Y:S02]  /*2640*/  ISETP.NE.AND P1, PT, R18, RZ, PT ;  /* 0x000000ff1200720c */ /* 0x000fe40003f25270 */
[----:B--2---:R-:W-:Y:S02]  /*2650*/  ISETP.NE.AND P2, PT, R19, RZ, PT ;  /* 0x000000ff1300720c */ /* 0x004fe40003f45270 */
[----:B------:R-:W-:Y:S02]  /*2660*/  ISETP.NE.AND P3, PT, R16, RZ, PT ;  /* 0x000000ff1000720c */ /* 0x000fe40003f65270 */
[----:B------:R-:W-:-:S02]  /*2670*/  ISETP.NE.AND P4, PT, R12, RZ, PT ;  /* 0x000000ff0c00720c */ /* 0x000fc40003f85270 */
[----:B------:R-:W-:Y:S01]  /*2680*/  ISETP.NE.AND P5, PT, R10, RZ, PT ;  /* 0x000000ff0a00720c */ /* 0x000fe20003fa5270 */
[----:B------:R-:W-:-:S12]  /*2690*/  @!P6 BRA `(.L_x_191) ;  /* 0x00000000000ce947 */ /* 0x000fd80003800000 */
[----:B01----:R-:W-:Y:S02]  /*26a0*/  IMAD.MOV.U32 R14, RZ, RZ, R17 ;  /* 0x000000ffff0e7224 */ /* 0x003fe400078e0011 */
[----:B------:R-:W-:-:S05]  /*26b0*/  IMAD.MOV.U32 R15, RZ, RZ, RZ ;  /* 0x000000ffff0f7224 */ /* 0x000fca00078e00ff */
[----:B------:R2:W-:Y:S02]  /*26c0*/  REDG.E.ADD.64.STRONG.GPU desc[UR20][R6.64+0x1400], R14 ;  /* 0x0014000e0600798e */ /* 0x0005e4000c12e514 */
.L_x_191:
[----:B------:R-:W-:Y:S05]  /*26d0*/  BSYNC.RECONVERGENT B1 ;  /* 0x0000000000017941 */ /* 0x000fea0003800200 */
.L_x_190:
[----:B------:R-:W-:Y:S04]  /*26e0*/  BSSY.RECONVERGENT B1, `(.L_x_192) ;  /* 0x0000005000017945 */ /* 0x000fe80003800200 */
[----:B------:R-:W-:Y:S05]  /*26f0*/  @!P1 BRA `(.L_x_193) ;  /* 0x00000000000c9947 */ /* 0x000fea0003800000 */
[----:B012---:R-:W-:Y:S02]  /*2700*/  IMAD.MOV.U32 R14, RZ, RZ, R18 ;  /* 0x000000ffff0e7224 */ /* 0x007fe400078e0012 */
[----:B------:R-:W-:-:S05]  /*2710*/  IMAD.MOV.U32 R15, RZ, RZ, RZ ;  /* 0x000000ffff0f7224 */ /* 0x000fca00078e00ff */
[----:B------:R3:W-:Y:S02]  /*2720*/  REDG.E.ADD.64.STRONG.GPU desc[UR20][R6.64+0x1c00], R14 ;  /* 0x001c000e0600798e */ /* 0x0007e4000c12e514 */
.L_x_193:
[----:B------:R-:W-:Y:S05]  /*2730*/  BSYNC.RECONVERGENT B1 ;  /* 0x0000000000017941 */ /* 0x000fea0003800200 */
.L_x_192:
[----:B------:R-:W-:Y:S04]  /*2740*/  BSSY.RECONVERGENT B1, `(.L_x_194) ;  /* 0x0000005000017945 */ /* 0x000fe80003800200 */
[----:B------:R-:W-:Y:S05]  /*2750*/  @!P2 BRA `(.L_x_195) ;  /* 0x00000000000ca947 */ /* 0x000fea0003800000 */
[----:B0123--:R-:W-:Y:S01]  /*2760*/  MOV R14, R19 ;  /* 0x00000013000e7202 */ /* 0x00ffe20000000f00 */
[----:B------:R-:W-:-:S05]  /*2770*/  IMAD.MOV.U32 R15, RZ, RZ, RZ ;  /* 0x000000ffff0f7224 */ /* 0x000fca00078e00ff */
[----:B------:R4:W-:Y:S02]  /*2780*/  REDG.E.ADD.64.STRONG.GPU desc[UR20][R6.64+0x2400], R14 ;  /* 0x0024000e0600798e */ /* 0x0009e4000c12e514 */
.L_x_195:
[----:B------:R-:W-:Y:S05]  /*2790*/  BSYNC.RECONVERGENT B1 ;  /* 0x0000000000017941 */ /* 0x000fea0003800200 */
.L_x_194:
[----:B------:R-:W-:Y:S04]  /*27a0*/  BSSY.RECONVERGENT B1, `(.L_x_196) ;  /* 0x0000004000017945 */ /* 0x000fe80003800200 */
[----:B------:R-:W-:Y:S05]  /*27b0*/  @!P3 BRA `(.L_x_197) ;  /* 0x000000000008b947 */ /* 0x000fea0003800000 */
[----:B------:R-:W-:-:S05]  /*27c0*/  IMAD.MOV.U32 R17, RZ, RZ, RZ ;  /* 0x000000ffff117224 */ /* 0x000fca00078e00ff */
[----:B------:R0:W-:Y:S02]  /*27d0*/  REDG.E.ADD.64.STRONG.GPU desc[UR20][R6.64+0x2c00], R16 ;  /* 0x002c00100600798e */ /* 0x0001e4000c12e514 */
.L_x_197:
[----:B------:R-:W-:Y:S05]  /*27e0*/  BSYNC.RECONVERGENT B1 ;  /* 0x0000000000017941 */ /* 0x000fea0003800200 */
.L_x_196:
[----:B------:R-:W-:Y:S04]  /*27f0*/  BSSY.RECONVERGENT B1, `(.L_x_198) ;  /* 0x0000004000017945 */ /* 0x000fe80003800200 */
[----:B------:R-:W-:Y:S05]  /*2800*/  @!P4 BRA `(.L_x_199) ;  /* 0x000000000008c947 */ /* 0x000fea0003800000 */
[----:B------:R-:W-:-:S05]  /*2810*/  IMAD.MOV.U32 R13, RZ, RZ, RZ ;  /* 0x000000ffff0d7224 */ /* 0x000fca00078e00ff */
[----:B------:R0:W-:Y:S02]  /*2820*/  REDG.E.ADD.64.STRONG.GPU desc[UR20][R6.64+0x3400], R12 ;  /* 0x0034000c0600798e */ /* 0x0001e4000c12e514 */
.L_x_199:
[----:B------:R-:W-:Y:S05]  /*2830*/  BSYNC.RECONVERGENT B1 ;  /* 0x0000000000017941 */ /* 0x000fea0003800200 */
.L_x_198:
[----:B------:R-:W-:Y:S04]  /*2840*/  BSSY.RECONVERGENT B1, `(.L_x_200) ;  /* 0x0000004000017945 */ /* 0x000fe80003800200 */
[----:B------:R-:W-:Y:S05]  /*2850*/  @!P5 BRA `(.L_x_201) ;  /* 0x000000000008d947 */ /* 0x000fea0003800000 */
[----:B------:R-:W-:-:S05]  /*2860*/  IMAD.MOV.U32 R11, RZ, RZ, RZ ;  /* 0x000000ffff0b7224 */ /* 0x000fca00078e00ff */
[----:B------:R0:W-:Y:S02]  /*2870*/  REDG.E.ADD.64.STRONG.GPU desc[UR20][R6.64+0x3c00], R10 ;  /* 0x003c000a0600798e */ /* 0x0001e4000c12e514 */
.L_x_201:
[----:B------:R-:W-:Y:S05]  /*2880*/  BSYNC.RECONVERGENT B1 ;  /* 0x0000000000017941 */ /* 0x000fea0003800200 */
.L_x_200:
[----:B------:R-:W-:Y:S05]  /*2890*/  @P0 BRA `(.L_x_202) ;  /* 0xfffffff800f80947 */ /* 0x000fea000383ffff */
[----:B------:R-:W-:-:S07]  /*28a0*/  IMAD.U32 R3, RZ, RZ, UR27 ;  /* 0x0000001bff037e24 */ /* 0x000fce000f8e00ff */
.L_x_185:
[----:B------:R-:W-:-:S09]  /*28b0*/  UISETP.NE.AND UP0, UPT, UR24, URZ, UPT ;  /* 0x000000ff1800728c */ /* 0x000fd2000bf05270 */
[----:B------:R-:W-:Y:S05]  /*28c0*/  BRA.U !UP0, `(.L_x_150) ;  /* 0x0000000508687547 */ /* 0x000fea000b800000 */
[----:B------:R-:W-:-:S13]  /*28d0*/  ISETP.GE.U32.AND P0, PT, R8, 0x3, PT ;  /* 0x000000030800780c */ /* 0x000fda0003f06070 */
[----:B------:R-:W-:Y:S05]  /*28e0*/  @!P0 BRA `(.L_x_203) ;  /* 0x0000000000bc8947 */ /* 0x000fea0003800000 */
[----:B01234-:R-:W-:Y:S01]  /*28f0*/  IMAD R7, R3, 0x400, R0 ;  /* 0x0000040003077824 */ /* 0x01ffe200078e0200 */
[----:B------:R-:W-:Y:S04]  /*2900*/  BSSY.RECONVERGENT B1, `(.L_x_204) ;  /* 0x000000f000017945 */ /* 0x000fe80003800200 */
[----:B------:R-:W0:Y:S04]  /*2910*/  LDS R10, [R7+0x200] ;  /* 0x00020000070a7984 */ /* 0x000e280000000800 */
[----:B------:R-:W1:Y:S04]  /*2920*/  LDS R12, [R7+0x600] ;  /* 0x00060000070c7984 */ /* 0x000e680000000800 */
[----:B------:R-:W2:Y:S04]  /*2930*/  LDS R6, [R7+0xa00] ;  /* 0x000a000007067984 */ /* 0x000ea80000000800 */
[----:B------:R-:W3:Y:S01]  /*2940*/  LDS R2, [R7+0xe00] ;  /* 0x000e000007027984 */ /* 0x000ee20000000800 */
[----:B0-----:R-:W-:-:S02]  /*2950*/  ISETP.NE.AND P0, PT, R10, RZ, PT ;  /* 0x000000ff0a00720c */ /* 0x001fc40003f05270 */
[----:B-1----:R-:W-:Y:S02]  /*2960*/  ISETP.NE.AND P1, PT, R12, RZ, PT ;  /* 0x000000ff0c00720c */ /* 0x002fe40003f25270 */
[----:B--2---:R-:W-:Y:S02]  /*2970*/  ISETP.NE.AND P2, PT, R6, RZ, PT ;  /* 0x000000ff0600720c */ /* 0x004fe40003f45270 */
[----:B---3--:R-:W-:-:S07]  /*2980*/  ISETP.NE.AND P3, PT, R2, RZ, PT ;  /* 0x000000ff0200720c */ /* 0x008fce0003f65270 */
[----:B------:R-:W-:Y:S06]  /*2990*/  @!P0 BRA `(.L_x_205) ;  /* 0x0000000000148947 */ /* 0x000fec0003800000 */
[----:B------:R-:W0:Y:S01]  /*29a0*/  LDC.64 R8, c[0x0][0x380] ;  /* 0x0000e000ff087b82 */ /* 0x000e220000000a00 */
[----:B------:R-:W-:Y:S01]  /*29b0*/  LEA R7, R3, R4, 0x8 ;  /* 0x0000000403077211 */ /* 0x000fe200078e40ff */
[----:B------:R-:W-:-:S04]  /*29c0*/  IMAD.MOV.U32 R11, RZ, RZ, RZ ;  /* 0x000000ffff0b7224 */ /* 0x000fc800078e00ff */
[----:B0-----:R-:W-:-:S05]  /*29d0*/  IMAD.WIDE.U32 R8, R7, 0x8, R8 ;  /* 0x0000000807087825 */ /* 0x001fca00078e0008 */
[----:B------:R0:W-:Y:S02]  /*29e0*/  REDG.E.ADD.64.STRONG.GPU desc[UR20][R8.64+0x400], R10 ;  /* 0x0004000a0800798e */ /* 0x0001e4000c12e514 */
.L_x_205:
[----:B------:R-:W-:Y:S05]  /*29f0*/  BSYNC.RECONVERGENT B1 ;  /* 0x0000000000017941 */ /* 0x000fea0003800200 */
.L_x_204:
[----:B------:R-:W-:Y:S04]  /*2a00*/  BSSY.RECONVERGENT B1, `(.L_x_206) ;  /* 0x0000009000017945 */ /* 0x000fe80003800200 */
[----:B------:R-:W-:Y:S05]  /*2a10*/  @!P1 BRA `(.L_x_207) ;  /* 0x00000000001c9947 */ /* 0x000fea0003800000 */
[----:B0-----:R-:W0:Y:S01]  /*2a20*/  LDC.64 R8, c[0x0][0x380] ;  /* 0x0000e000ff087b82 */ /* 0x001e220000000a00 */
[----:B------:R-:W-:Y:S02]  /*2a30*/  IMAD R7, R3, 0x100, R4 ;  /* 0x0000010003077824 */ /* 0x000fe400078e0204 */
[----:B------:R-:W-:Y:S02]  /*2a40*/  IMAD.MOV.U32 R10, RZ, RZ, R12 ;  /* 0x000000ffff0a7224 */ /* 0x000fe400078e000c */
[----:B------:R-:W-:Y:S02]  /*2a50*/  VIADD R7, R7, 0x100 ;  /* 0x0000010007077836 */ /* 0x000fe40000000000 */
[----:B------:R-:W-:Y:S02]  /*2a60*/  IMAD.MOV.U32 R11, RZ, RZ, RZ ;  /* 0x000000ffff0b7224 */ /* 0x000fe400078e00ff */
[----:B0-----:R-:W-:-:S05]  /*2a70*/  IMAD.WIDE.U32 R8, R7, 0x8, R8 ;  /* 0x0000000807087825 */ /* 0x001fca00078e0008 */
[----:B------:R1:W-:Y:S02]  /*2a80*/  REDG.E.ADD.64.STRONG.GPU desc[UR20][R8.64+0x400], R10 ;  /* 0x0004000a0800798e */ /* 0x0003e4000c12e514 */
.L_x_207:
[----:B------:R-:W-:Y:S05]  /*2a90*/  BSYNC.RECONVERGENT B1 ;  /* 0x0000000000017941 */ /* 0x000fea0003800200 */
.L_x_206:
[----:B------:R-:W-:Y:S04]  /*2aa0*/  BSSY.RECONVERGENT B1, `(.L_x_208) ;  /* 0x0000008000017945 */ /* 0x000fe80003800200 */
[----:B------:R-:W-:Y:S05]  /*2ab0*/  @!P2 BRA `(.L_x_209) ;  /* 0x000000000018a947 */ /* 0x000fea0003800000 */
[----:B01----:R-:W0:Y:S01]  /*2ac0*/  LDC.64 R8, c[0x0][0x380] ;  /* 0x0000e000ff087b82 */ /* 0x003e220000000a00 */
[----:B------:R-:W-:-:S05]  /*2ad0*/  IMAD R7, R3, 0x100, R4 ;  /* 0x0000010003077824 */ /* 0x000fca00078e0204 */
[----:B------:R-:W-:-:S05]  /*2ae0*/  IADD3 R7, PT, PT, R7, 0x200, RZ ;  /* 0x0000020007077810 */ /* 0x000fca0007ffe0ff */
[----:B0-----:R-:W-:-:S04]  /*2af0*/  IMAD.WIDE.U32 R8, R7, 0x8, R8 ;  /* 0x0000000807087825 */ /* 0x001fc800078e0008 */
[----:B------:R-:W-:-:S05]  /*2b00*/  IMAD.MOV.U32 R7, RZ, RZ, RZ ;  /* 0x000000ffff077224 */ /* 0x000fca00078e00ff */
[----:B------:R2:W-:Y:S02]  /*2b10*/  REDG.E.ADD.64.STRONG.GPU desc[UR20][R8.64+0x400], R6 ;  /* 0x000400060800798e */ /* 0x0005e4000c12e514 */
.L_x_209:
[----:B------:R-:W-:Y:S05]  /*2b20*/  BSYNC.RECONVERGENT B1 ;  /* 0x0000000000017941 */ /* 0x000fea0003800200 */
.L_x_208:
[----:B------:R-:W-:Y:S04]  /*2b30*/  BSSY.RECONVERGENT B1, `(.L_x_210) ;  /* 0x0000009000017945 */ /* 0x000fe80003800200 */
[----:B------:R-:W-:Y:S05]  /*2b40*/  @!P3 BRA `(.L_x_211) ;  /* 0x00000000001cb947 */ /* 0x000fea0003800000 */
[----:B--2---:R-:W2:Y:S01]  /*2b50*/  LDC.64 R6, c[0x0][0x380] ;  /* 0x0000e000ff067b82 */ /* 0x004ea20000000a00 */
[----:B01----:R-:W-:Y:S02]  /*2b60*/  IMAD R9, R3, 0x100, R4 ;  /* 0x0000010003097824 */ /* 0x003fe400078e0204 */
[----:B------:R-:W-:Y:S02]  /*2b70*/  IMAD.MOV.U32 R8, RZ, RZ, R2 ;  /* 0x000000ffff087224 */ /* 0x000fe400078e0002 */
[----:B------:R-:W-:-:S04]  /*2b80*/  VIADD R9, R9, 0x300 ;  /* 0x0000030009097836 */ /* 0x000fc80000000000 */
[----:B--2---:R-:W-:-:S04]  /*2b90*/  IMAD.WIDE.U32 R6, R9, 0x8, R6 ;  /* 0x0000000809067825 */ /* 0x004fc800078e0006 */
[----:B------:R-:W-:-:S05]  /*2ba0*/  IMAD.MOV.U32 R9, RZ, RZ, RZ ;  /* 0x000000ffff097224 */ /* 0x000fca00078e00ff */
[----:B------:R3:W-:Y:S02]  /*2bb0*/  REDG.E.ADD.64.STRONG.GPU desc[UR20][R6.64+0x400], R8 ;  /* 0x000400080600798e */ /* 0x0007e4000c12e514 */
.L_x_211:
[----:B------:R-:W-:Y:S05]  /*2bc0*/  BSYNC.RECONVERGENT B1 ;  /* 0x0000000000017941 */ /* 0x000fea0003800200 */
.L_x_210:
[----:B------:R-:W-:-:S07]  /*2bd0*/  VIADD R3, R3, 0x4 ;  /* 0x0000000403037836 */ /* 0x000fce0000000000 */
.L_x_203:
[----:B------:R-:W-:-:S09]  /*2be0*/  UISETP.NE.AND UP0, UPT, UR25, URZ, UPT ;  /* 0x000000ff1900728c */ /* 0x000fd2000bf05270 */
[----:B------:R-:W-:Y:S05]  /*2bf0*/  BRA.U !UP0, `(.L_x_150) ;  /* 0x00000001089c7547 */ /* 0x000fea000b800000 */
[----:B------:R-:W-:-:S13]  /*2c00*/  ISETP.NE.AND P0, PT, R5, RZ, PT ;  /* 0x000000ff0500720c */ /* 0x000fda0003f05270 */
[----:B------:R-:W-:Y:S05]  /*2c10*/  @!P0 BRA `(.L_x_212) ;  /* 0x0000000000648947 */ /* 0x000fea0003800000 */
[----:B01234-:R-:W-:Y:S01]  /*2c20*/  LEA R6, R3, R0, 0xa ;  /* 0x0000000003067211 */ /* 0x01ffe200078e50ff */
[----:B------:R-:W-:Y:S04]  /*2c30*/  BSSY.RECONVERGENT B1, `(.L_x_213) ;  /* 0x000000c000017945 */ /* 0x000fe80003800200 */
[----:B------:R-:W0:Y:S04]  /*2c40*/  LDS R2, [R6+0x200] ;  /* 0x0002000006027984 */ /* 0x000e280000000800 */
[----:B------:R-:W1:Y:S01]  /*2c50*/  LDS R5, [R6+0x600] ;  /* 0x0006000006057984 */ /* 0x000e620000000800 */
[----:B0-----:R-:W-:-:S02]  /*2c60*/  ISETP.NE.AND P0, PT, R2, RZ, PT ;  /* 0x000000ff0200720c */ /* 0x001fc40003f05270 */
[----:B-1----:R-:W-:-:S11]  /*2c70*/  ISETP.NE.AND P1, PT, R5, RZ, PT ;  /* 0x000000ff0500720c */ /* 0x002fd60003f25270 */
[----:B------:R-:W-:Y:S05]  /*2c80*/  @!P0 BRA `(.L_x_214) ;  /* 0x0000000000188947 */ /* 0x000fea0003800000 */
[----:B------:R-:W0:Y:S01]  /*2c90*/  LDC.64 R6, c[0x0][0x380] ;  /* 0x0000e000ff067b82 */ /* 0x000e220000000a00 */
[----:B------:R-:W-:-:S04]  /*2ca0*/  IMAD R9, R3, 0x100, R4 ;  /* 0x0000010003097824 */ /* 0x000fc800078e0204 */
[----:B0-----:R-:W-:-:S04]  /*2cb0*/  IMAD.WIDE.U32 R8, R9, 0x8, R6 ;  /* 0x0000000809087825 */ /* 0x001fc800078e0006 */
[----:B------:R-:W-:Y:S02]  /*2cc0*/  IMAD.MOV.U32 R6, RZ, RZ, R2 ;  /* 0x000000ffff067224 */ /* 0x000fe400078e0002 */
[----:B------:R-:W-:-:S05]  /*2cd0*/  IMAD.MOV.U32 R7, RZ, RZ, RZ ;  /* 0x000000ffff077224 */ /* 0x000fca00078e00ff */
[----:B------:R0:W-:Y:S02]  /*2ce0*/  REDG.E.ADD.64.STRONG.GPU desc[UR20][R8.64+0x400], R6 ;  /* 0x000400060800798e */ /* 0x0001e4000c12e514 */
.L_x_214:
[----:B------:R-:W-:Y:S05]  /*2cf0*/  BSYNC.RECONVERGENT B1 ;  /* 0x0000000000017941 */ /* 0x000fea0003800200 */
.L_x_213:
[----:B------:R-:W-:Y:S04]  /*2d00*/  BSSY.RECONVERGENT B1, `(.L_x_215) ;  /* 0x0000009000017945 */ /* 0x000fe80003800200 */
[----:B------:R-:W-:Y:S05]  /*2d10*/  @!P1 BRA `(.L_x_216) ;  /* 0x00000000001c9947 */ /* 0x000fea0003800000 */
[----:B0-----:R-:W0:Y:S01]  /*2d20*/  LDC.64 R6, c[0x0][0x380] ;  /* 0x0000e000ff067b82 */ /* 0x001e220000000a00 */
[----:B------:R-:W-:-:S04]  /*2d30*/  IMAD R2, R3, 0x100, R4 ;  /* 0x0000010003027824 */ /* 0x000fc800078e0204 */
[----:B------:R-:W-:-:S04]  /*2d40*/  VIADD R9, R2, 0x100 ;  /* 0x0000010002097836 */ /* 0x000fc80000000000 */
[----:B0-----:R-:W-:-:S04]  /*2d50*/  IMAD.WIDE.U32 R8, R9, 0x8, R6 ;  /* 0x0000000809087825 */ /* 0x001fc800078e0006 */
[----:B------:R-:W-:Y:S02]  /*2d60*/  HFMA2 R7, -RZ, RZ, 0, 0 ;  /* 0x00000000ff077431 */ /* 0x000fe400000001ff */
[----:B------:R-:W-:-:S05]  /*2d70*/  IMAD.MOV.U32 R6, RZ, RZ, R5 ;  /* 0x000000ffff067224 */ /* 0x000fca00078e0005 */
[----:B------:R1:W-:Y:S02]  /*2d80*/  REDG.E.ADD.64.STRONG.GPU desc[UR20][R8.64+0x400], R6 ;  /* 0x000400060800798e */ /* 0x0003e4000c12e514 */
.L_x_216:
[----:B------:R-:W-:Y:S05]  /*2d90*/  BSYNC.RECONVERGENT B1 ;  /* 0x0000000000017941 */ /* 0x000fea0003800200 */
.L_x_215:
[----:B------:R-:W-:-:S07]  /*2da0*/  VIADD R3, R3, 0x2 ;  /* 0x0000000203037836 */ /* 0x000fce0000000000 */
.L_x_212:
[----:B------:R-:W-:-:S09]  /*2db0*/  UISETP.NE.AND UP0, UPT, UR9, URZ, UPT ;  /* 0x000000ff0900728c */ /* 0x000fd2000bf05270 */
[----:B------:R-:W-:Y:S05]  /*2dc0*/  BRA.U !UP0, `(.L_x_150) ;  /* 0x0000000108287547 */ /* 0x000fea000b800000 */
[----:B------:R-:W-:-:S05]  /*2dd0*/  IMAD R2, R3, 0x400, R0 ;  /* 0x0000040003027824 */ /* 0x000fca00078e0200 */
[----:B------:R-:W5:Y:S02]  /*2de0*/  LDS R5, [R2+0x200] ;  /* 0x0002000002057984 */ /* 0x000f640000000800 */
[----:B-----5:R-:W-:-:S13]  /*2df0*/  ISETP.NE.AND P0, PT, R5, RZ, PT ;  /* 0x000000ff0500720c */ /* 0x020fda0003f05270 */
[----:B------:R-:W-:Y:S05]  /*2e00*/  @!P0 BRA `(.L_x_150) ;  /* 0x0000000000188947 */ /* 0x000fea0003800000 */
[----:B01234-:R-:W0:Y:S01]  /*2e10*/  LDC.64 R6, c[0x0][0x380] ;  /* 0x0000e000ff067b82 */ /* 0x01fe220000000a00 */
[----:B------:R-:W-:-:S04]  /*2e20*/  IMAD R3, R3, 0x100, R4 ;  /* 0x0000010003037824 */ /* 0x000fc800078e0204 */
[----:B0-----:R-:W-:-:S04]  /*2e30*/  IMAD.WIDE.U32 R2, R3, 0x8, R6 ;  /* 0x0000000803027825 */ /* 0x001fc800078e0006 */
[----:B------:R-:W-:Y:S02]  /*2e40*/  IMAD.MOV.U32 R6, RZ, RZ, R5 ;  /* 0x000000ffff067224 */ /* 0x000fe400078e0005 */
[----:B------:R-:W-:-:S05]  /*2e50*/  IMAD.MOV.U32 R7, RZ, RZ, RZ ;  /* 0x000000ffff077224 */ /* 0x000fca00078e00ff */
[----:B------:R0:W-:Y:S02]  /*2e60*/  REDG.E.ADD.64.STRONG.GPU desc[UR20][R2.64+0x400], R6 ;  /* 0x000400060200798e */ /* 0x0001e4000c12e514 */
.L_x_150:
[----:B------:R-:W-:Y:S05]  /*2e70*/  BSYNC.RECONVERGENT B0 ;  /* 0x0000000000007941 */ /* 0x000fea0003800200 */
.L_x_149:
[----:B------:R-:W-:Y:S01]  /*2e80*/  BAR.SYNC.DEFER_BLOCKING 0x0 ;  /* 0x0000000000007b1d */ /* 0x000fe20000010000 */
[----:B------:R-:W-:-:S04]  /*2e90*/  UIADD3 UR6, UP0, UPT, UR6, 0x1, URZ ;  /* 0x0000000106067890 */ /* 0x000fc8000ff1e0ff */
[----:B------:R-:W-:Y:S02]  /*2ea0*/  UIADD3.X UR7, UPT, UPT, URZ, UR7, URZ, UP0, !UPT ;  /* 0x00000007ff077290 */ /* 0x000fe400087fe4ff */
[----:B------:R-:W-:-:S04]  /*2eb0*/  UISETP.NE.U32.AND UP0, UPT, UR6, UR11, UPT ;  /* 0x0000000b0600728c */ /* 0x000fc8000bf05070 */
[----:B------:R-:W-:-:S09]  /*2ec0*/  UISETP.NE.AND.EX UP0, UPT, UR7, UR12, UPT, UP0 ;  /* 0x0000000c0700728c */ /* 0x000fd2000bf05300 */
[----:B------:R-:W-:Y:S05]  /*2ed0*/  BRA.U UP0, `(.L_x_217) ;  /* 0xffffffd100f07547 */ /* 0x000fea000b83ffff */
[----:B------:R-:W-:Y:S05]  /*2ee0*/  EXIT ;  /* 0x000000000000794d */ /* 0x000fea0003800000 */
.L_x_218:
        /* <DEDUP_REMOVED lines=9> */
.L_x_227:


//--------------------- .text._ZN3cub18CUB_300001_SM_10006detail10radix_sort31DeviceRadixSortSingleTileKernelINS1_5radix10policy_hubIiNS0_8NullTypeEyE10Policy1000ELNS0_9SortOrderE0EiS6_yNS1_21identity_decomposer_tEEEvPKT1_PSB_PKT2_PSF_T3_iiT4_ --------------------------
	.section	.text._ZN3cub18CUB_300001_SM_10006detail10radix_sort31DeviceRadixSortSingleTileKernelINS1_5radix10policy_hubIiNS0_8NullTypeEyE10Policy1000ELNS0_9SortOrderE0EiS6_yNS1_21identity_decomposer_tEEEvPKT1_PSB_PKT2_PSF_T3_iiT4_,"ax",@progbits
	.align	128
        .global         _ZN3cub18CUB_300001_SM_10006detail10radix_sort31DeviceRadixSortSingleTileKernelINS1_5radix10policy_hubIiNS0_8NullTypeEyE10Policy1000ELNS0_9SortOrderE0EiS6_yNS1_21identity_decomposer_tEEEvPKT1_PSB_PKT2_PSF_T3_iiT4_
        .type           _ZN3cub18CUB_300001_SM_10006detail10radix_sort31DeviceRadixSortSingleTileKernelINS1_5radix10policy_hubIiNS0_8NullTypeEyE10Policy1000ELNS0_9SortOrderE0EiS6_yNS1_21identity_decomposer_tEEEvPKT1_PSB_PKT2_PSF_T3_iiT4_,@function
        .size           _ZN3cub18CUB_300001_SM_10006detail10radix_sort31DeviceRadixSortSingleTileKernelINS1_5radix10policy_hubIiNS0_8NullTypeEyE10Policy1000ELNS0_9SortOrderE0EiS6_yNS1_21identity_decomposer_tEEEvPKT1_PSB_PKT2_PSF_T3_iiT4_,(.L_x_228 - _ZN3cub18CUB_300001_SM_10006detail10radix_sort31DeviceRadixSortSingleTileKernelINS1_5radix10policy_hubIiNS0_8NullTypeEyE10Policy1000ELNS0_9SortOrderE0EiS6_yNS1_21identity_decomposer_tEEEvPKT1_PSB_PKT2_PSF_T3_iiT4_)
        .other          _ZN3cub18CUB_300001_SM_10006detail10radix_sort31DeviceRadixSortSingleTileKernelINS1_5radix10policy_hubIiNS0_8NullTypeEyE10Policy1000ELNS0_9SortOrderE0EiS6_yNS1_21identity_decomposer_tEEEvPKT1_PSB_PKT2_PSF_T3_iiT4_,@"STO_CUDA_ENTRY STV_DEFAULT"
_ZN3cub18CUB_300001_SM_10006detail10radix_sort31DeviceRadixSortSingleTileKernelINS1_5radix10policy_hubIiNS0_8NullTypeEyE10Policy1000ELNS0_9SortOrderE0EiS6_yNS1_21identity_decomposer_tEEEvPKT1_PSB_PKT2_PSF_T3_iiT4_:
.text._ZN3cub18CUB_300001_SM_10006detail10radix_sort31DeviceRadixSortSingleTileKernelINS1_5radix10policy_hubIiNS0_8NullTypeEyE10Policy1000ELNS0_9SortOrderE0EiS6_yNS1_21identity_decomposer_tEEEvPKT1_PSB_PKT2_PSF_T3_iiT4_:
[----:B------:R-:W-:Y:S01]  /*0000*/  LDC R1, c[0x0][0x37c] ;  /* 0x0000df00ff017b82 */ /* 0x000fe20000000800 */
[----:B------:R-:W0:Y:S01]  /*0010*/  S2R R0, SR_TID.X ;  /* 0x0000000000007919 */ /* 0x000e220000002100 */
[----:B------:R-:W1:Y:S06]  /*0020*/  LDCU UR4, c[0x0][0x3a0] ;  /* 0x00007400ff0477ac */ /* 0x000e6c0008000800 */
[----:B------:R-:W2:Y:S01]  /*0030*/  LDC.64 R4, c[0x0][0x380] ;  /* 0x0000e000ff047b82 */ /* 0x000ea20000000a00 */
[----:B------:R-:W3:Y:S01]  /*0040*/  LDCU.64 UR8, c[0x0][0x358] ;  /* 0x00006b00ff0877ac */ /* 0x000ee20008000a00 */
[----:B------:R-:W-:-:S02]  /*0050*/  IMAD.MOV.U32 R13, RZ, RZ, -0x1 ;  /* 0xffffffffff0d7424 */ /* 0x000fc400078e00ff */
[----:B------:R-:W-:Y:S02]  /*0060*/  IMAD.MOV.U32 R14, RZ, RZ, -0x1 ;  /* 0xffffffffff0e7424 */ /* 0x000fe400078e00ff */
[----:B------:R-:W-:Y:S02]  /*0070*/  IMAD.MOV.U32 R20, RZ, RZ, -0x1 ;  /* 0xffffffffff147424 */ /* 0x000fe400078e00ff */
[----:B------:R-:W-:Y:S01]  /*0080*/  IMAD.MOV.U32 R21, RZ, RZ, -0x1 ;  /* 0xffffffffff157424 */ /* 0x000fe200078e00ff */
[----:B------:R-:W4:Y:S01]  /*0090*/  S2UR UR6, SR_CgaCtaId ;  /* 0x00000000000679c3 */ /* 0x000f220000008800 */
[----:B------:R-:W2:Y:S01]  /*00a0*/  S2R R23, SR_LANEID ;  /* 0x0000000000177919 */ /* 0x000ea20000000000 */
[----:B------:R-:W-:Y:S01]  /*00b0*/  IMAD.MOV.U32 R25, RZ, RZ, -0x1 ;  /* 0xffffffffff197424 */ /* 0x000fe200078e00ff */
[----:B------:R-:W1:Y:S01]  /*00c0*/  LDCU UR10, c[0x0][0x3ac] ;  /* 0x00007580ff0a77ac */ /* 0x000e620008000800 */
[----:B0-----:R-:W-:-:S04]  /*00d0*/  IMAD R7, R0, 0x13, RZ ;  /* 0x0000001300077824 */ /* 0x001fc800078e02ff */
[C---:B------:R-:W-:Y:S01]  /*00e0*/  VIADD R2, R7.reuse, 0x1 ;  /* 0x0000000107027836 */ /* 0x040fe20000000000 */
[C---:B-1----:R-:W-:Y:S01]  /*00f0*/  ISETP.GE.AND P1, PT, R7.reuse, UR4, PT ;  /* 0x0000000407007c0c */ /* 0x042fe2000bf26270 */
[----:B--2---:R-:W-:-:S03]  /*0100*/  IMAD.WIDE.U32 R4, R7, 0x4, R4 ;  /* 0x0000000407047825 */ /* 0x004fc600078e0004 */
[----:B------:R-:W-:Y:S01]  /*0110*/  ISETP.GE.AND P2, PT, R2, UR4, PT ;  /* 0x0000000402007c0c */ /* 0x000fe2000bf46270 */
[C---:B------:R-:W-:Y:S02]  /*0120*/  VIADD R2, R7.reuse, 0x2 ;  /* 0x0000000207027836 */ /* 0x040fe40000000000 */
[----:B------:R-:W-:-:S03]  /*0130*/  VIADD R3, R7, 0x3 ;  /* 0x0000000307037836 */ /* 0x000fc60000000000 */
[----:B------:R-:W-:Y:S01]  /*0140*/  ISETP.GE.AND P3, PT, R2, UR4, PT ;  /* 0x0000000402007c0c */ /* 0x000fe2000bf66270 */
[----:B------:R-:W-:Y:S01]  /*0150*/  VIADD R2, R7, 0x4 ;  /* 0x0000000407027836 */ /* 0x000fe20000000000 */
[----:B------:R-:W-:Y:S01]  /*0160*/  ISETP.GE.AND P4, PT, R3, UR4, PT ;  /* 0x0000000403007c0c */ /* 0x000fe2000bf86270 */
[----:B---3--:R-:W2:Y:S03]  /*0170*/  @!P1 LDG.E R12, desc[UR8][R4.64] ;  /* 0x00000008040c9981 */ /* 0x008ea6000c1e1900 */
[----:B------:R-:W-:Y:S01]  /*0180*/  ISETP.GE.AND P5, PT, R2, UR4, PT ;  /* 0x0000000402007c0c */ /* 0x000fe2000bfa6270 */
[----:B------:R-:W3:Y:S06]  /*0190*/  @!P2 LDG.E R6, desc[UR8][R4.64+0x4] ;  /* 0x000004080406a981 */ /* 0x000eec000c1e1900 */
[----:B------:R-:W5:Y:S04]  /*01a0*/  @!P3 LDG.E R8, desc[UR8][R4.64+0x8] ;  /* 0x000008080408b981 */ /* 0x000f68000c1e1900 */
[----:B------:R-:W4:Y:S04]  /*01b0*/  @!P4 LDG.E R9, desc[UR8][R4.64+0xc] ;  /* 0x00000c080409c981 */ /* 0x000f28000c1e1900 */
[----:B------:R-:W4:Y:S01]  /*01c0*/  @!P5 LDG.E R10, desc[UR8][R4.64+0x10] ;  /* 0x00001008040ad981 */ /* 0x000f22000c1e1900 */
[----:B------:R-:W-:-:S02]  /*01d0*/  VIADD R2, R7, 0x5 ;  /* 0x0000000507027836 */ /* 0x000fc40000000000 */
[C---:B------:R-:W-:Y:S02]  /*01e0*/  VIADD R11, R7.reuse, 0x7 ;  /* 0x00000007070b7836 */ /* 0x040fe40000000000 */
[----:B------:R-:W-:Y:S01]  /*01f0*/  VIADD R3, R7, 0x6 ;  /* 0x0000000607037836 */ /* 0x000fe20000000000 */
[----:B------:R-:W-:Y:S01]  /*0200*/  ISETP.GE.AND P6, PT, R2, UR4, PT ;  /* 0x0000000402007c0c */ /* 0x000fe2000bfc6270 */
[----:B------:R-:W-:-:S03]  /*0210*/  IMAD.MOV.U32 R2, RZ, RZ, -0x1 ;  /* 0xffffffffff027424 */ /* 0x000fc600078e00ff */
[----:B------:R-:W-:Y:S01]  /*0220*/  ISETP.GE.AND P0, PT, R3, UR4, PT ;  /* 0x0000000403007c0c */ /* 0x000fe2000bf06270 */
[----:B------:R-:W-:Y:S02]  /*0230*/  IMAD.MOV.U32 R3, RZ, RZ, -0x1 ;  /* 0xffffffffff037424 */ /* 0x000fe400078e00ff */
[----:B------:R-:W-:-:S06]  /*0240*/  VIADD R15, R7, 0xb ;  /* 0x0000000b070f7836 */ /* 0x000fcc0000000000 */
[----:B------:R-:W4:Y:S01]  /*0250*/  @!P6 LDG.E R17, desc[UR8][R4.64+0x14] ;  /* 0x000014080411e981 */ /* 0x000f22000c1e1900 */
[----:B--2---:R-:W-:Y:S01]  /*0260*/  @!P1 LOP3.LUT R2, R12, 0x80000000, RZ, 0x3c, !PT ;  /* 0x800000000c029812 */ /* 0x004fe200078e3cff */
[----:B------:R-:W-:Y:S01]  /*0270*/  IMAD.MOV.U32 R12, RZ, RZ, -0x1 ;  /* 0xffffffffff0c7424 */ /* 0x000fe200078e00ff */
[----:B------:R-:W-:Y:S01]  /*0280*/  ISETP.GE.AND P1, PT, R11, UR4, PT ;  /* 0x000000040b007c0c */ /* 0x000fe2000bf26270 */
[C---:B------:R-:W-:Y:S01]  /*0290*/  VIADD R11, R7.reuse, 0x8 ;  /* 0x00000008070b7836 */ /* 0x040fe20000000000 */
[----:B---3--:R-:W-:Y:S01]  /*02a0*/  @!P2 LOP3.LUT R3, R6, 0x80000000, RZ, 0x3c, !PT ;  /* 0x800000000603a812 */ /* 0x008fe200078e3cff */
[----:B------:R-:W-:-:S03]  /*02b0*/  VIADD R6, R7, 0x9 ;  /* 0x0000000907067836 */ /* 0x000fc60000000000 */
[----:B------:R-:W-:Y:S01]  /*02c0*/  ISETP.GE.AND P2, PT, R11, UR4, PT ;  /* 0x000000040b007c0c */ /* 0x000fe2000bf46270 */
[----:B------:R-:W-:Y:S01]  /*02d0*/  VIADD R11, R7, 0xa ;  /* 0x0000000a070b7836 */ /* 0x000fe20000000000 */
[----:B-----5:R-:W-:Y:S02]  /*02e0*/  @!P3 LOP3.LUT R12, R8, 0x80000000, RZ, 0x3c, !PT ;  /* 0x80000000080cb812 */ /* 0x020fe400078e3cff */
[----:B------:R-:W-:Y:S02]  /*02f0*/  ISETP.GE.AND P3, PT, R6, UR4, PT ;  /* 0x0000000406007c0c */ /* 0x000fe4000bf66270 */
[----:B----4-:R-:W-:Y:S01]  /*0300*/  @!P4 LOP3.LUT R13, R9, 0x80000000, RZ, 0x3c, !PT ;  /* 0x80000000090dc812 */ /* 0x010fe200078e3cff */
[----:B------:R-:W2:Y:S01]  /*0310*/  @!P0 LDG.E R6, desc[UR8][R4.64+0x18] ;  /* 0x0000180804068981 */ /* 0x000ea2000c1e1900 */
[----:B------:R-:W-:Y:S02]  /*0320*/  ISETP.GE.AND P4, PT, R11, UR4, PT ;  /* 0x000000040b007c0c */ /* 0x000fe4000bf86270 */
[----:B------:R-:W-:Y:S01]  /*0330*/  @!P5 LOP3.LUT R14, R10, 0x80000000, RZ, 0x3c, !PT ;  /* 0x800000000a0ed812 */ /* 0x000fe200078e3cff */
[----:B------:R-:W3:Y:S01]  /*0340*/  @!P1 LDG.E R8, desc[UR8][R4.64+0x1c] ;  /* 0x00001c0804089981 */ /* 0x000ee2000c1e1900 */
[----:B------:R-:W-:-:S03]  /*0350*/  ISETP.GE.AND P5, PT, R15, UR4, PT ;  /* 0x000000040f007c0c */ /* 0x000fc6000bfa6270 */
[----:B------:R-:W4:Y:S04]  /*0360*/  @!P2 LDG.E R9, desc[UR8][R4.64+0x20] ;  /* 0x000020080409a981 */ /* 0x000f28000c1e1900 */
[----:B------:R-:W5:Y:S04]  /*0370*/  @!P3 LDG.E R10, desc[UR8][R4.64+0x24] ;  /* 0x00002408040ab981 */ /* 0x000f68000c1e1900 */
[----:B------:R-:W5:Y:S04]  /*0380*/  @!P4 LDG.E R11, desc[UR8][R4.64+0x28] ;  /* 0x00002808040bc981 */ /* 0x000f68000c1e1900 */
[----:B------:R-:W5:Y:S01]  /*0390*/  @!P5 LDG.E R22, desc[UR8][R4.64+0x2c] ;  /* 0x00002c080416d981 */ /* 0x000f62000c1e1900 */
[----:B------:R-:W-:-:S02]  /*03a0*/  VIADD R16, R7, 0xc ;  /* 0x0000000c07107836 */ /* 0x000fc40000000000 */
[----:B------:R-:W-:Y:S01]  /*03b0*/  IMAD.MOV.U32 R15, RZ, RZ, -0x1 ;  /* 0xffffffffff0f7424 */ /* 0x000fe200078e00ff */
[----:B------:R-:W-:Y:S01]  /*03c0*/  @!P6 LOP3.LUT R15, R17, 0x80000000, RZ, 0x3c, !PT ;  /* 0x80000000110fe812 */ /* 0x000fe200078e3cff */
[C---:B------:R-:W-:Y:S01]  /*03d0*/  VIADD R18, R7.reuse, 0xd ;  /* 0x0000000d07127836 */ /* 0x040fe20000000000 */
[----:B------:R-:W-:Y:S01]  /*03e0*/  ISETP.GE.AND P6, PT, R16, UR4, PT ;  /* 0x0000000410007c0c */ /* 0x000fe2000bfc6270 */
[----:B------:R-:W-:Y:S02]  /*03f0*/  IMAD.MOV.U32 R16, RZ, RZ, -0x1 ;  /* 0xffffffffff107424 */ /* 0x000fe400078e00ff */
[----:B------:R-:W-:Y:S02]  /*0400*/  IMAD.MOV.U32 R17, RZ, RZ, -0x1 ;  /* 0xffffffffff117424 */ /* 0x000fe400078e00ff */
[----:B------:R-:W-:-:S08]  /*0410*/  VIADD R19, R7, 0xe ;  /* 0x0000000e07137836 */ /* 0x000fd00000000000 */
[----:B------:R-:W5:Y:S01]  /*0420*/  @!P6 LDG.E R24, desc[UR8][R4.64+0x30] ;  /* 0x000030080418e981 */ /* 0x000f62000c1e1900 */
[----:B--2---:R-:W-:Y:S01]  /*0430*/  @!P0 LOP3.LUT R16, R6, 0x80000000, RZ, 0x3c, !PT ;  /* 0x8000000006108812 */ /* 0x004fe200078e3cff */
[C---:B------:R-:W-:Y:S01]  /*0440*/  VIADD R6, R7.reuse, 0xf ;  /* 0x0000000f07067836 */ /* 0x040fe20000000000 */
[----:B------:R-:W-:Y:S01]  /*0450*/  ISETP.GE.AND P0, PT, R18, UR4, PT ;  /* 0x0000000412007c0c */ /* 0x000fe2000bf06270 */
[----:B------:R-:W-:Y:S01]  /*0460*/  IMAD.MOV.U32 R18, RZ, RZ, -0x1 ;  /* 0xffffffffff127424 */ /* 0x000fe200078e00ff */
[----:B---3--:R-:W-:Y:S01]  /*0470*/  @!P1 LOP3.LUT R17, R8, 0x80000000, RZ, 0x3c, !PT ;  /* 0x8000000008119812 */ /* 0x008fe200078e3cff */
[----:B------:R-:W-:Y:S01]  /*0480*/  VIADD R8, R7, 0x10 ;  /* 0x0000001007087836 */ /* 0x000fe20000000000 */
[----:B----4-:R-:W-:Y:S02]  /*0490*/  @!P2 LOP3.LUT R18, R9, 0x80000000, RZ, 0x3c, !PT ;  /* 0x800000000912a812 */ /* 0x010fe400078e3cff */
[----:B------:R-:W-:Y:S01]  /*04a0*/  ISETP.GE.AND P2, PT, R6, UR4, PT ;  /* 0x0000000406007c0c */ /* 0x000fe2000bf46270 */
[----:B------:R-:W-:-:S02]  /*04b0*/  VIADD R6, R7, 0x11 ;  /* 0x0000001107067836 */ /* 0x000fc40000000000 */
[----:B------:R-:W-:Y:S01]  /*04c0*/  VIADD R7, R7, 0x12 ;  /* 0x0000001207077836 */ /* 0x000fe20000000000 */
[----:B------:R-:W-:Y:S01]  /*04d0*/  ISETP.GE.AND P1, PT, R19, UR4, PT ;  /* 0x0000000413007c0c */ /* 0x000fe2000bf26270 */
[----:B------:R-:W-:Y:S01]  /*04e0*/  IMAD.MOV.U32 R19, RZ, RZ, -0x1 ;  /* 0xffffffffff137424 */ /* 0x000fe200078e00ff */
[----:B-----5:R-:W-:Y:S02]  /*04f0*/  @!P3 LOP3.LUT R19, R10, 0x80000000, RZ, 0x3c, !PT ;  /* 0x800000000a13b812 */ /* 0x020fe400078e3cff */
[----:B------:R-:W-:Y:S02]  /*0500*/  @!P4 LOP3.LUT R20, R11, 0x80000000, RZ, 0x3c, !PT ;  /* 0x800000000b14c812 */ /* 0x000fe400078e3cff */
[----:B------:R-:W-:Y:S02]  /*0510*/  @!P5 LOP3.LUT R21, R22, 0x80000000, RZ, 0x3c, !PT ;  /* 0x800000001615d812 */ /* 0x000fe400078e3cff */
[----:B------:R-:W-:Y:S02]  /*0520*/  ISETP.GE.AND P3, PT, R8, UR4, PT ;  /* 0x0000000408007c0c */ /* 0x000fe4000bf66270 */
[----:B------:R-:W-:Y:S01]  /*0530*/  ISETP.GE.AND P4, PT, R6, UR4, PT ;  /* 0x0000000406007c0c */ /* 0x000fe2000bf86270 */
[----:B------:R-:W2:Y:S01]  /*0540*/  @!P2 LDG.E R8, desc[UR8][R4.64+0x3c] ;  /* 0x00003c080408a981 */ /* 0x000ea2000c1e1900 */
[----:B------:R-:W-:Y:S01]  /*0550*/  ISETP.GE.AND P5, PT, R7, UR4, PT ;  /* 0x0000000407007c0c */ /* 0x000fe2000bfa6270 */
[----:B------:R-:W0:Y:S02]  /*0560*/  LDCU.64 UR4, c[0x0][0x3a8] ;  /* 0x00007500ff0477ac */ /* 0x000e240008000a00 */
[----:B------:R-:W3:Y:S04]  /*0570*/  @!P0 LDG.E R6, desc[UR8][R4.64+0x34] ;  /* 0x0000340804068981 */ /* 0x000ee8000c1e1900 */
[----:B------:R-:W4:Y:S04]  /*0580*/  @!P1 LDG.E R7, desc[UR8][R4.64+0x38] ;  /* 0x0000380804079981 */ /* 0x000f28000c1e1900 */
[----:B------:R-:W5:Y:S04]  /*0590*/  @!P3 LDG.E R9, desc[UR8][R4.64+0x40] ;  /* 0x000040080409b981 */ /* 0x000f68000c1e1900 */
[----:B------:R-:W5:Y:S04]  /*05a0*/  @!P4 LDG.E R10, desc[UR8][R4.64+0x44] ;  /* 0x00004408040ac981 */ /* 0x000f68000c1e1900 */
[----:B------:R-:W5:Y:S01]  /*05b0*/  @!P5 LDG.E R11, desc[UR8][R4.64+0x48] ;  /* 0x00004808040bd981 */ /* 0x000f62000c1e1900 */
[----:B0-----:R-:W-:-:S02]  /*05c0*/  UIADD3 UR7, UPT, UPT, UR4, 0x6, URZ ;  /* 0x0000000604077890 */ /* 0x001fc4000fffe0ff */
[----:B------:R-:W-:-:S03]  /*05d0*/  UIADD3 UR5, UPT, UPT, -UR4, UR5, URZ ;  /* 0x0000000504057290 */ /* 0x000fc6000fffe1ff */
[----:B------:R-:W-:Y:S02]  /*05e0*/  UMOV UR4, 0x400 ;  /* 0x0000040000047882 */ /* 0x000fe40000000000 */
[----:B------:R-:W-:Y:S01]  /*05f0*/  ULEA UR4, UR6, UR4, 0x18 ;  /* 0x0000000406047291 */ /* 0x000fe2000f8ec0ff */
[----:B------:R-:W-:-:S05]  /*0600*/  SHF.R.U32.HI R105, RZ, 0x5, R0 ;  /* 0x00000005ff697819 */ /* 0x000fca0000011600 */
[----:B------:R-:W-:Y:S01]  /*0610*/  LEA R29, R0, UR4, 0x2 ;  /* 0x00000004001d7c11 */ /* 0x000fe2000f8e10ff */
[----:B------:R-:W-:Y:S01]  /*0620*/  IMAD.MOV.U32 R22, RZ, RZ, -0x1 ;  /* 0xffffffffff167424 */ /* 0x000fe200078e00ff */
[----:B------:R-:W-:-:S03]  /*0630*/  @!P6 LOP3.LUT R22, R24, 0x80000000, RZ, 0x3c, !PT ;  /* 0x800000001816e812 */ /* 0x000fc600078e3cff */
[----:B------:R-:W-:Y:S01]  /*0640*/  IMAD R31, R0, 0x80, R29 ;  /* 0x00000080001f7824 */ /* 0x000fe200078e021d */
[----:B------:R-:W-:Y:S01]  /*0650*/  LEA R32, R105, UR4, 0x2 ;  /* 0x0000000469207c11 */ /* 0x000fe2000f8e10ff */
[----:B------:R-:W-:Y:S02]  /*0660*/  IMAD.MOV.U32 R24, RZ, RZ, -0x1 ;  /* 0xffffffffff187424 */ /* 0x000fe400078e00ff */
[----:B------:R-:W-:Y:S02]  /*0670*/  IMAD.MOV.U32 R26, RZ, RZ, -0x1 ;  /* 0xffffffffff1a7424 */ /* 0x000fe400078e00ff */
[----:B------:R-:W-:Y:S02]  /*0680*/  IMAD.MOV.U32 R27, RZ, RZ, -0x1 ;  /* 0xffffffffff1b7424 */ /* 0x000fe400078e00ff */
[----:B------:R-:W-:Y:S02]  /*0690*/  IMAD.MOV.U32 R28, RZ, RZ, -0x1 ;  /* 0xffffffffff1c7424 */ /* 0x000fe400078e00ff */
[----:B------:R-:W-:-:S02]  /*06a0*/  IMAD.MOV.U32 R30, RZ, RZ, -0x1 ;  /* 0xffffffffff1e7424 */ /* 0x000fc400078e00ff */
[----:B------:R-:W-:Y:S01]  /*06b0*/  IMAD R33, R0, -0x38, R31 ;  /* 0xffffffc800217824 */ /* 0x000fe200078e021f */
[----:B------:R-:W-:Y:S01]  /*06c0*/  BAR.SYNC.DEFER_BLOCKING 0x0 ;  /* 0x0000000000007b1d */ /* 0x000fe20000010000 */
[----:B--2---:R-:W-:Y:S02]  /*06d0*/  @!P2 LOP3.LUT R26, R8, 0x80000000, RZ, 0x3c, !PT ;  /* 0x80000000081aa812 */ /* 0x004fe400078e3cff */
[----:B---3--:R-:W-:Y:S02]  /*06e0*/  @!P0 LOP3.LUT R24, R6, 0x80000000, RZ, 0x3c, !PT ;  /* 0x8000000006188812 */ /* 0x008fe400078e3cff */
[----:B----4-:R-:W-:Y:S02]  /*06f0*/  @!P1 LOP3.LUT R25, R7, 0x80000000, RZ, 0x3c, !PT ;  /* 0x8000000007199812 */ /* 0x010fe400078e3cff */
[----:B-----5:R-:W-:Y:S02]  /*0700*/  @!P3 LOP3.LUT R27, R9, 0x80000000, RZ, 0x3c, !PT ;  /* 0x80000000091bb812 */ /* 0x020fe400078e3cff */
[----:B------:R-:W-:-:S02]  /*0710*/  @!P4 LOP3.LUT R28, R10, 0x80000000, RZ, 0x3c, !PT ;  /* 0x800000000a1cc812 */ /* 0x000fc400078e3cff */
[----:B------:R-:W-:-:S07]  /*0720*/  @!P5 LOP3.LUT R30, R11, 0x80000000, RZ, 0x3c, !PT ;  /* 0x800000000b1ed812 */ /* 0x000fce00078e3cff */
.L_x_220:
[----:B------:R-:W-:Y:S01]  /*0730*/  UISETP.LT.AND UP0, UPT, UR5, 0x6, UPT ;  /* 0x000000060500788c */ /* 0x000fe2000bf01270 */
[----:B------:R-:W-:Y:S01]  /*0740*/  STS [R29], RZ ;  /* 0x000000ff1d007388 */ /* 0x000fe20000000800 */
[----:B------:R-:W-:Y:S01]  /*0750*/  UIADD3 UR6, UPT, UPT, UR7, -0x6, URZ ;  /* 0xfffffffa07067890 */ /* 0x000fe2000fffe0ff */
[----:B------:R-:W-:Y:S01]  /*0760*/  ISETP.NE.AND P1, PT, R23, 0x1f, PT ;  /* 0x0000001f1700780c */ /* 0x000fe20003f25270 */
[----:B------:R-:W-:Y:S01]  /*0770*/  USEL UR4, UR5, 0x6, UP0 ;  /* 0x0000000605047887 */ /* 0x000fe20008000000 */
[----:B------:R-:W-:Y:S01]  /*0780*/  STS [R29+0x400], RZ ;  /* 0x000400ff1d007388 */ /* 0x000fe20000000800 */
[C---:B------:R-:W-:Y:S01]  /*0790*/  ISETP.NE.AND P2, PT, R105.reuse, 0x6, PT ;  /* 0x000000066900780c */ /* 0x040fe20003f45270 */
[----:B------:R-:W-:Y:S01]  /*07a0*/  UISETP.GE.AND UP0, UPT, UR7, UR10, UPT ;  /* 0x0000000a0700728c */ /* 0x000fe2000bf06270 */
[----:B0-2---:R-:W-:Y:S01]  /*07b0*/  SHF.R.U32.HI R4, RZ, UR6, R2 ;  /* 0x00000006ff047c19 */ /* 0x005fe20008011602 */
[----:B------:R-:W-:Y:S01]  /*07c0*/  UBMSK UR4, URZ, UR4 ;  /* 0x00000004ff04729b */ /* 0x000fe20008000000 */
[----:B------:R-:W-:Y:S01]  /*07d0*/  STS [R29+0x800], RZ ;  /* 0x000800ff1d007388 */ /* 0x000fe20000000800 */
[----:B------:R-:W-:-:S03]  /*07e0*/  ISETP.NE.AND P3, PT, R105, 0x7, PT ;  /* 0x000000076900780c */ /* 0x000fc60003f65270 */
[----:B------:R-:W-:Y:S01]  /*07f0*/  STS [R29+0xc00], RZ ;  /* 0x000c00ff1d007388 */ /* 0x000fe20000000800 */
[----:B------:R-:W-:-:S03]  /*0800*/  LOP3.LUT R4, R4, UR4, RZ, 0xc0, !PT ;  /* 0x0000000404047c12 */ /* 0x000fc6000f8ec0ff */
[----:B------:R-:W-:Y:S02]  /*0810*/  STS [R29+0x1000], RZ ;  /* 0x001000ff1d007388 */ /* 0x000fe40000000800 */
[----:B------:R-:W-:Y:S01]  /*0820*/  IMAD.SHL.U32 R5, R4, 0x400, RZ ;  /* 0x0000040004057824 */ /* 0x000fe200078e00ff */
[----:B------:R-:W-:Y:S01]  /*0830*/  SHF.R.U32.HI R4, RZ, 0x4, R4 ;  /* 0x00000004ff047819 */ /* 0x000fe20000011604 */
[----:B------:R-:W-:Y:S03]  /*0840*/  STS [R29+0x1400], RZ ;  /* 0x001400ff1d007388 */ /* 0x000fe60000000800 */
[----:B------:R-:W-:Y:S01]  /*0850*/  LOP3.LUT R36, R5, 0x7c00, RZ, 0xc0, !PT ;  /* 0x00007c0005247812 */ /* 0x000fe200078ec0ff */
[----:B------:R-:W-:Y:S01]  /*0860*/  STS [R29+0x1800], RZ ;  /* 0x001800ff1d007388 */ /* 0x000fe20000000800 */
[----:B------:R-:W-:-:S03]  /*0870*/  LOP3.LUT R4, R4, 0xffffffe, RZ, 0xc0, !PT ;  /* 0x0ffffffe04047812 */ /* 0x000fc600078ec0ff */
[----:B------:R-:W-:Y:S01]  /*0880*/  STS [R29+0x1c00], RZ ;  /* 0x001c00ff1d007388 */ /* 0x000fe20000000800 */
[----:B------:R-:W-:Y:S02]  /*0890*/  IADD3 R36, PT, PT, R4, R29, R36 ;  /* 0x0000001d04247210 */ /* 0x000fe40007ffe024 */
[----:B------:R-:W-:Y:S01]  /*08a0*/  SHF.R.U32.HI R4, RZ, UR6, R3 ;  /* 0x00000006ff047c19 */ /* 0x000fe20008011603 */
[----:B------:R-:W-:Y:S03]  /*08b0*/  STS [R29+0x2000], RZ ;  /* 0x002000ff1d007388 */ /* 0x000fe60000000800 */
[----:B------:R-:W-:Y:S01]  /*08c0*/  LOP3.LUT R4, R4, UR4, RZ, 0xc0, !PT ;  /* 0x0000000404047c12 */ /* 0x000fe2000f8ec0ff */
[----:B------:R-:W-:Y:S03]  /*08d0*/  STS [R29+0x2400], RZ ;  /* 0x002400ff1d007388 */ /* 0x000fe60000000800 */
[----:B------:R-:W-:Y:S01]  /*08e0*/  SHF.R.U32.HI R6, RZ, 0x4, R4 ;  /* 0x00000004ff067819 */ /* 0x000fe20000011604 */
[----:B------:R-:W-:Y:S01]  /*08f0*/  STS [R29+0x2800], RZ ;  /* 0x002800ff1d007388 */ /* 0x000fe20000000800 */
[----:B------:R-:W-:-:S02]  /*0900*/  IMAD.SHL.U32 R5, R4, 0x400, RZ ;  /* 0x0000040004057824 */ /* 0x000fc400078e00ff */
[----:B------:R-:W-:Y:S01]  /*0910*/  LOP3.LUT R6, R6, 0xffffffe, RZ, 0xc0, !PT ;  /* 0x0ffffffe06067812 */ /* 0x000fe200078ec0ff */
[----:B------:R-:W-:Y:S02]  /*0920*/  STS [R29+0x2c00], RZ ;  /* 0x002c00ff1d007388 */ /* 0x000fe40000000800 */
[----:B------:R-:W-:Y:S02]  /*0930*/  LOP3.LUT R4, R5, 0x7c00, RZ, 0xc0, !PT ;  /* 0x00007c0005047812 */ /* 0x000fe400078ec0ff */
[----:B------:R-:W-:Y:S02]  /*0940*/  STS [R29+0x3000], RZ ;  /* 0x003000ff1d007388 */ /* 0x000fe40000000800 */
[----:B------:R-:W-:Y:S02]  /*0950*/  IADD3 R37, PT, PT, R6, R29, R4 ;  /* 0x0000001d06257210 */ /* 0x000fe40007ffe004 */
[----:B------:R-:W-:Y:S01]  /*0960*/  STS [R29+0x3400], RZ ;  /* 0x003400ff1d007388 */ /* 0x000fe20000000800 */
[----:B------:R-:W-:-:S03]  /*0970*/  SHF.R.U32.HI R4, RZ, UR6, R12 ;  /* 0x00000006ff047c19 */ /* 0x000fc6000801160c */
        /* <DEDUP_REMOVED lines=10> */
[----:B------:R-:W-:-:S03]  /*0a20*/  IADD3 R39, PT, PT, R39, R29, R6 ;  /* 0x0000001d27277210 */ /* 0x000fc60007ffe006 */
[----:B------:R-:W-:Y:S04]  /*0a30*/  STS [R29+0x4c00], RZ ;  /* 0x004c00ff1d007388 */ /* 0x000fe80000000800 */
        /* <DEDUP_REMOVED lines=13> */
[----:B------:R-:W0:Y:S02]  /*0b10*/  LDS.U16 R34, [R36] ;  /* 0x0000000024227984 */ /* 0x000e240000000400 */
[----:B0-----:R-:W-:-:S05]  /*0b20*/  VIADD R5, R34, 0x1 ;  /* 0x0000000122057836 */ /* 0x001fca0000000000 */
[----:B------:R0:W-:Y:S04]  /*0b30*/  STS.U16 [R36], R5 ;  /* 0x0000000524007388 */ /* 0x0001e80000000400 */
[----:B------:R-:W1:Y:S01]  /*0b40*/  LDS.U16 R38, [R37] ;  /* 0x0000000025267984 */ /* 0x000e620000000400 */
[----:B0-----:R-:W-:-:S04]  /*0b50*/  SHF.R.U32.HI R5, RZ, UR6, R13 ;  /* 0x00000006ff057c19 */ /* 0x001fc8000801160d */
[----:B------:R-:W-:-:S05]  /*0b60*/  LOP3.LUT R5, R5, UR4, RZ, 0xc0, !PT ;  /* 0x0000000405057c12 */ /* 0x000fca000f8ec0ff */
[----:B------:R-:W-:Y:S01]  /*0b70*/  IMAD.SHL.U32 R6, R5, 0x400, RZ ;  /* 0x0000040005067824 */ /* 0x000fe200078e00ff */
[----:B------:R-:W-:-:S04]  /*0b80*/  SHF.R.U32.HI R5, RZ, 0x4, R5 ;  /* 0x00000004ff057819 */ /* 0x000fc80000011605 */
[----:B------:R-:W-:Y:S02]  /*0b90*/  LOP3.LUT R8, R6, 0x7c00, RZ, 0xc0, !PT ;  /* 0x00007c0006087812 */ /* 0x000fe400078ec0ff */
[----:B------:R-:W-:-:S04]  /*0ba0*/  LOP3.LUT R5, R5, 0xffffffe, RZ, 0xc0, !PT ;  /* 0x0ffffffe05057812 */ /* 0x000fc800078ec0ff */
[----:B------:R-:W-:Y:S01]  /*0bb0*/  IADD3 R41, PT, PT, R5, R29, R8 ;  /* 0x0000001d05297210 */ /* 0x000fe20007ffe008 */
[----:B-1----:R-:W-:-:S05]  /*0bc0*/  VIADD R4, R38, 0x1 ;  /* 0x0000000126047836 */ /* 0x002fca0000000000 */
[----:B------:R0:W-:Y:S04]  /*0bd0*/  STS.U16 [R37], R4 ;  /* 0x0000000425007388 */ /* 0x0001e80000000400 */
[----:B------:R-:W1:Y:S01]  /*0be0*/  LDS.U16 R40, [R39] ;  /* 0x0000000027287984 */ /* 0x000e620000000400 */
[----:B0-----:R-:W-:-:S04]  /*0bf0*/  SHF.R.U32.HI R4, RZ, UR6, R14 ;  /* 0x00000006ff047c19 */ /* 0x001fc8000801160e */
[----:B------:R-:W-:-:S05]  /*0c00*/  LOP3.LUT R4, R4, UR4, RZ, 0xc0, !PT ;  /* 0x0000000404047c12 */ /* 0x000fca000f8ec0ff */
[----:B------:R-:W-:Y:S01]  /*0c10*/  IMAD.SHL.U32 R5, R4, 0x400, RZ ;  /* 0x0000040004057824 */ /* 0x000fe200078e00ff */
[----:B------:R-:W-:-:S04]  /*0c20*/  SHF.R.U32.HI R4, RZ, 0x4, R4 ;  /* 0x00000004ff047819 */ /* 0x000fc80000011604 */
[----:B------:R-:W-:Y:S02]  /*0c30*/  LOP3.LUT R8, R5, 0x7c00, RZ, 0xc0, !PT ;  /* 0x00007c0005087812 */ /* 0x000fe400078ec0ff */
[----:B------:R-:W-:Y:S02]  /*0c40*/  LOP3.LUT R43, R4, 0xffffffe, RZ, 0xc0, !PT ;  /* 0x0ffffffe042b7812 */ /* 0x000fe400078ec0ff */
[----:B------:R-:W-:Y:S02]  /*0c50*/  SHF.R.U32.HI R5, RZ, UR6, R15 ;  /* 0x00000006ff057c19 */ /* 0x000fe4000801160f */
[----:B------:R-:W-:Y:S02]  /*0c60*/  IADD3 R43, PT, PT, R43, R29, R8 ;  /* 0x0000001d2b2b7210 */ /* 0x000fe40007ffe008 */
[----:B------:R-:W-:Y:S01]  /*0c70*/  LOP3.LUT R5, R5, UR4, RZ, 0xc0, !PT ;  /* 0x0000000405057c12 */ /* 0x000fe2000f8ec0ff */
[----:B-1----:R-:W-:-:S05]  /*0c80*/  VIADD R6, R40, 0x1 ;  /* 0x0000000128067836 */ /* 0x002fca0000000000 */
[----:B------:R0:W-:Y:S04]  /*0c90*/  STS.U16 [R39], R6 ;  /* 0x0000000627007388 */ /* 0x0001e80000000400 */
[----:B------:R-:W1:Y:S01]  /*0ca0*/  LDS.U16 R42, [R41] ;  /* 0x00000000292a7984 */ /* 0x000e620000000400 */
[----:B0-----:R-:W-:Y:S01]  /*0cb0*/  IMAD.SHL.U32 R6, R5, 0x400, RZ ;  /* 0x0000040005067824 */ /* 0x001fe200078e00ff */
        /* <DEDUP_REMOVED lines=127> */
[----:B0-----:R-:W-:Y:S01]  /*14b0*/  SHF.R.U32.HI R4, RZ, UR6, R30 ;  /* 0x00000006ff047c19 */ /* 0x001fe2000801161e */
[----:B------:R-:W0:Y:S03]  /*14c0*/  S2UR UR6, SR_CgaCtaId ;  /* 0x00000000000679c3 */ /* 0x000e260000008800 */
[----:B------:R-:W-:Y:S01]  /*14d0*/  LOP3.LUT R4, R4, UR4, RZ, 0xc0, !PT ;  /* 0x0000000404047c12 */ /* 0x000fe2000f8ec0ff */
[----:B------:R-:W-:-:S04]  /*14e0*/  UMOV UR4, 0x400 ;  /* 0x0000040000047882 */ /* 0x000fc80000000000 */
[----:B------:R-:W-:Y:S01]  /*14f0*/  IMAD.SHL.U32 R5, R4, 0x400, RZ ;  /* 0x0000040004057824 */ /* 0x000fe200078e00ff */
[----:B------:R-:W-:-:S04]  /*1500*/  SHF.R.U32.HI R4, RZ, 0x4, R4 ;  /* 0x00000004ff047819 */ /* 0x000fc80000011604 */
[----:B------:R-:W-:Y:S02]  /*1510*/  LOP3.LUT R8, R5, 0x7c00, RZ, 0xc0, !PT ;  /* 0x00007c0005087812 */ /* 0x000fe400078ec0ff */
[----:B------:R-:W-:-:S04]  /*1520*/  LOP3.LUT R71, R4, 0xffffffe, RZ, 0xc0, !PT ;  /* 0x0ffffffe04477812 */ /* 0x000fc800078ec0ff */
[----:B------:R-:W-:Y:S01]  /*1530*/  IADD3 R71, PT, PT, R71, R29, R8 ;  /* 0x0000001d47477210 */ /* 0x000fe20007ffe008 */
[----:B0-----:R-:W-:Y:S01]  /*1540*/  ULEA UR4, UR6, UR4, 0x18 ;  /* 0x0000000406047291 */ /* 0x001fe2000f8ec0ff */
[----:B-1----:R-:W-:-:S05]  /*1550*/  VIADD R6, R68, 0x1 ;  /* 0x0000000144067836 */ /* 0x002fca0000000000 */
[----:B------:R-:W-:Y:S04]  /*1560*/  STS.U16 [R67], R6 ;  /* 0x0000000643007388 */ /* 0x000fe80000000400 */
[----:B------:R-:W0:Y:S02]  /*1570*/  LDS.U16 R70, [R69] ;  /* 0x0000000045467984 */ /* 0x000e240000000400 */
[----:B0-----:R-:W-:-:S05]  /*1580*/  VIADD R4, R70, 0x1 ;  /* 0x0000000146047836 */ /* 0x001fca0000000000 */
[----:B------:R-:W-:Y:S04]  /*1590*/  STS.U16 [R69], R4 ;  /* 0x0000000445007388 */ /* 0x000fe80000000400 */
[----:B------:R-:W0:Y:S02]  /*15a0*/  LDS.U16 R72, [R71] ;  /* 0x0000000047487984 */ /* 0x000e240000000400 */
[----:B0-----:R-:W-:-:S05]  /*15b0*/  VIADD R6, R72, 0x1 ;  /* 0x0000000148067836 */ /* 0x001fca0000000000 */
[----:B------:R-:W-:Y:S01]  /*15c0*/  STS.U16 [R71], R6 ;  /* 0x0000000647007388 */ /* 0x000fe20000000400 */
[----:B------:R-:W-:Y:S06]  /*15d0*/  BAR.SYNC.DEFER_BLOCKING 0x0 ;  /* 0x0000000000007b1d */ /* 0x000fec0000010000 */
[----:B------:R-:W-:Y:S04]  /*15e0*/  LDS R73, [R31] ;  /* 0x000000001f497984 */ /* 0x000fe80000000800 */
[----:B------:R-:W0:Y:S04]  /*15f0*/  LDS R74, [R31+0x4] ;  /* 0x000004001f4a7984 */ /* 0x000e280000000800 */
        /* <DEDUP_REMOVED lines=13> */
[----:B------:R-:W1:Y:S01]  /*16d0*/  LDS R86, [R31+0x34] ;  /* 0x000034001f567984 */ /* 0x000e620000000800 */
[----:B--2---:R-:W-:-:S03]  /*16e0*/  IMAD.IADD R76, R76, 0x1, R75 ;  /* 0x000000014c4c7824 */ /* 0x004fc600078e024b */
[----:B------:R-:W2:Y:S01]  /*16f0*/  LDS R87, [R31+0x38] ;  /* 0x000038001f577984 */ /* 0x000ea20000000800 */
[----:B---3--:R-:W-:-:S03]  /*1700*/  IMAD.IADD R77, R77, 0x1, R76 ;  /* 0x000000014d4d7824 */ /* 0x008fc600078e024c */
[----:B------:R-:W3:Y:S01]  /*1710*/  LDS R88, [R31+0x3c] ;  /* 0x00003c001f587984 */ /* 0x000ee20000000800 */
[----:B----4-:R-:W-:-:S03]  /*1720*/  IMAD.IADD R78, R78, 0x1, R77 ;  /* 0x000000014e4e7824 */ /* 0x010fc600078e024d */
[----:B------:R-:W4:Y:S01]  /*1730*/  LDS R89, [R31+0x40] ;  /* 0x000040001f597984 */ /* 0x000f220000000800 */
[----:B-----5:R-:W-:-:S03]  /*1740*/  IMAD.IADD R79, R79, 0x1, R78 ;  /* 0x000000014f4f7824 */ /* 0x020fc600078e024e */
[----:B------:R-:W5:Y:S01]  /*1750*/  LDS R90, [R31+0x44] ;  /* 0x000044001f5a7984 */ /* 0x000f620000000800 */
[----:B------:R-:W-:-:S03]  /*1760*/  IMAD.IADD R80, R80, 0x1, R79 ;  /* 0x0000000150507824 */ /* 0x000fc600078e024f */
        /* <DEDUP_REMOVED lines=29> */
[----:B------:R-:W-:-:S04]  /*1940*/  IMAD.IADD R95, R95, 0x1, R94 ;  /* 0x000000015f5f7824 */ /* 0x000fc800078e025e */
[----:B0-----:R-:W-:-:S04]  /*1950*/  IMAD.IADD R96, R96, 0x1, R95 ;  /* 0x0000000160607824 */ /* 0x001fc800078e025f */
[----:B-1----:R-:W-:-:S04]  /*1960*/  IMAD.IADD R97, R97, 0x1, R96 ;  /* 0x0000000161617824 */ /* 0x002fc800078e0260 */
[----:B--2---:R-:W-:-:S04]  /*1970*/  IMAD.IADD R98, R98, 0x1, R97 ;  /* 0x0000000162627824 */ /* 0x004fc800078e0261 */
[----:B---3--:R-:W-:-:S04]  /*1980*/  IMAD.IADD R99, R99, 0x1, R98 ;  /* 0x0000000163637824 */ /* 0x008fc800078e0262 */
[----:B----4-:R-:W-:-:S04]  /*1990*/  IMAD.IADD R100, R100, 0x1, R99 ;  /* 0x0000000164647824 */ /* 0x010fc800078e0263 */
[----:B-----5:R-:W-:-:S04]  /*19a0*/  IMAD.IADD R101, R101, 0x1, R100 ;  /* 0x0000000165657824 */ /* 0x020fc800078e0264 */
[----:B------:R-:W-:-:S04]  /*19b0*/  IMAD.IADD R102, R102, 0x1, R101 ;  /* 0x0000000166667824 */ /* 0x000fc800078e0265 */
[----:B------:R-:W-:-:S04]  /*19c0*/  IMAD.IADD R103, R103, 0x1, R102 ;  /* 0x0000000167677824 */ /* 0x000fc800078e0266 */
[----:B------:R-:W-:-:S04]  /*19d0*/  IMAD.IADD R104, R104, 0x1, R103 ;  /* 0x0000000168687824 */ /* 0x000fc800078e0267 */
[----:B------:R-:W-:-:S05]  /*19e0*/  IMAD.IADD R106, R5, 0x1, R104 ;  /* 0x00000001056a7824 */ /* 0x000fca00078e0268 */
        /* <DEDUP_REMOVED lines=8> */
[----:B------:R-:W0:Y:S02]  /*1a70*/  SHFL.UP P0, R107, R108, 0x10, RZ ;  /* 0x060000006c6b7989 */ /* 0x000e2400000000ff */
[----:B0-----:R-:W-:Y:S01]  /*1a80*/  @P0 IMAD.IADD R107, R108, 0x1, R107 ;  /* 0x000000016c6b0824 */ /* 0x001fe200078e026b */
[----:B------:R-:W-:-:S03]  /*1a90*/  ISETP.NE.AND P0, PT, R105, 0x1, PT ;  /* 0x000000016900780c */ /* 0x000fc60003f05270 */
[----:B------:R-:W-:Y:S01]  /*1aa0*/  IMAD.IADD R106, R107, 0x1, -R106 ;  /* 0x000000016b6a7824 */ /* 0x000fe200078e0a6a */
[----:B------:R-:W-:Y:S01]  /*1ab0*/  @!P1 STS [R32+0x8400], R107 ;  /* 0x0084006b20009388 */ /* 0x000fe20000000800 */
[----:B------:R-:W-:Y:S01]  /*1ac0*/  BAR.SYNC.DEFER_BLOCKING 0x0 ;  /* 0x0000000000007b1d */ /* 0x000fe20000010000 */
[----:B------:R-:W-:-:S05]  /*1ad0*/  ISETP.NE.AND P1, PT, R105, 0x4, PT ;  /* 0x000000046900780c */ /* 0x000fca0003f25270 */
[----:B------:R-:W0:Y:S04]  /*1ae0*/  LDS.128 R4, [UR4+0x8400] ;  /* 0x00840004ff047984 */ /* 0x000e280008000c00 */
[----:B------:R-:W1:Y:S01]  /*1af0*/  LDS.128 R8, [UR4+0x8410] ;  /* 0x00841004ff087984 */ /* 0x000e620008000c00 */
[C---:B0-----:R-:W-:Y:S01]  /*1b00*/  SEL R35, R4.reuse, R35, !P0 ;  /* 0x0000002304237207 */ /* 0x041fe20004000000 */
[----:B------:R-:W-:Y:S01]  /*1b10*/  IMAD.IADD R5, R4, 0x1, R5 ;  /* 0x0000000104057824 */ /* 0x000fe200078e0205 */
[----:B------:R-:W-:-:S03]  /*1b20*/  ISETP.NE.AND P0, PT, R105, 0x2, PT ;  /* 0x000000026900780c */ /* 0x000fc60003f05270 */
[----:B------:R-:W-:Y:S01]  /*1b30*/  IMAD.IADD R6, R6, 0x1, R5 ;  /* 0x0000000106067824 */ /* 0x000fe200078e0205 */
[----:B------:R-:W-:Y:S02]  /*1b40*/  SEL R35, R5, R35, !P0 ;  /* 0x0000002305237207 */ /* 0x000fe40004000000 */
[----:B------:R-:W-:Y:S01]  /*1b50*/  ISETP.NE.AND P0, PT, R105, 0x3, PT ;  /* 0x000000036900780c */ /* 0x000fe20003f05270 */
[----:B------:R-:W-:-:S03]  /*1b60*/  IMAD.IADD R7, R7, 0x1, R6 ;  /* 0x0000000107077824 */ /* 0x000fc600078e0206 */
[----:B------:R-:W-:Y:S01]  /*1b70*/  SEL R35, R6, R35, !P0 ;  /* 0x0000002306237207 */ /* 0x000fe20004000000 */
[----:B-1----:R-:W-:Y:S01]  /*1b80*/  IMAD.IADD R8, R7, 0x1, R8 ;  /* 0x0000000107087824 */ /* 0x002fe200078e0208 */
[----:B------:R-:W-:Y:S02]  /*1b90*/  ISETP.NE.AND P0, PT, R105, 0x5, PT ;  /* 0x000000056900780c */ /* 0x000fe40003f05270 */
[----:B------:R-:W-:Y:S01]  /*1ba0*/  SEL R35, R7, R35, !P1 ;  /* 0x0000002307237207 */ /* 0x000fe20004800000 */
[----:B------:R-:W-:Y:S01]  /*1bb0*/  IMAD.IADD R9, R9, 0x1, R8 ;  /* 0x0000000109097824 */ /* 0x000fe200078e0208 */
[----:B------:R-:W-:Y:S02]  /*1bc0*/  ISETP.NE.AND P1, PT, R23, RZ, PT ;  /* 0x000000ff1700720c */ /* 0x000fe40003f25270 */
[----:B------:R-:W-:Y:S01]  /*1bd0*/  SEL R35, R8, R35, !P0 ;  /* 0x0000002308237207 */ /* 0x000fe20004000000 */
[----:B------:R-:W-:Y:S01]  /*1be0*/  IMAD.IADD R10, R10, 0x1, R9 ;  /* 0x000000010a0a7824 */ /* 0x000fe200078e0209 */
[----:B------:R-:W-:-:S02]  /*1bf0*/  ISETP.GT.U32.AND P0, PT, R0, 0x1f, PT ;  /* 0x0000001f0000780c */ /* 0x000fc40003f04070 */
[----:B------:R-:W-:Y:S01]  /*1c00*/  SEL R35, R9, R35, !P2 ;  /* 0x0000002309237207 */ /* 0x000fe20005000000 */
[----:B------:R-:W-:Y:S01]  /*1c10*/  IMAD.IADD R11, R11, 0x1, R10 ;  /* 0x000000010b0b7824 */ /* 0x000fe200078e020a */
[----:B------:R-:W-:Y:S02]  /*1c20*/  ISETP.GT.U32.OR P2, PT, R0, 0x1f, P1 ;  /* 0x0000001f0000780c */ /* 0x000fe40000f44470 */
[----:B------:R-:W-:Y:S02]  /*1c30*/  SEL R4, R106, RZ, P1 ;  /* 0x000000ff6a047207 */ /* 0x000fe40000800000 */
[----:B------:R-:W-:-:S05]  /*1c40*/  SEL R35, R10, R35, !P3 ;  /* 0x000000230a237207 */ /* 0x000fca0005800000 */
[----:B------:R-:W-:Y:S01]  /*1c50*/  @P0 IMAD.IADD R106, R35, 0x1, R4 ;  /* 0x00000001236a0824 */ /* 0x000fe200078e0204 */
[----:B------:R-:W-:-:S03]  /*1c60*/  ISETP.NE.AND P0, PT, R0, RZ, PT ;  /* 0x000000ff0000720c */ /* 0x000fc60003f05270 */
[----:B------:R-:W-:-:S05]  /*1c70*/  @!P2 IMAD.U32 R106, R11, 0x10000, RZ ;  /* 0x000100000b6aa824 */ /* 0x000fca00078e00ff */
[----:B------:R-:W-:Y:S01]  /*1c80*/  @!P2 STS [UR4+0x8428], R106 ;  /* 0x0084286aff00a988 */ /* 0x000fe20008000804 */
[----:B------:R-:W-:Y:S06]  /*1c90*/  BAR.SYNC.DEFER_BLOCKING 0x0 ;  /* 0x0000000000007b1d */ /* 0x000fec0000010000 */
[----:B------:R-:W0:Y:S02]  /*1ca0*/  LDS R4, [UR4+0x8428] ;  /* 0x00842804ff047984 */ /* 0x000e240008000800 */
[----:B0-----:R-:W-:-:S05]  /*1cb0*/  SEL R5, R4, RZ, P0 ;  /* 0x000000ff04057207 */ /* 0x001fca0000000000 */
[----:B------:R-:W-:-:S04]  /*1cc0*/  IMAD.IADD R4, R5, 0x1, R106 ;  /* 0x0000000105047824 */ /* 0x000fc800078e026a */
[--C-:B------:R-:W-:Y:S01]  /*1cd0*/  IMAD.IADD R6, R73, 0x1, R4.reuse ;  /* 0x0000000149067824 */ /* 0x100fe200078e0204 */
[----:B------:R-:W-:Y:S01]  /*1ce0*/  STS [R31], R4 ;  /* 0x000000041f007388 */ /* 0x000fe20000000800 */
[--C-:B------:R-:W-:Y:S02]  /*1cf0*/  IMAD.IADD R74, R74, 0x1, R4.reuse ;  /* 0x000000014a4a7824 */ /* 0x100fe400078e0204 */
[--C-:B------:R-:W-:Y:S01]  /*1d00*/  IMAD.IADD R8, R75, 0x1, R4.reuse ;  /* 0x000000014b087824 */ /* 0x100fe200078e0204 */
[----:B------:R-:W-:Y:S01]  /*1d10*/  STS [R31+0x4], R6 ;  /* 0x000004061f007388 */ /* 0x000fe20000000800 */
[--C-:B------:R-:W-:Y:S02]  /*1d20*/  IMAD.IADD R76, R76, 0x1, R4.reuse ;  /* 0x000000014c4c7824 */ /* 0x100fe400078e0204 */
[--C-:B------:R-:W-:Y:S01]  /*1d30*/  IMAD.IADD R10, R77, 0x1, R4.reuse ;  /* 0x000000014d0a7824 */ /* 0x100fe200078e0204 */
[----:B------:R-:W-:Y:S01]  /*1d40*/  STS [R31+0x8], R74 ;  /* 0x0000084a1f007388 */ /* 0x000fe20000000800 */
[----:B------:R-:W-:-:S02]  /*1d50*/  IMAD.IADD R78, R78, 0x1, R4 ;  /* 0x000000014e4e7824 */ /* 0x000fc400078e0204 */
[--C-:B------:R-:W-:Y:S01]  /*1d60*/  IMAD.IADD R106, R79, 0x1, R4.reuse ;  /* 0x000000014f6a7824 */ /* 0x100fe200078e0204 */
[----:B------:R-:W-:Y:S01]  /*1d70*/  STS [R31+0xc], R8 ;  /* 0x00000c081f007388 */ /* 0x000fe20000000800 */
        /* <DEDUP_REMOVED lines=36> */
[----:B------:R-:W-:-:S03]  /*1fc0*/  IMAD.IADD R104, R104, 0x1, R4 ;  /* 0x0000000168687824 */ /* 0x000fc600078e0204 */
[----:B------:R-:W-:Y:S04]  /*1fd0*/  STS [R31+0x40], R88 ;  /* 0x000040581f007388 */ /* 0x000fe80000000800 */
        /* <DEDUP_REMOVED lines=15> */
[----:B------:R-:W-:Y:S01]  /*20d0*/  STS [R31+0x80], R104 ;  /* 0x000080681f007388 */ /* 0x000fe20000000800 */
[----:B------:R-:W-:Y:S06]  /*20e0*/  BAR.SYNC.DEFER_BLOCKING 0x0 ;  /* 0x0000000000007b1d */ /* 0x000fec0000010000 */
[----:B------:R-:W0:Y:S04]  /*20f0*/  LDS.U16 R5, [R36] ;  /* 0x0000000024057984 */ /* 0x000e280000000400 */
[----:B------:R-:W1:Y:S04]  /*2100*/  LDS.U16 R37, [R37] ;  /* 0x0000000025257984 */ /* 0x000e680000000400 */
[----:B------:R-:W2:Y:S04]  /*2110*/  LDS.U16 R39, [R39] ;  /* 0x0000000027277984 */ /* 0x000ea80000000400 */
[----:B------:R-:W3:Y:S04]  /*2120*/  LDS.U16 R41, [R41] ;  /* 0x0000000029297984 */ /* 0x000ee80000000400 */
[----:B------:R-:W4:Y:S04]  /*2130*/  LDS.U16 R43, [R43] ;  /* 0x000000002b2b7984 */ /* 0x000f280000000400 */
[----:B------:R-:W5:Y:S04]  /*2140*/  LDS.U16 R45, [R45] ;  /* 0x000000002d2d7984 */ /* 0x000f680000000400 */
[----:B------:R-:W5:Y:S04]  /*2150*/  LDS.U16 R47, [R47] ;  /* 0x000000002f2f7984 */ /* 0x000f680000000400 */
[----:B------:R-:W5:Y:S04]  /*2160*/  LDS.U16 R49, [R49] ;  /* 0x0000000031317984 */ /* 0x000f680000000400 */
[----:B------:R-:W5:Y:S04]  /*2170*/  LDS.U16 R51, [R51] ;  /* 0x0000000033337984 */ /* 0x000f680000000400 */
[----:B------:R-:W5:Y:S04]  /*2180*/  LDS.U16 R53, [R53] ;  /* 0x0000000035357984 */ /* 0x000f680000000400 */
[----:B------:R-:W5:Y:S01]  /*2190*/  LDS.U16 R55, [R55] ;  /* 0x0000000037377984 */ /* 0x000f620000000400 */
[----:B0-----:R-:W-:-:S03]  /*21a0*/  IMAD.IADD R5, R34, 0x1, R5 ;  /* 0x0000000122057824 */ /* 0x001fc600078e0205 */
[----:B------:R-:W0:Y:S01]  /*21b0*/  LDS.U16 R57, [R57] ;  /* 0x0000000039397984 */ /* 0x000e220000000400 */
[----:B-1----:R-:W-:-:S03]  /*21c0*/  IMAD.IADD R37, R38, 0x1, R37 ;  /* 0x0000000126257824 */ /* 0x002fc600078e0225 */
[----:B------:R-:W1:Y:S01]  /*21d0*/  LDS.U16 R59, [R59] ;  /* 0x000000003b3b7984 */ /* 0x000e620000000400 */
[----:B--2---:R-:W-:-:S03]  /*21e0*/  IMAD.IADD R39, R40, 0x1, R39 ;  /* 0x0000000128277824 */ /* 0x004fc600078e0227 */
[----:B------:R-:W2:Y:S01]  /*21f0*/  LDS.U16 R61, [R61] ;  /* 0x000000003d3d7984 */ /* 0x000ea20000000400 */
[----:B---3--:R-:W-:-:S03]  /*2200*/  IMAD.IADD R41, R42, 0x1, R41 ;  /* 0x000000012a297824 */ /* 0x008fc600078e0229 */
[----:B------:R-:W3:Y:S01]  /*2210*/  LDS.U16 R63, [R63] ;  /* 0x000000003f3f7984 */ /* 0x000ee20000000400 */
[----:B----4-:R-:W-:-:S03]  /*2220*/  IMAD.IADD R43, R44, 0x1, R43 ;  /* 0x000000012c2b7824 */ /* 0x010fc600078e022b */
[----:B------:R-:W4:Y:S01]  /*2230*/  LDS.U16 R65, [R65] ;  /* 0x0000000041417984 */ /* 0x000f220000000400 */
[----:B-----5:R-:W-:-:S03]  /*2240*/  IMAD.IADD R45, R46, 0x1, R45 ;  /* 0x000000012e2d7824 */ /* 0x020fc600078e022d */
[----:B------:R-:W5:Y:S01]  /*2250*/  LDS.U16 R67, [R67] ;  /* 0x0000000043437984 */ /* 0x000f620000000400 */
[----:B------:R-:W-:-:S03]  /*2260*/  IMAD.IADD R47, R48, 0x1, R47 ;  /* 0x00000001302f7824 */ /* 0x000fc600078e022f */
[----:B------:R-:W5:Y:S01]  /*2270*/  LDS.U16 R69, [R69] ;  /* 0x0000000045457984 */ /* 0x000f620000000400 */
[----:B------:R-:W-:-:S03]  /*2280*/  IMAD.IADD R49, R50, 0x1, R49 ;  /* 0x0000000132317824 */ /* 0x000fc600078e0231 */
[----:B------:R-:W5:Y:S01]  /*2290*/  LDS.U16 R71, [R71] ;  /* 0x0000000047477984 */ /* 0x000f620000000400 */
[----:B------:R-:W-:Y:S02]  /*22a0*/  IMAD.IADD R51, R52, 0x1, R51 ;  /* 0x0000000134337824 */ /* 0x000fe400078e0233 */
[----:B------:R-:W-:Y:S02]  /*22b0*/  IMAD.IADD R53, R54, 0x1, R53 ;  /* 0x0000000136357824 */ /* 0x000fe400078e0235 */
[----:B------:R-:W-:Y:S02]  /*22c0*/  IMAD.IADD R55, R56, 0x1, R55 ;  /* 0x0000000138377824 */ /* 0x000fe400078e0237 */
[----:B0-----:R-:W-:Y:S02]  /*22d0*/  IMAD.IADD R57, R58, 0x1, R57 ;  /* 0x000000013a397824 */ /* 0x001fe400078e0239 */
[----:B-1----:R-:W-:Y:S02]  /*22e0*/  IMAD.IADD R59, R60, 0x1, R59 ;  /* 0x000000013c3b7824 */ /* 0x002fe400078e023b */
[----:B--2---:R-:W-:-:S02]  /*22f0*/  IMAD.IADD R61, R62, 0x1, R61 ;  /* 0x000000013e3d7824 */ /* 0x004fc400078e023d */
[----:B---3--:R-:W-:Y:S02]  /*2300*/  IMAD.IADD R63, R64, 0x1, R63 ;  /* 0x00000001403f7824 */ /* 0x008fe400078e023f */
[----:B----4-:R-:W-:Y:S02]  /*2310*/  IMAD.IADD R65, R66, 0x1, R65 ;  /* 0x0000000142417824 */ /* 0x010fe400078e0241 */
[----:B-----5:R-:W-:Y:S02]  /*2320*/  IMAD.IADD R67, R68, 0x1, R67 ;  /* 0x0000000144437824 */ /* 0x020fe400078e0243 */
[----:B------:R-:W-:Y:S02]  /*2330*/  IMAD.IADD R69, R70, 0x1, R69 ;  /* 0x0000000146457824 */ /* 0x000fe400078e0245 */
[----:B------:R-:W-:Y:S01]  /*2340*/  IMAD.IADD R71, R72, 0x1, R71 ;  /* 0x0000000148477824 */ /* 0x000fe200078e0247 */
[----:B------:R-:W-:Y:S06]  /*2350*/  BAR.SYNC.DEFER_BLOCKING 0x0 ;  /* 0x0000000000007b1d */ /* 0x000fec0000010000 */
[----:B------:R-:W-:Y:S05]  /*2360*/  BRA.U UP0, `(.L_x_219) ;  /* 0x0000000100f87547 */ /* 0x000fea000b800000 */
[----:B------:R-:W-:Y:S01]  /*2370*/  LEA R5, R5, UR4, 0x2 ;  /* 0x0000000405057c11 */ /* 0x000fe2000f8e10ff */
[----:B------:R-:W-:Y:S01]  /*2380*/  UIADD3 UR7, UPT, UPT, UR7, 0x6, URZ ;  /* 0x0000000607077890 */ /* 0x000fe2000fffe0ff */
[----:B------:R-:W-:Y:S01]  /*2390*/  LEA R4, R37, UR4, 0x2 ;  /* 0x0000000425047c11 */ /* 0x000fe2000f8e10ff */
[----:B------:R-:W-:Y:S01]  /*23a0*/  UIADD3 UR5, UPT, UPT, UR5, -0x6, URZ ;  /* 0xfffffffa05057890 */ /* 0x000fe2000fffe0ff */
[----:B------:R-:W-:Y:S01]  /*23b0*/  LEA R7, R39, UR4, 0x2 ;  /* 0x0000000427077c11 */ /* 0x000fe2000f8e10ff */
[----:B------:R0:W-:Y:S01]  /*23c0*/  STS [R5], R2 ;  /* 0x0000000205007388 */ /* 0x0001e20000000800 */
[----:B------:R-:W-:Y:S02]  /*23d0*/  LEA R6, R41, UR4, 0x2 ;  /* 0x0000000429067c11 */ /* 0x000fe4000f8e10ff */
[----:B------:R-:W-:Y:S01]  /*23e0*/  LEA R9, R43, UR4, 0x2 ;  /* 0x000000042b097c11 */ /* 0x000fe2000f8e10ff */
[----:B------:R1:W-:Y:S01]  /*23f0*/  STS [R4], R3 ;  /* 0x0000000304007388 */ /* 0x0003e20000000800 */
[----:B------:R-:W-:-:S02]  /*2400*/  LEA R8, R45, UR4, 0x2 ;  /* 0x000000042d087c11 */ /* 0x000fc4000f8e10ff */
[----:B------:R-:W-:Y:S01]  /*2410*/  LEA R11, R47, UR4, 0x2 ;  /* 0x000000042f0b7c11 */ /* 0x000fe2000f8e10ff */
[----:B------:R2:W-:Y:S01]  /*2420*/  STS [R7], R12 ;  /* 0x0000000c07007388 */ /* 0x0005e20000000800 */
[----:B------:R-:W-:Y:S02]  /*2430*/  LEA R10, R49, UR4, 0x2 ;  /* 0x00000004310a7c11 */ /* 0x000fe4000f8e10ff */
[----:B0-----:R-:W-:Y:S01]  /*2440*/  LEA R5, R51, UR4, 0x2 ;  /* 0x0000000433057c11 */ /* 0x001fe2000f8e10ff */
[----:B------:R0:W-:Y:S01]  /*2450*/  STS [R6], R13 ;  /* 0x0000000d06007388 */ /* 0x0001e20000000800 */
[----:B------:R-:W-:Y:S02]  /*2460*/  LEA R2, R53, UR4, 0x2 ;  /* 0x0000000435027c11 */ /* 0x000fe4000f8e10ff */
[----:B-1----:R-:W-:Y:S01]  /*2470*/  LEA R3, R55, UR4, 0x2 ;  /* 0x0000000437037c11 */ /* 0x002fe2000f8e10ff */
[----:B------:R1:W-:Y:S01]  /*2480*/  STS [R9], R14 ;  /* 0x0000000e09007388 */ /* 0x0003e20000000800 */
[----:B------:R-:W-:-:S02]  /*2490*/  LEA R4, R57, UR4, 0x2 ;  /* 0x0000000439047c11 */ /* 0x000fc4000f8e10ff */
[----:B--2---:R-:W-:Y:S01]  /*24a0*/  LEA R7, R59, UR4, 0x2 ;  /* 0x000000043b077c11 */ /* 0x004fe2000f8e10ff */
[----:B------:R2:W-:Y:S01]  /*24b0*/  STS [R8], R15 ;  /* 0x0000000f08007388 */ /* 0x0005e20000000800 */
[----:B0-----:R-:W-:-:S03]  /*24c0*/  LEA R6, R63, UR4, 0x2 ;  /* 0x000000043f067c11 */ /* 0x001fc6000f8e10ff */
[----:B------:R0:W-:Y:S01]  /*24d0*/  STS [R11], R16 ;  /* 0x000000100b007388 */ /* 0x0001e20000000800 */
[----:B-1----:R-:W-:-:S03]  /*24e0*/  LEA R9, R61, UR4, 0x2 ;  /* 0x000000043d097c11 */ /* 0x002fc6000f8e10ff */
[----:B------:R-:W-:Y:S01]  /*24f0*/  STS [R10], R17 ;  /* 0x000000110a007388 */ /* 0x000fe20000000800 */
[----:B--2---:R-:W-:-:S03]  /*2500*/  LEA R8, R67, UR4, 0x2 ;  /* 0x0000000443087c11 */ /* 0x004fc6000f8e10ff */
[----:B------:R1:W-:Y:S01]  /*2510*/  STS [R5], R18 ;  /* 0x0000001205007388 */ /* 0x0003e20000000800 */
[----:B0-----:R-:W-:-:S03]  /*2520*/  LEA R11, R65, UR4, 0x2 ;  /* 0x00000004410b7c11 */ /* 0x001fc6000f8e10ff */
[----:B------:R0:W-:Y:S04]  /*2530*/  STS [R2], R19 ;  /* 0x0000001302007388 */ /* 0x0001e80000000800 */
[----:B------:R2:W-:Y:S01]  /*2540*/  STS [R3], R20 ;  /* 0x0000001403007388 */ /* 0x0005e20000000800 */
[----:B-1----:R-:W-:-:S03]  /*2550*/  LEA R5, R69, UR4, 0x2 ;  /* 0x0000000445057c11 */ /* 0x002fc6000f8e10ff */
[----:B------:R2:W-:Y:S01]  /*2560*/  STS [R4], R21 ;  /* 0x0000001504007388 */ /* 0x0005e20000000800 */
[----:B0-----:R-:W-:-:S03]  /*2570*/  LEA R19, R71, UR4, 0x2 ;  /* 0x0000000447137c11 */ /* 0x001fc6000f8e10ff */
[----:B------:R2:W-:Y:S04]  /*2580*/  STS [R7], R22 ;  /* 0x0000001607007388 */ /* 0x0005e80000000800 */
[----:B------:R2:W-:Y:S04]  /*2590*/  STS [R9], R24 ;  /* 0x0000001809007388 */ /* 0x0005e80000000800 */
[----:B------:R2:W-:Y:S04]  /*25a0*/  STS [R6], R25 ;  /* 0x0000001906007388 */ /* 0x0005e80000000800 */
[----:B------:R2:W-:Y:S04]  /*25b0*/  STS [R11], R26 ;  /* 0x0000001a0b007388 */ /* 0x0005e80000000800 */
[----:B------:R2:W-:Y:S04]  /*25c0*/  STS [R8], R27 ;  /* 0x0000001b08007388 */ /* 0x0005e80000000800 */
[----:B------:R2:W-:Y:S04]  /*25d0*/  STS [R5], R28 ;  /* 0x0000001c05007388 */ /* 0x0005e80000000800 */
[----:B------:R2:W-:Y:S01]  /*25e0*/  STS [R19], R30 ;  /* 0x0000001e13007388 */ /* 0x0005e20000000800 */
[----:B------:R-:W-:Y:S06]  /*25f0*/  BAR.SYNC.DEFER_BLOCKING 0x0 ;  /* 0x0000000000007b1d */ /* 0x000fec0000010000 */
[----:B------:R2:W0:Y:S04]  /*2600*/  LDS R2, [R33] ;  /* 0x0000000021027984 */ /* 0x0004280000000800 */
[----:B------:R2:W1:Y:S04]  /*2610*/  LDS R3, [R33+0x4] ;  /* 0x0000040021037984 */ /* 0x0004680000000800 */
[----:B------:R2:W3:Y:S04]  /*2620*/  LDS R12, [R33+0x8] ;  /* 0x00000800210c7984 */ /* 0x0004e80000000800 */
[----:B------:R2:W4:Y:S04]  /*2630*/  LDS R13, [R33+0xc] ;  /* 0x00000c00210d7984 */ /* 0x0005280000000800 */
[----:B------:R2:W0:Y:S04]  /*2640*/  LDS R14, [R33+0x10] ;  /* 0x00001000210e7984 */ /* 0x0004280000000800 */
        /* <DEDUP_REMOVED lines=13> */
[----:B------:R2:W0:Y:S01]  /*2720*/  LDS R30, [R33+0x48] ;  /* 0x00004800211e7984 */ /* 0x0004220000000800 */
[----:B------:R-:W-:Y:S06]  /*2730*/  BAR.SYNC.DEFER_BLOCKING 0x0 ;  /* 0x0000000000007b1d */ /* 0x000fec0000010000 */
[----:B-1-34-:R-:W-:Y:S05]  /*2740*/  BRA `(.L_x_220) ;  /* 0xffffffdc00f87947 */ /* 0x01afea000383ffff */
.L_x_219:
[----:B------:R-:W-:Y:S01]  /*2750*/  LEA R5, R5, UR4, 0x2 ;  /* 0x0000000405057c11 */ /* 0x000fe2000f8e10ff */
[C---:B------:R-:W-:Y:S01]  /*2760*/  IMAD R33, R0.reuse, -0x48, R33 ;  /* 0xffffffb800217824 */ /* 0x040fe200078e0221 */
[----:B------:R-:W-:Y:S01]  /*2770*/  LEA R4, R37, UR4, 0x2 ;  /* 0x0000000425047c11 */ /* 0x000fe2000f8e10ff */
[C---:B------:R-:W-:Y:S01]  /*2780*/  VIADD R7, R0.reuse, 0x100 ;  /* 0x0000010000077836 */ /* 0x040fe20000000000 */
[----:B------:R-:W-:Y:S01]  /*2790*/  LEA R39, R39, UR4, 0x2 ;  /* 0x0000000427277c11 */ /* 0x000fe2000f8e10ff */
[----:B------:R0:W-:Y:S01]  /*27a0*/  STS [R5], R2 ;  /* 0x0000000205007388 */ /* 0x0001e20000000800 */
[----:B------:R-:W-:Y:S01]  /*27b0*/  LEA R6, R41, UR4, 0x2 ;  /* 0x0000000429067c11 */ /* 0x000fe2000f8e10ff */
[----:B------:R-:W-:Y:S01]  /*27c0*/  VIADD R9, R0, 0x200 ;  /* 0x0000020000097836 */ /* 0x000fe20000000000 */
[----:B------:R-:W-:Y:S01]  /*27d0*/  LEA R43, R43, UR4, 0x2 ;  /* 0x000000042b2b7c11 */ /* 0x000fe2000f8e10ff */
[----:B------:R1:W-:Y:S01]  /*27e0*/  STS [R4], R3 ;  /* 0x0000000304007388 */ /* 0x0003e20000000800 */
[----:B------:R-:W-:-:S02]  /*27f0*/  LEA R8, R45, UR4, 0x2 ;  /* 0x000000042d087c11 */ /* 0x000fc4000f8e10ff */
[----:B------:R-:W-:Y:S01]  /*2800*/  LEA R47, R47, UR4, 0x2 ;  /* 0x000000042f2f7c11 */ /* 0x000fe2000f8e10ff */
[----:B------:R-:W-:Y:S01]  /*2810*/  STS [R39], R12 ;  /* 0x0000000c27007388 */ /* 0x000fe20000000800 */
[----:B------:R-:W-:Y:S02]  /*2820*/  LEA R10, R49, UR4, 0x2 ;  /* 0x00000004310a7c11 */ /* 0x000fe4000f8e10ff */
[----:B------:R-:W-:Y:S01]  /*2830*/  LEA R51, R51, UR4, 0x2 ;  /* 0x0000000433337c11 */ /* 0x000fe2000f8e10ff */
[----:B------:R2:W-:Y:S01]  /*2840*/  STS [R6], R13 ;  /* 0x0000000d06007388 */ /* 0x0005e20000000800 */
[----:B0-----:R-:W-:Y:S02]  /*2850*/  LEA R2, R53, UR4, 0x2 ;  /* 0x0000000435027c11 */ /* 0x001fe4000f8e10ff */
[----:B------:R-:W-:Y:S01]  /*2860*/  LEA R55, R55, UR4, 0x2 ;  /* 0x0000000437377c11 */ /* 0x000fe2000f8e10ff */
[----:B------:R0:W-:Y:S01]  /*2870*/  STS [R43], R14 ;  /* 0x0000000e2b007388 */ /* 0x0001e20000000800 */
[----:B-1----:R-:W-:-:S02]  /*2880*/  LEA R4, R57, UR4, 0x2 ;  /* 0x0000000439047c11 */ /* 0x002fc4000f8e10ff */
[----:B------:R-:W-:Y:S01]  /*2890*/  LEA R59, R59, UR4, 0x2 ;  /* 0x000000043b3b7c11 */ /* 0x000fe2000f8e10ff */
[----:B------:R1:W-:Y:S01]  /*28a0*/  STS [R8], R15 ;  /* 0x0000000f08007388 */ /* 0x0003e20000000800 */
[----:B------:R-:W-:Y:S01]  /*28b0*/  LEA R61, R61, UR4, 0x2 ;  /* 0x000000043d3d7c11 */ /* 0x000fe2000f8e10ff */
[C---:B--2---:R-:W-:Y:S01]  /*28c0*/  VIADD R13, R0.reuse, 0x500 ;  /* 0x00000500000d7836 */ /* 0x044fe20000000000 */
[----:B------:R-:W-:Y:S01]  /*28d0*/  LEA R6, R63, UR4, 0x2 ;  /* 0x000000043f067c11 */ /* 0x000fe2000f8e10ff */
[----:B------:R2:W-:Y:S01]  /*28e0*/  STS [R47], R16 ;  /* 0x000000102f007388 */ /* 0x0005e20000000800 */
[----:B------:R-:W-:Y:S01]  /*28f0*/  LEA R65, R65, UR4, 0x2 ;  /* 0x0000000441417c11 */ /* 0x000fe2000f8e10ff */
[C---:B0-----:R-:W-:Y:S01]  /*2900*/  VIADD R14, R0.reuse, 0x600 ;  /* 0x00000600000e7836 */ /* 0x041fe20000000000 */
[----:B------:R-:W-:Y:S01]  /*2910*/  LEA R69, R69, UR4, 0x2 ;  /* 0x0000000445457c11 */ /* 0x000fe2000f8e10ff */
[----:B------:R0:W-:Y:S01]  /*2920*/  STS [R10], R17 ;  /* 0x000000110a007388 */ /* 0x0001e20000000800 */
[----:B------:R-:W-:Y:S01]  /*2930*/  LEA R71, R71, UR4, 0x2 ;  /* 0x0000000447477c11 */ /* 0x000fe2000f8e10ff */
[C---:B-1----:R-:W-:Y:S01]  /*2940*/  VIADD R15, R0.reuse, 0x700 ;  /* 0x00000700000f7836 */ /* 0x042fe20000000000 */
[----:B------:R-:W-:Y:S01]  /*2950*/  LEA R8, R67, UR4, 0x2 ;  /* 0x0000000443087c11 */ /* 0x000fe2000f8e10ff */
[----:B------:R-:W-:Y:S01]  /*2960*/  STS [R51], R18 ;  /* 0x0000001233007388 */ /* 0x000fe20000000800 */
[----:B------:R-:W1:Y:S01]  /*2970*/  LDCU.64 UR4, c[0x0][0x3a0] ;  /* 0x00007400ff0477ac */ /* 0x000e620008000a00 */
[C---:B------:R-:W-:Y:S01]  /*2980*/  LOP3.LUT R12, R0.reuse, 0x400, RZ, 0xfc, !PT ;  /* 0x00000400000c7812 */ /* 0x040fe200078efcff */
[C---:B--2---:R-:W-:Y:S01]  /*2990*/  VIADD R16, R0.reuse, 0xd00 ;  /* 0x00000d0000107836 */ /* 0x044fe20000000000 */
[----:B------:R2:W-:Y:S01]  /*29a0*/  STS [R2], R19 ;  /* 0x0000001302007388 */ /* 0x0005e20000000800 */
[----:B0-----:R-:W-:-:S03]  /*29b0*/  VIADD R10, R0, 0x300 ;  /* 0x00000300000a7836 */ /* 0x001fc60000000000 */
[----:B------:R-:W-:Y:S04]  /*29c0*/  STS [R55], R20 ;  /* 0x0000001437007388 */ /* 0x000fe80000000800 */
[----:B------:R-:W-:Y:S01]  /*29d0*/  STS [R4], R21 ;  /* 0x0000001504007388 */ /* 0x000fe20000000800 */
[----:B--2---:R-:W0:Y:S03]  /*29e0*/  LDC.64 R2, c[0x0][0x388] ;  /* 0x0000e200ff027b82 */ /* 0x004e260000000a00 */
[----:B------:R-:W-:Y:S01]  /*29f0*/  STS [R59], R22 ;  /* 0x000000163b007388 */ /* 0x000fe20000000800 */
[----:B-1----:R-:W-:-:S03]  /*2a00*/  ISETP.GE.U32.AND P2, PT, R7, UR4, PT ;  /* 0x0000000407007c0c */ /* 0x002fc6000bf46070 */
[----:B------:R-:W-:Y:S01]  /*2a10*/  STS [R61], R24 ;  /* 0x000000183d007388 */ /* 0x000fe20000000800 */
[----:B------:R-:W-:Y:S02]  /*2a20*/  ISETP.GE.U32.AND P3, PT, R9, UR4, PT ;  /* 0x0000000409007c0c */ /* 0x000fe4000bf66070 */
[----:B------:R-:W-:Y:S01]  /*2a30*/  ISETP.GE.U32.AND P6, PT, R10, UR4, PT ;  /* 0x000000040a007c0c */ /* 0x000fe2000bfc6070 */
[----:B------:R-:W-:Y:S01]  /*2a40*/  STS [R6], R25 ;  /* 0x0000001906007388 */ /* 0x000fe20000000800 */
[----:B------:R-:W-:Y:S02]  /*2a50*/  ISETP.GE.U32.AND.EX P3, PT, RZ, UR5, PT, P3 ;  /* 0x00000005ff007c0c */ /* 0x000fe4000bf66130 */
[----:B------:R-:W-:Y:S01]  /*2a60*/  ISETP.GE.U32.AND.EX P2, PT, RZ, UR5, PT, P2 ;  /* 0x00000005ff007c0c */ /* 0x000fe2000bf46120 */
[----:B------:R-:W-:Y:S01]  /*2a70*/  STS [R65], R26 ;  /* 0x0000001a41007388 */ /* 0x000fe20000000800 */
[----:B------:R-:W-:Y:S02]  /*2a80*/  ISETP.GE.U32.AND P1, PT, R13, UR4, PT ;  /* 0x000000040d007c0c */ /* 0x000fe4000bf26070 */
[----:B------:R-:W-:Y:S01]  /*2a90*/  ISETP.GE.U32.AND.EX P6, PT, RZ, UR5, PT, P6 ;  /* 0x00000005ff007c0c */ /* 0x000fe2000bfc6160 */
[----:B------:R-:W-:Y:S01]  /*2aa0*/  STS [R8], R27 ;  /* 0x0000001b08007388 */ /* 0x000fe20000000800 */
[----:B------:R-:W-:-:S02]  /*2ab0*/  ISETP.GE.U32.AND.EX P1, PT, RZ, UR5, PT, P1 ;  /* 0x00000005ff007c0c */ /* 0x000fc4000bf26110 */
[----:B------:R-:W-:Y:S01]  /*2ac0*/  ISETP.GE.U32.AND P5, PT, R12, UR4, PT ;  /* 0x000000040c007c0c */ /* 0x000fe2000bfa6070 */
[----:B------:R-:W-:Y:S01]  /*2ad0*/  STS [R69], R28 ;  /* 0x0000001c45007388 */ /* 0x000fe20000000800 */
[----:B------:R-:W-:Y:S01]  /*2ae0*/  ISETP.GE.U32.AND P4, PT, R15, UR4, PT ;  /* 0x000000040f007c0c */ /* 0x000fe2000bf86070 */
[----:B0-----:R-:W-:Y:S01]  /*2af0*/  IMAD.WIDE.U32 R2, R0, 0x4, R2 ;  /* 0x0000000400027825 */ /* 0x001fe200078e0002 */
[----:B------:R-:W-:Y:S01]  /*2b00*/  ISETP.GE.U32.AND.EX P5, PT, RZ, UR5, PT, P5 ;  /* 0x00000005ff007c0c */ /* 0x000fe2000bfa6150 */
[----:B------:R-:W-:Y:S01]  /*2b10*/  STS [R71], R30 ;  /* 0x0000001e47007388 */ /* 0x000fe20000000800 */
[----:B------:R-:W-:Y:S01]  /*2b20*/  BAR.SYNC.DEFER_BLOCKING 0x0 ;  /* 0x0000000000007b1d */ /* 0x000fe20000010000 */
[----:B------:R-:W-:Y:S01]  /*2b30*/  ISETP.GE.U32.AND P0, PT, R14, UR4, PT ;  /* 0x000000040e007c0c */ /* 0x000fe2000bf06070 */
[C---:B------:R-:W-:Y:S01]  /*2b40*/  VIADD R14, R0.reuse, 0x900 ;  /* 0x00000900000e7836 */ /* 0x040fe20000000000 */
[----:B------:R-:W-:Y:S02]  /*2b50*/  LOP3.LUT R12, R0, 0x800, RZ, 0xfc, !PT ;  /* 0x00000800000c7812 */ /* 0x000fe400078efcff */
[----:B------:R-:W-:-:S02]  /*2b60*/  ISETP.GE.U32.AND.EX P0, PT, RZ, UR5, PT, P0 ;  /* 0x00000005ff007c0c */ /* 0x000fc4000bf06100 */
[----:B------:R-:W-:Y:S01]  /*2b70*/  ISETP.GE.U32.AND.EX P4, PT, RZ, UR5, PT, P4 ;  /* 0x00000005ff007c0c */ /* 0x000fe2000bf86140 */
[----:B------:R-:W0:Y:S04]  /*2b80*/  LDS R5, [R33+0x800] ;  /* 0x0008000021057984 */ /* 0x000e280000000800 */
[----:B------:R-:W1:Y:S04]  /*2b90*/  LDS R4, [R33+0x400] ;  /* 0x0004000021047984 */ /* 0x000e680000000800 */
[----:B------:R-:W2:Y:S04]  /*2ba0*/  LDS R6, [R33+0xc00] ;  /* 0x000c000021067984 */ /* 0x000ea80000000800 */
[----:B------:R-:W3:Y:S04]  /*2bb0*/  LDS R8, [R33+0x1400] ;  /* 0x0014000021087984 */ /* 0x000ee80000000800 */
[----:B------:R-:W4:Y:S04]  /*2bc0*/  LDS R7, [R33+0x1000] ;  /* 0x0010000021077984 */ /* 0x000f280000000800 */
[----:B------:R-:W5:Y:S04]  /*2bd0*/  LDS R9, [R33+0x1800] ;  /* 0x0018000021097984 */ /* 0x000f680000000800 */
[----:B------:R-:W5:Y:S01]  /*2be0*/  LDS R10, [R33+0x1c00] ;  /* 0x001c0000210a7984 */ /* 0x000f620000000800 */
[----:B0-----:R-:W-:-:S03]  /*2bf0*/  @!P3 LOP3.LUT R13, R5, 0x80000000, RZ, 0x3c, !PT ;  /* 0x80000000050db812 */ /* 0x001fc600078e3cff */
[----:B------:R-:W-:Y:S01]  /*2c00*/  LDS R5, [R33+0x2400] ;  /* 0x0024000021057984 */ /* 0x000fe20000000800 */
[----:B-1----:R-:W-:-:S03]  /*2c10*/  @!P2 LOP3.LUT R11, R4, 0x80000000, RZ, 0x3c, !PT ;  /* 0x80000000040ba812 */ /* 0x002fc600078e3cff */
[----:B------:R-:W0:Y:S01]  /*2c20*/  LDS R4, [R33+0x2000] ;  /* 0x0020000021047984 */ /* 0x000e220000000800 */
[----:B--2---:R-:W-:-:S03]  /*2c30*/  @!P6 LOP3.LUT R15, R6, 0x80000000, RZ, 0x3c, !PT ;  /* 0x80000000060fe812 */ /* 0x004fc600078e3cff */
[----:B------:R-:W-:Y:S01]  /*2c40*/  @!P2 STG.E desc[UR8][R2.64+0x400], R11 ;  /* 0x0004000b0200a986 */ /* 0x000fe2000c101908 */
[----:B------:R-:W-:Y:S01]  /*2c50*/  ISETP.GE.U32.AND P2, PT, R12, UR4, PT ;  /* 0x000000040c007c0c */ /* 0x000fe2000bf46070 */
[----:B------:R-:W-:Y:S01]  /*2c60*/  VIADD R12, R0, 0xa00 ;  /* 0x00000a00000c7836 */ /* 0x000fe20000000000 */
[----:B---3--:R-:W-:Y:S01]  /*2c70*/  @!P1 LOP3.LUT R19, R8, 0x80000000, RZ, 0x3c, !PT ;  /* 0x8000000008139812 */ /* 0x008fe200078e3cff */
[----:B------:R-:W-:Y:S01]  /*2c80*/  LDS R11, [R33+0x2800] ;  /* 0x00280000210b7984 */ /* 0x000fe20000000800 */
[----:B------:R-:W-:Y:S02]  /*2c90*/  ISETP.GE.U32.AND.EX P2, PT, RZ, UR5, PT, P2 ;  /* 0x00000005ff007c0c */ /* 0x000fe4000bf46120 */
[----:B----4-:R-:W-:Y:S01]  /*2ca0*/  @!P5 LOP3.LUT R17, R7, 0x80000000, RZ, 0x3c, !PT ;  /* 0x800000000711d812 */ /* 0x010fe200078e3cff */
[----:B------:R-:W-:Y:S01]  /*2cb0*/  LDS R6, [R33+0x2c00] ;  /* 0x002c000021067984 */ /* 0x000fe20000000800 */
[----:B-----5:R-:W-:-:S03]  /*2cc0*/  @!P0 LOP3.LUT R21, R9, 0x80000000, RZ, 0x3c, !PT ;  /* 0x8000000009158812 */ /* 0x020fc600078e3cff */
[----:B------:R-:W-:Y:S01]  /*2cd0*/  @!P1 STG.E desc[UR8][R2.64+0x1400], R19 ;  /* 0x0014001302009986 */ /* 0x000fe2000c101908 */
[----:B------:R-:W-:-:S03]  /*2ce0*/  ISETP.GE.U32.AND P1, PT, R0, UR4, PT ;  /* 0x0000000400007c0c */ /* 0x000fc6000bf26070 */
[----:B------:R-:W1:Y:S01]  /*2cf0*/  LDS R7, [R33+0x3000] ;  /* 0x0030000021077984 */ /* 0x000e620000000800 */
[----:B------:R-:W-:-:S03]  /*2d00*/  ISETP.GE.U32.AND.EX P1, PT, RZ, UR5, PT, P1 ;  /* 0x00000005ff007c0c */ /* 0x000fc6000bf26110 */
[----:B------:R-:W-:Y:S01]  /*2d10*/  @!P3 STG.E desc[UR8][R2.64+0x800], R13 ;  /* 0x0008000d0200b986 */ /* 0x000fe2000c101908 */
[----:B------:R-:W-:Y:S01]  /*2d20*/  ISETP.GE.U32.AND P3, PT, R14, UR4, PT ;  /* 0x000000040e007c0c */ /* 0x000fe2000bf66070 */
[----:B------:R-:W-:Y:S02]  /*2d30*/  VIADD R14, R0, 0xb00 ;  /* 0x00000b00000e7836 */ /* 0x000fe40000000000 */
[----:B------:R2:W-:Y:S01]  /*2d40*/  @!P6 STG.E desc[UR8][R2.64+0xc00], R15 ;  /* 0x000c000f0200e986 */ /* 0x0005e2000c101908 */
[----:B------:R-:W-:Y:S02]  /*2d50*/  ISETP.GE.U32.AND P6, PT, R12, UR4, PT ;  /* 0x000000040c007c0c */ /* 0x000fe4000bfc6070 */
[----:B------:R-:W-:Y:S01]  /*2d60*/  LOP3.LUT R12, R0, 0xc00, RZ, 0xfc, !PT ;  /* 0x00000c00000c7812 */ /* 0x000fe200078efcff */
[----:B------:R0:W-:Y:S01]  /*2d70*/  @!P5 STG.E desc[UR8][R2.64+0x1000], R17 ;  /* 0x001000110200d986 */ /* 0x0001e2000c101908 */
[----:B------:R-:W-:Y:S02]  /*2d80*/  ISETP.GE.U32.AND.EX P3, PT, RZ, UR5, PT, P3 ;  /* 0x00000005ff007c0c */ /* 0x000fe4000bf66130 */
[----:B------:R-:W-:Y:S01]  /*2d90*/  ISETP.GE.U32.AND P5, PT, R14, UR4, PT ;  /* 0x000000040e007c0c */ /* 0x000fe2000bfa6070 */
[----:B------:R-:W-:Y:S01]  /*2da0*/  @!P0 STG.E desc[UR8][R2.64+0x1800], R21 ;  /* 0x0018001502008986 */ /* 0x000fe2000c101908 */
[----:B------:R-:W-:-:S02]  /*2db0*/  ISETP.GE.U32.AND P0, PT, R12, UR4, PT ;  /* 0x000000040c007c0c */ /* 0x000fc4000bf06070 */
[----:B--2---:R-:W-:Y:S01]  /*2dc0*/  @!P4 LOP3.LUT R15, R10, 0x80000000, RZ, 0x3c, !PT ;  /* 0x800000000a0fc812 */ /* 0x004fe200078e3cff */
[----:B------:R-:W2:Y:S01]  /*2dd0*/  LDS R8, [R33+0x3400] ;  /* 0x0034000021087984 */ /* 0x000ea20000000800 */
[----:B------:R-:W-:Y:S02]  /*2de0*/  ISETP.GE.U32.AND.EX P0, PT, RZ, UR5, PT, P0 ;  /* 0x00000005ff007c0c */ /* 0x000fe4000bf06100 */
[----:B0-----:R-:W-:Y:S01]  /*2df0*/  @!P2 LOP3.LUT R17, R4, 0x80000000, RZ, 0x3c, !PT ;  /* 0x800000000411a812 */ /* 0x001fe200078e3cff */
[----:B------:R-:W0:Y:S02]  /*2e00*/  LDS R9, [R33+0x3800] ;  /* 0x0038000021097984 */ /* 0x000e240000000800 */
[----:B------:R-:W-:Y:S01]  /*2e10*/  @!P3 LOP3.LUT R5, R5, 0x80000000, RZ, 0x3c, !PT ;  /* 0x800000000505b812 */ /* 0x000fe200078e3cff */
[----:B------:R-:W-:Y:S01]  /*2e20*/  VIADD R4, R0, 0xe00 ;  /* 0x00000e0000047836 */ /* 0x000fe20000000000 */
[----:B------:R-:W3:Y:S04]  /*2e30*/  LDS R10, [R33+0x3c00] ;  /* 0x003c0000210a7984 */ /* 0x000ee80000000800 */
[----:B------:R-:W4:Y:S04]  /*2e40*/  LDS R12, [R33+0x4000] ;  /* 0x00400000210c7984 */ /* 0x000f280000000800 */
[----:B------:R-:W5:Y:S01]  /*2e50*/  LDS R13, [R33+0x4400] ;  /* 0x00440000210d7984 */ /* 0x000f620000000800 */
[----:B-1----:R-:W-:-:S03]  /*2e60*/  @!P0 LOP3.LUT R7, R7, 0x80000000, RZ, 0x3c, !PT ;  /* 0x8000000007078812 */ /* 0x002fc600078e3cff */
[----:B------:R-:W1:Y:S04]  /*2e70*/  @!P1 LDS R14, [R33] ;  /* 0x00000000210e9984 */ /* 0x000e680000000800 */
[----:B------:R2:W-:Y:S01]  /*2e80*/  @!P4 STG.E desc[UR8][R2.64+0x1c00], R15 ;  /* 0x001c000f0200c986 */ /* 0x0005e2000c101908 */
[----:B------:R-:W-:Y:S02]  /*2e90*/  ISETP.GE.U32.AND.EX P4, PT, RZ, UR5, PT, P6 ;  /* 0x00000005ff007c0c */ /* 0x000fe4000bf86160 */
[----:B------:R-:W-:Y:S01]  /*2ea0*/  ISETP.GE.U32.AND.EX P6, PT, RZ, UR5, PT, P5 ;  /* 0x00000005ff007c0c */ /* 0x000fe2000bfc6150 */
[----:B------:R-:W-:Y:S01]  /*2eb0*/  @!P3 STG.E desc[UR8][R2.64+0x2400], R5 ;  /* 0x002400050200b986 */ /* 0x000fe2000c101908 */
[----:B------:R-:W-:-:S03]  /*2ec0*/  ISETP.GE.U32.AND P5, PT, R16, UR4, PT ;  /* 0x0000000410007c0c */ /* 0x000fc6000bfa6070 */
[----:B------:R0:W-:Y:S01]  /*2ed0*/  @!P2 STG.E desc[UR8][R2.64+0x2000], R17 ;  /* 0x002000110200a986 */ /* 0x0001e2000c101908 */
[----:B------:R-:W-:Y:S02]  /*2ee0*/  ISETP.GE.U32.AND P2, PT, R4, UR4, PT ;  /* 0x0000000404007c0c */ /* 0x000fe4000bf46070 */
[C---:B------:R-:W-:Y:S01]  /*2ef0*/  LOP3.LUT R4, R0.reuse, 0x1000, RZ, 0xfc, !PT ;  /* 0x0000100000047812 */ /* 0x040fe200078efcff */
[----:B--2---:R-:W-:Y:S01]  /*2f00*/  VIADD R15, R0, 0xf00 ;  /* 0x00000f00000f7836 */ /* 0x004fe20000000000 */
[----:B------:R-:W-:Y:S01]  /*2f10*/  ISETP.GE.U32.AND.EX P5, PT, RZ, UR5, PT, P5 ;  /* 0x00000005ff007c0c */ /* 0x000fe2000bfa6150 */
[----:B------:R-:W-:Y:S01]  /*2f20*/  @!P0 STG.E desc[UR8][R2.64+0x3000], R7 ;  /* 0x0030000702008986 */ /* 0x000fe2000c101908 */
[----:B------:R-:W-:Y:S02]  /*2f30*/  @!P4 LOP3.LUT R11, R11, 0x80000000, RZ, 0x3c, !PT ;  /* 0x800000000b0bc812 */ /* 0x000fe400078e3cff */
[----:B------:R-:W-:Y:S02]  /*2f40*/  ISETP.GE.U32.AND P3, PT, R15, UR4, PT ;  /* 0x000000040f007c0c */ /* 0x000fe4000bf66070 */
[----:B------:R-:W-:Y:S01]  /*2f50*/  @!P6 LOP3.LUT R15, R6, 0x80000000, RZ, 0x3c, !PT ;  /* 0x80000000060fe812 */ /* 0x000fe200078e3cff */
[----:B------:R-:W-:Y:S01]  /*2f60*/  VIADD R6, R0, 0x1100 ;  /* 0x0000110000067836 */ /* 0x000fe20000000000 */
[----:B------:R3:W-:Y:S01]  /*2f70*/  @!P4 STG.E desc[UR8][R2.64+0x2800], R11 ;  /* 0x0028000b0200c986 */ /* 0x0007e2000c101908 */
[----:B------:R-:W-:Y:S01]  /*2f80*/  ISETP.GE.U32.AND P4, PT, R4, UR4, PT ;  /* 0x0000000404007c0c */ /* 0x000fe2000bf86070 */
[----:B------:R-:W-:Y:S01]  /*2f90*/  VIADD R0, R0, 0x1200 ;  /* 0x0000120000007836 */ /* 0x000fe20000000000 */
[----:B------:R-:W-:Y:S01]  /*2fa0*/  ISETP.GE.U32.AND.EX P2, PT, RZ, UR5, PT, P2 ;  /* 0x00000005ff007c0c */ /* 0x000fe2000bf46120 */
[----:B------:R4:W-:Y:S01]  /*2fb0*/  @!P6 STG.E desc[UR8][R2.64+0x2c00], R15 ;  /* 0x002c000f0200e986 */ /* 0x0009e2000c101908 */
[----:B------:R-:W-:-:S02]  /*2fc0*/  ISETP.GE.U32.AND P6, PT, R6, UR4, PT ;  /* 0x0000000406007c0c */ /* 0x000fc4000bfc6070 */
[----:B------:R-:W-:Y:S02]  /*2fd0*/  ISETP.GE.U32.AND.EX P3, PT, RZ, UR5, PT, P3 ;  /* 0x00000005ff007c0c */ /* 0x000fe4000bf66130 */
[----:B------:R-:W-:Y:S02]  /*2fe0*/  ISETP.GE.U32.AND.EX P4, PT, RZ, UR5, PT, P4 ;  /* 0x00000005ff007c0c */ /* 0x000fe4000bf86140 */
[----:B------:R-:W-:Y:S02]  /*2ff0*/  ISETP.GE.U32.AND.EX P6, PT, RZ, UR5, PT, P6 ;  /* 0x00000005ff007c0c */ /* 0x000fe4000bfc6160 */
[----:B------:R-:W-:Y:S02]  /*3000*/  ISETP.GE.U32.AND P0, PT, R0, UR4, PT ;  /* 0x0000000400007c0c */ /* 0x000fe4000bf06070 */
[----:B0-----:R-:W-:Y:S02]  /*3010*/  @!P5 LOP3.LUT R17, R8, 0x80000000, RZ, 0x3c, !PT ;  /* 0x800000000811d812 */ /* 0x001fe400078e3cff */
[----:B------:R-:W-:-:S02]  /*3020*/  ISETP.GE.U32.AND.EX P0, PT, RZ, UR5, PT, P0 ;  /* 0x00000005ff007c0c */ /* 0x000fc4000bf06100 */
[----:B------:R-:W-:Y:S01]  /*3030*/  @!P2 LOP3.LUT R9, R9, 0x80000000, RZ, 0x3c, !PT ;  /* 0x800000000909a812 */ /* 0x000fe200078e3cff */
[----:B------:R0:W-:Y:S01]  /*3040*/  @!P5 STG.E desc[UR8][R2.64+0x3400], R17 ;  /* 0x003400110200d986 */ /* 0x0001e2000c101908 */
[----:B---3--:R-:W-:Y:S02]  /*3050*/  @!P3 LOP3.LUT R11, R10, 0x80000000, RZ, 0x3c, !PT ;  /* 0x800000000a0bb812 */ /* 0x008fe400078e3cff */
[----:B----4-:R-:W-:Y:S01]  /*3060*/  @!P4 LOP3.LUT R15, R12, 0x80000000, RZ, 0x3c, !PT ;  /* 0x800000000c0fc812 */ /* 0x010fe200078e3cff */
[----:B------:R0:W-:Y:S01]  /*3070*/  @!P2 STG.E desc[UR8][R2.64+0x3800], R9 ;  /* 0x003800090200a986 */ /* 0x0001e2000c101908 */
[----:B-----5:R-:W-:Y:S02]  /*3080*/  @!P6 LOP3.LUT R13, R13, 0x80000000, RZ, 0x3c, !PT ;  /* 0x800000000d0de812 */ /* 0x020fe400078e3cff */
[----:B-1----:R-:W-:Y:S01]  /*3090*/  @!P1 LOP3.LUT R5, R14, 0x80000000, RZ, 0x3c, !PT ;  /* 0x800000000e059812 */ /* 0x002fe200078e3cff */
[----:B------:R0:W-:Y:S04]  /*30a0*/  @!P3 STG.E desc[UR8][R2.64+0x3c00], R11 ;  /* 0x003c000b0200b986 */ /* 0x0001e8000c101908 */
[----:B------:R0:W-:Y:S04]  /*30b0*/  @!P4 STG.E desc[UR8][R2.64+0x4000], R15 ;  /* 0x0040000f0200c986 */ /* 0x0001e8000c101908 */
[----:B------:R0:W-:Y:S04]  /*30c0*/  @!P6 STG.E desc[UR8][R2.64+0x4400], R13 ;  /* 0x0044000d0200e986 */ /* 0x0001e8000c101908 */
[----:B------:R0:W-:Y:S01]  /*30d0*/  @!P1 STG.E desc[UR8][R2.64], R5 ;  /* 0x0000000502009986 */ /* 0x0001e2000c101908 */
[----:B------:R-:W-:Y:S05]  /*30e0*/  @P0 EXIT ;  /* 0x000000000000094d */ /* 0x000fea0003800000 */
[----:B------:R-:W0:Y:S02]  /*30f0*/  LDS R33, [R33+0x4800] ;  /* 0x0048000021217984 */ /* 0x000e240000000800 */
[----:B0-----:R-:W-:-:S05]  /*3100*/  LOP3.LUT R5, R33, 0x80000000, RZ, 0x3c, !PT ;  /* 0x8000000021057812 */ /* 0x001fca00078e3cff */
[----:B------:R-:W-:Y:S01]  /*3110*/  STG.E desc[UR8][R2.64+0x4800], R5 ;  /* 0x0048000502007986 */ /* 0x000fe2000c101908 */
[----:B------:R-:W-:Y:S05]  /*3120*/  EXIT ;  /* 0x000000000000794d */ /* 0x000fea0003800000 */
.L_x_221:
        /* <DEDUP_REMOVED lines=13> */
.L_x_228:


//--------------------- .text._ZN3cub18CUB_300001_SM_10006detail11EmptyKernelIvEEvv --------------------------
	.section	.text._ZN3cub18CUB_300001_SM_10006detail11EmptyKernelIvEEvv,"ax",@progbits
	.align	128
        .global         _ZN3cub18CUB_300001_SM_10006detail11EmptyKernelIvEEvv
        .type           _ZN3cub18CUB_300001_SM_10006detail11EmptyKernelIvEEvv,@function
        .size           _ZN3cub18CUB_300001_SM_10006detail11EmptyKernelIvEEvv,(.L_x_229 - _ZN3cub18CUB_300001_SM_10006detail11EmptyKernelIvEEvv)
        .other          _ZN3cub18CUB_300001_SM_10006detail11EmptyKernelIvEEvv,@"STO_CUDA_ENTRY STV_DEFAULT"
_ZN3cub18CUB_300001_SM_10006detail11EmptyKernelIvEEvv:
.text._ZN3cub18CUB_300001_SM_10006detail11EmptyKernelIvEEvv:
[----:B------:R-:W-:Y:S01]  /*0000*/  LDC R1, c[0x0][0x37c] ;  /* 0x0000df00ff017b82 */ /* 0x000fe20000000800 */
[----:B------:R-:W-:Y:S05]  /*0010*/  EXIT ;  /* 0x000000000000794d */ /* 0x000fea0003800000 */
.L_x_222:
        /* <DEDUP_REMOVED lines=14> */
.L_x_229:


//--------------------- .text._Z11delete_ElemPiS_S_S_i --------------------------
	.section	.text._Z11delete_ElemPiS_S_S_i,"ax",@progbits
	.align	128
        .global         _Z11delete_ElemPiS_S_S_i
        .type           _Z11delete_ElemPiS_S_S_i,@function
        .size           _Z11delete_ElemPiS_S_S_i,(.L_x_230 - _Z11delete_ElemPiS_S_S_i)
        .other          _Z11delete_ElemPiS_S_S_i,@"STO_CUDA_ENTRY STV_DEFAULT"
_Z11delete_ElemPiS_S_S_i:
.text._Z11delete_ElemPiS_S_S_i:
[----:B------:R-:W-:Y:S01]  /*0000*/  LDC R1, c[0x0][0x37c] ;  /* 0x0000df00ff017b82 */ /* 0x000fe20000000800 */
[----:B------:R-:W-:Y:S05]  /*0010*/  EXIT ;  /* 0x000000000000794d */ /* 0x000fea0003800000 */
.L_x_223:
        /* <DEDUP_REMOVED lines=14> */
.L_x_230:


//--------------------- .text._Z11Insert_ElemPiS_S_S_ --------------------------
	.section	.text._Z11Insert_ElemPiS_S_S_,"ax",@progbits
	.align	128
        .global         _Z11Insert_ElemPiS_S_S_
        .type           _Z11Insert_ElemPiS_S_S_,@function
        .size           _Z11Insert_ElemPiS_S_S_,(.L_x_231 - _Z11Insert_ElemPiS_S_S_)
        .other          _Z11Insert_ElemPiS_S_S_,@"STO_CUDA_ENTRY STV_DEFAULT"
_Z11Insert_ElemPiS_S_S_:
.text._Z11Insert_ElemPiS_S_S_:
[----:B------:R-:W-:Y:S08]  /*0000*/  LDC R1, c[0x0][0x37c] ;  /* 0x0000df00ff017b82 */ /* 0x000ff00000000800 */
[----:B------:R-:W0:Y:S01]  /*0010*/  LDC.64 R2, c[0x0][0x398] ;  /* 0x0000e600ff027b82 */ /* 0x000e220000000a00 */
[----:B------:R-:W0:Y:S02]  /*0020*/  LDCU.64 UR4, c[0x0][0x358] ;  /* 0x00006b00ff0477ac */ /* 0x000e240008000a00 */
[----:B0-----:R-:W2:Y:S05]  /*0030*/  LDG.E R2, desc[UR4][R2.64] ;  /* 0x0000000402027981 */ /* 0x001eaa000c1e1900 */
[----:B------:R-:W0:Y:S01]  /*0040*/  S2UR UR6, SR_CTAID.X ;  /* 0x00000000000679c3 */ /* 0x000e220000002500 */
[----:B------:R-:W0:Y:S07]  /*0050*/  S2R R0, SR_TID.X ;  /* 0x0000000000007919 */ /* 0x000e2e0000002100 */
[----:B------:R-:W0:Y:S02]  /*0060*/  LDC R9, c[0x0][0x360] ;  /* 0x0000d800ff097b82 */ /* 0x000e240000000800 */
[----:B0-----:R-:W-:-:S05]  /*0070*/  IMAD R9, R9, UR6, R0 ;  /* 0x0000000609097c24 */ /* 0x001fca000f8e0200 */
[----:B--2---:R-:W-:-:S13]  /*0080*/  ISETP.GE.AND P0, PT, R9, R2, PT ;  /* 0x000000020900720c */ /* 0x004fda0003f06270 */
[----:B------:R-:W-:Y:S05]  /*0090*/  @P0 EXIT ;  /* 0x000000000000094d */ /* 0x000fea0003800000 */
[----:B------:R-:W0:Y:S08]  /*00a0*/  LDC.64 R4, c[0x0][0x390] ;  /* 0x0000e400ff047b82 */ /* 0x000e300000000a00 */
[----:B------:R-:W1:Y:S08]  /*00b0*/  LDC.64 R2, c[0x0][0x388] ;  /* 0x0000e200ff027b82 */ /* 0x000e700000000a00 */
[----:B------:R-:W2:Y:S01]  /*00c0*/  LDC.64 R6, c[0x0][0x380] ;  /* 0x0000e000ff067b82 */ /* 0x000ea20000000a00 */
[----:B0-----:R-:W3:Y:S01]  /*00d0*/  LDG.E R4, desc[UR4][R4.64] ;  /* 0x0000000404047981 */ /* 0x001ee2000c1e1900 */
[----:B-1----:R-:W-:-:S06]  /*00e0*/  IMAD.WIDE R2, R9, 0x4, R2 ;  /* 0x0000000409027825 */ /* 0x002fcc00078e0202 */
[----:B------:R-:W4:Y:S01]  /*00f0*/  LDG.E R3, desc[UR4][R2.64] ;  /* 0x0000000402037981 */ /* 0x000f22000c1e1900 */
[----:B---3--:R-:W-:-:S05]  /*0100*/  IADD3 R9, PT, PT, R9, R4, RZ ;  /* 0x0000000409097210 */ /* 0x008fca0007ffe0ff */
[----:B--2---:R-:W-:-:S05]  /*0110*/  IMAD.WIDE R6, R9, 0x4, R6 ;  /* 0x0000000409067825 */ /* 0x004fca00078e0206 */
[----:B----4-:R-:W-:Y:S01]  /*0120*/  STG.E desc[UR4][R6.64], R3 ;  /* 0x0000000306007986 */ /* 0x010fe2000c101904 */
[----:B------:R-:W-:Y:S05]  /*0130*/  EXIT ;  /* 0x000000000000794d */ /* 0x000fea0003800000 */
.L_x_224:
        /* <DEDUP_REMOVED lines=12> */
.L_x_231:


//--------------------- .nv.shared._ZN3cub18CUB_300001_SM_10006detail10radix_sort29DeviceRadixSortOnesweepKernelINS1_5radix10policy_hubIiNS0_8NullTypeEyE10Policy1000ELNS0_9SortOrderE0EiS6_yiiNS1_21identity_decomposer_tEEEvPT5_SC_PT3_PKSD_PT1_PKSH_PT2_PKSL_T4_iiT6_ --------------------------
	.section	.nv.shared._ZN3cub18CUB_300001_SM_10006detail10radix_sort29DeviceRadixSortOnesweepKernelINS1_5radix10policy_hubIiNS0_8NullTypeEyE10Policy1000ELNS0_9SortOrderE0EiS6_yiiNS1_21identity_decomposer_tEEEvPT5_SC_PT3_PKSD_PT1_PKSH_PT2_PKSL_T4_iiT6_,"aw",@nobits
	.sectionflags	@""
	.align	16
.nv.shared._ZN3cub18CUB_300001_SM_10006detail10radix_sort29DeviceRadixSortOnesweepKernelINS1_5radix10policy_hubIiNS0_8NullTypeEyE10Policy1000ELNS0_9SortOrderE0EiS6_yiiNS1_21identity_decomposer_tEEEvPT5_SC_PT3_PKSD_PT1_PKSH_PT2_PKSL_T4_iiT6_:
	.zero		32256


//--------------------- .nv.shared.reserved.0     --------------------------
	.section	.nv.shared.reserved.0,"aw",@nobits
	.weak		__nv_reservedSMEM_offset_0_alias
	.size		__nv_reservedSMEM_offset_0_alias, 0, 64
	.other		__nv_reservedSMEM_offset_0_alias,@"STO_CUDA_RESERVED_SHARED STV_DEFAULT"
__nv_reservedSMEM_offset_0_alias:
	.zero		0
	.zero		64


//--------------------- .nv.global                --------------------------
	.section	.nv.global,"aw",@nobits
.nv.global:
	.type		_ZN34_INTERNAL_1a097952_4_k_cu_85c677416thrust24THRUST_300001_SM_1000_NS12placeholders2_8E,@object
	.size		_ZN34_INTERNAL_1a097952_4_k_cu_85c677416thrust24THRUST_300001_SM_1000_NS12placeholders2_8E,(_ZN34_INTERNAL_1a097952_4_k_cu_85c677414cuda3std3__436_GLOBAL__N__1a097952_4_k_cu_85c677416ignoreE - _ZN34_INTERNAL_1a097952_4_k_cu_85c677416thrust24THRUST_300001_SM_1000_NS12placeholders2_8E)
_ZN34_INTERNAL_1a097952_4_k_cu_85c677416thrust24THRUST_300001_SM_1000_NS12placeholders2_8E:
	.zero		1
	.type		_ZN34_INTERNAL_1a097952_4_k_cu_85c677414cuda3std3__436_GLOBAL__N__1a097952_4_k_cu_85c677416ignoreE,@object
	.size		_ZN34_INTERNAL_1a097952_4_k_cu_85c677414cuda3std3__436_GLOBAL__N__1a097952_4_k_cu_85c677416ignoreE,(_ZN34_INTERNAL_1a097952_4_k_cu_85c677414cuda3std6ranges3__45__cpo4dataE - _ZN34_INTERNAL_1a097952_4_k_cu_85c677414cuda3std3__436_GLOBAL__N__1a097952_4_k_cu_85c677416ignoreE)
_ZN34_INTERNAL_1a097952_4_k_cu_85c677414cuda3std3__436_GLOBAL__N__1a097952_4_k_cu_85c677416ignoreE:
	.zero		1
	.type		_ZN34_INTERNAL_1a097952_4_k_cu_85c677414cuda3std6ranges3__45__cpo4dataE,@object
	.size		_ZN34_INTERNAL_1a097952_4_k_cu_85c677414cuda3std6ranges3__45__cpo4dataE,(_ZN34_INTERNAL_1a097952_4_k_cu_85c677416thrust24THRUST_300001_SM_1000_NS6system3cpp3parE - _ZN34_INTERNAL_1a097952_4_k_cu_85c677414cuda3std6ranges3__45__cpo4dataE)
_ZN34_INTERNAL_1a097952_4_k_cu_85c677414cuda3std6ranges3__45__cpo4dataE:
	.zero		1
	.type		_ZN34_INTERNAL_1a097952_4_k_cu_85c677416thrust24THRUST_300001_SM_1000_NS6system3cpp3parE,@object
	.size		_ZN34_INTERNAL_1a097952_4_k_cu_85c677416thrust24THRUST_300001_SM_1000_NS6system3cpp3parE,(_ZN34_INTERNAL_1a097952_4_k_cu_85c677414cuda3std3__45__cpo5beginE - _ZN34_INTERNAL_1a097952_4_k_cu_85c677416thrust24THRUST_300001_SM_1000_NS6system3cpp3parE)
_ZN34_INTERNAL_1a097952_4_k_cu_85c677416thrust24THRUST_300001_SM_1000_NS6system3cpp3parE:
	.zero		1
	.type		_ZN34_INTERNAL_1a097952_4_k_cu_85c677414cuda3std3__45__cpo5beginE,@object
	.size		_ZN34_INTERNAL_1a097952_4_k_cu_85c677414cuda3std3__45__cpo5beginE,(_ZN34_INTERNAL_1a097952_4_k_cu_85c677414cuda3std6ranges3__45__cpo5beginE - _ZN34_INTERNAL_1a097952_4_k_cu_85c677414cuda3std3__45__cpo5beginE)
_ZN34_INTERNAL_1a097952_4_k_cu_85c677414cuda3std3__45__cpo5beginE:
	.zero		1
	.type		_ZN34_INTERNAL_1a097952_4_k_cu_85c677414cuda3std6ranges3__45__cpo5beginE,@object
	.size		_ZN34_INTERNAL_1a097952_4_k_cu_85c677414cuda3std6ranges3__45__cpo5beginE,(_ZN34_INTERNAL_1a097952_4_k_cu_85c677416thrust24THRUST_300001_SM_1000_NS6deviceE - _ZN34_INTERNAL_1a097952_4_k_cu_85c677414cuda3std6ranges3__45__cpo5beginE)
_ZN34_INTERNAL_1a097952_4_k_cu_85c677414cuda3std6ranges3__45__cpo5beginE:
	.zero		1
	.type		_ZN34_INTERNAL_1a097952_4_k_cu_85c677416thrust24THRUST_300001_SM_1000_NS6deviceE,@object
	.size		_ZN34_INTERNAL_1a097952_4_k_cu_85c677416thrust24THRUST_300001_SM_1000_NS6deviceE,(_ZN34_INTERNAL_1a097952_4_k_cu_85c677414cuda3std3__47nulloptE - _ZN34_INTERNAL_1a097952_4_k_cu_85c677416thrust24THRUST_300001_SM_1000_NS6deviceE)
_ZN34_INTERNAL_1a097952_4_k_cu_85c677416thrust24THRUST_300001_SM_1000_NS6deviceE:
	.zero		1
	.type		_ZN34_INTERNAL_1a097952_4_k_cu_85c677414cuda3std3__47nulloptE,@object
	.size		_ZN34_INTERNAL_1a097952_4_k_cu_85c677414cuda3std3__47nulloptE,(_ZN34_INTERNAL_1a097952_4_k_cu_85c677414cuda3std6ranges3__45__cpo8distanceE - _ZN34_INTERNAL_1a097952_4_k_cu_85c677414cuda3std3__47nulloptE)
_ZN34_INTERNAL_1a097952_4_k_cu_85c677414cuda3std3__47nulloptE:
	.zero		1
	.type		_ZN34_INTERNAL_1a097952_4_k_cu_85c677414cuda3std6ranges3__45__cpo8distanceE,@object
	.size		_ZN34_INTERNAL_1a097952_4_k_cu_85c677414cuda3std6ranges3__45__cpo8distanceE,(_ZN34_INTERNAL_1a097952_4_k_cu_85c677416thrust24THRUST_300001_SM_1000_NS12placeholders2_4E - _ZN34_INTERNAL_1a097952_4_k_cu_85c677414cuda3std6ranges3__45__cpo8distanceE)
_ZN34_INTERNAL_1a097952_4_k_cu_85c677414cuda3std6ranges3__45__cpo8distanceE:
	.zero		1
	.type		_ZN34_INTERNAL_1a097952_4_k_cu_85c677416thrust24THRUST_300001_SM_1000_NS12placeholders2_4E,@object
	.size		_ZN34_INTERNAL_1a097952_4_k_cu_85c677416thrust24THRUST_300001_SM_1000_NS12placeholders2_4E,(_ZN34_INTERNAL_1a097952_4_k_cu_85c677414cuda3std3__45__cpo6rbeginE - _ZN34_INTERNAL_1a097952_4_k_cu_85c677416thrust24THRUST_300001_SM_1000_NS12placeholders2_4E)
_ZN34_INTERNAL_1a097952_4_k_cu_85c677416thrust24THRUST_300001_SM_1000_NS12placeholders2_4E:
	.zero		1
	.type		_ZN34_INTERNAL_1a097952_4_k_cu_85c677414cuda3std3__45__cpo6rbeginE,@object
	.size		_ZN34_INTERNAL_1a097952_4_k_cu_85c677414cuda3std3__45__cpo6rbeginE,(_ZN34_INTERNAL_1a097952_4_k_cu_85c677414cuda3std6ranges3__45__cpo7advanceE - _ZN34_INTERNAL_1a097952_4_k_cu_85c677414cuda3std3__45__cpo6rbeginE)
_ZN34_INTERNAL_1a097952_4_k_cu_85c677414cuda3std3__45__cpo6rbeginE:
	.zero		1
	.type		_ZN34_INTERNAL_1a097952_4_k_cu_85c677414cuda3std6ranges3__45__cpo7advanceE,@object
	.size		_ZN34_INTERNAL_1a097952_4_k_cu_85c677414cuda3std6ranges3__45__cpo7advanceE,(_ZN34_INTERNAL_1a097952_4_k_cu_85c677416thrust24THRUST_300001_SM_1000_NS12placeholders3_10E - _ZN34_INTERNAL_1a097952_4_k_cu_85c677414cuda3std6ranges3__45__cpo7advanceE)
_ZN34_INTERNAL_1a097952_4_k_cu_85c677414cuda3std6ranges3__45__cpo7advanceE:
	.zero		1
	.type		_ZN34_INTERNAL_1a097952_4_k_cu_85c677416thrust24THRUST_300001_SM_1000_NS12placeholders3_10E,@object
	.size		_ZN34_INTERNAL_1a097952_4_k_cu_85c677416thrust24THRUST_300001_SM_1000_NS12placeholders3_10E,(_ZN34_INTERNAL_1a097952_4_k_cu_85c677414cuda3std3__48in_placeE - _ZN34_INTERNAL_1a097952_4_k_cu_85c677416thrust24THRUST_300001_SM_1000_NS12placeholders3_10E)
_ZN34_INTERNAL_1a097952_4_k_cu_85c677416thrust24THRUST_300001_SM_1000_NS12placeholders3_10E:
	.zero		1
	.type		_ZN34_INTERNAL_1a097952_4_k_cu_85c677414cuda3std3__48in_placeE,@object
	.size		_ZN34_INTERNAL_1a097952_4_k_cu_85c677414cuda3std3__48in_placeE,(_ZN34_INTERNAL_1a097952_4_k_cu_85c677414cuda3std6ranges3__45__cpo4sizeE - _ZN34_INTERNAL_1a097952_4_k_cu_85c677414cuda3std3__48in_placeE)
_ZN34_INTERNAL_1a097952_4_k_cu_85c677414cuda3std3__48in_placeE:
	.zero		1
	.type		_ZN34_INTERNAL_1a097952_4_k_cu_85c677414cuda3std6ranges3__45__cpo4sizeE,@object
	.size		_ZN34_INTERNAL_1a097952_4_k_cu_85c677414cuda3std6ranges3__45__cpo4sizeE,(_ZN34_INTERNAL_1a097952_4_k_cu_85c677416thrust24THRUST_300001_SM_1000_NS12placeholders2_2E - _ZN34_INTERNAL_1a097952_4_k_cu_85c677414cuda3std6ranges3__45__cpo4sizeE)
_ZN34_INTERNAL_1a097952_4_k_cu_85c677414cuda3std6ranges3__45__cpo4sizeE:
	.zero		1
	.type		_ZN34_INTERNAL_1a097952_4_k_cu_85c677416thrust24THRUST_300001_SM_1000_NS12placeholders2_2E,@object
	.size		_ZN34_INTERNAL_1a097952_4_k_cu_85c677416thrust24THRUST_300001_SM_1000_NS12placeholders2_2E,(_ZN34_INTERNAL_1a097952_4_k_cu_85c677414cuda3std3__45__cpo6cbeginE - _ZN34_INTERNAL_1a097952_4_k_cu_85c677416thrust24THRUST_300001_SM_1000_NS12placeholders2_2E)
_ZN34_INTERNAL_1a097952_4_k_cu_85c677416thrust24THRUST_300001_SM_1000_NS12placeholders2_2E:
	.zero		1
	.type		_ZN34_INTERNAL_1a097952_4_k_cu_85c677414cuda3std3__45__cpo6cbeginE,@object
	.size		_ZN34_INTERNAL_1a097952_4_k_cu_85c677414cuda3std3__45__cpo6cbeginE,(_ZN34_INTERNAL_1a097952_4_k_cu_85c677414cuda3std6ranges3__45__cpo6cbeginE - _ZN34_INTERNAL_1a097952_4_k_cu_85c677414cuda3std3__45__cpo6cbeginE)
_ZN34_INTERNAL_1a097952_4_k_cu_85c677414cuda3std3__45__cpo6cbeginE:
	.zero		1
	.type		_ZN34_INTERNAL_1a097952_4_k_cu_85c677414cuda3std6ranges3__45__cpo6cbeginE,@object
	.size		_ZN34_INTERNAL_1a097952_4_k_cu_85c677414cuda3std6ranges3__45__cpo6cbeginE,(_ZN34_INTERNAL_1a097952_4_k_cu_85c677416thrust24THRUST_300001_SM_1000_NS12placeholders2_6E - _ZN34_INTERNAL_1a097952_4_k_cu_85c677414cuda3std6ranges3__45__cpo6cbeginE)
_ZN34_INTERNAL_1a097952_4_k_cu_85c677414cuda3std6ranges3__45__cpo6cbeginE:
	.zero		1
	.type		_ZN34_INTERNAL_1a097952_4_k_cu_85c677416thrust24THRUST_300001_SM_1000_NS12placeholders2_6E,@object
	.size		_ZN34_INTERNAL_1a097952_4_k_cu_85c677416thrust24THRUST_300001_SM_1000_NS12placeholders2_6E,(_ZN34_INTERNAL_1a097952_4_k_cu_85c677414cuda3std3__45__cpo7crbeginE - _ZN34_INTERNAL_1a097952_4_k_cu_85c677416thrust24THRUST_300001_SM_1000_NS12placeholders2_6E)
_ZN34_INTERNAL_1a097952_4_k_cu_85c677416thrust24THRUST_300001_SM_1000_NS12placeholders2_6E:
	.zero		1
	.type		_ZN34_INTERNAL_1a097952_4_k_cu_85c677414cuda3std3__45__cpo7crbeginE,@object
	.size		_ZN34_INTERNAL_1a097952_4_k_cu_85c677414cuda3std3__45__cpo7crbeginE,(_ZN34_INTERNAL_1a097952_4_k_cu_85c677414cuda3std6ranges3__45__cpo4nextE - _ZN34_INTERNAL_1a097952_4_k_cu_85c677414cuda3std3__45__cpo7crbeginE)
_ZN34_INTERNAL_1a097952_4_k_cu_85c677414cuda3std3__45__cpo7crbeginE:
	.zero		1
	.type		_ZN34_INTERNAL_1a097952_4_k_cu_85c677414cuda3std6ranges3__45__cpo4nextE,@object
	.size		_ZN34_INTERNAL_1a097952_4_k_cu_85c677414cuda3std6ranges3__45__cpo4nextE,(_ZN34_INTERNAL_1a097952_4_k_cu_85c677414cuda3std6ranges3__45__cpo4swapE - _ZN34_INTERNAL_1a097952_4_k_cu_85c677414cuda3std6ranges3__45__cpo4nextE)
_ZN34_INTERNAL_1a097952_4_k_cu_85c677414cuda3std6ranges3__45__cpo4nextE:
	.zero		1
	.type		_ZN34_INTERNAL_1a097952_4_k_cu_85c677414cuda3std6ranges3__45__cpo4swapE,@object
	.size		_ZN34_INTERNAL_1a097952_4_k_cu_85c677414cuda3std6ranges3__45__cpo4swapE,(_ZN34_INTERNAL_1a097952_4_k_cu_85c677416thrust24THRUST_300001_SM_1000_NS8cuda_cub10par_nosyncE - _ZN34_INTERNAL_1a097952_4_k_cu_85c677414cuda3std6ranges3__45__cpo4swapE)
_ZN34_INTERNAL_1a097952_4_k_cu_85c677414cuda3std6ranges3__45__cpo4swapE:
	.zero		1
	.type		_ZN34_INTERNAL_1a097952_4_k_cu_85c677416thrust24THRUST_300001_SM_1000_NS8cuda_cub10par_nosyncE,@object
	.size		_ZN34_INTERNAL_1a097952_4_k_cu_85c677416thrust24THRUST_300001_SM_1000_NS8cuda_cub10par_nosyncE,(_ZN34_INTERNAL_1a097952_4_k_cu_85c677416thrust24THRUST_300001_SM_1000_NS3seqE - _ZN34_INTERNAL_1a097952_4_k_cu_85c677416thrust24THRUST_300001_SM_1000_NS8cuda_cub10par_nosyncE)
_ZN34_INTERNAL_1a097952_4_k_cu_85c677416thrust24THRUST_300001_SM_1000_NS8cuda_cub10par_nosyncE:
	.zero		1
	.type		_ZN34_INTERNAL_1a097952_4_k_cu_85c677416thrust24THRUST_300001_SM_1000_NS3seqE,@object
	.size		_ZN34_INTERNAL_1a097952_4_k_cu_85c677416thrust24THRUST_300001_SM_1000_NS3seqE,(_ZN34_INTERNAL_1a097952_4_k_cu_85c677414cuda3std3__420unreachable_sentinelE - _ZN34_INTERNAL_1a097952_4_k_cu_85c677416thrust24THRUST_300001_SM_1000_NS3seqE)
_ZN34_INTERNAL_1a097952_4_k_cu_85c677416thrust24THRUST_300001_SM_1000_NS3seqE:
	.zero		1
	.type		_ZN34_INTERNAL_1a097952_4_k_cu_85c677414cuda3std3__420unreachable_sentinelE,@object
	.size		_ZN34_INTERNAL_1a097952_4_k_cu_85c677414cuda3std3__420unreachable_sentinelE,(_ZN34_INTERNAL_1a097952_4_k_cu_85c677414cuda3std6ranges3__45__cpo5ssizeE - _ZN34_INTERNAL_1a097952_4_k_cu_85c677414cuda3std3__420unreachable_sentinelE)
_ZN34_INTERNAL_1a097952_4_k_cu_85c677414cuda3std3__420unreachable_sentinelE:
	.zero		1
	.type		_ZN34_INTERNAL_1a097952_4_k_cu_85c677414cuda3std6ranges3__45__cpo5ssizeE,@object
	.size		_ZN34_INTERNAL_1a097952_4_k_cu_85c677414cuda3std6ranges3__45__cpo5ssizeE,(_ZN34_INTERNAL_1a097952_4_k_cu_85c677416thrust24THRUST_300001_SM_1000_NS12placeholders2_3E - _ZN34_INTERNAL_1a097952_4_k_cu_85c677414cuda3std6ranges3__45__cpo5ssizeE)
_ZN34_INTERNAL_1a097952_4_k_cu_85c677414cuda3std6ranges3__45__cpo5ssizeE:
	.zero		1
	.type		_ZN34_INTERNAL_1a097952_4_k_cu_85c677416thrust24THRUST_300001_SM_1000_NS12placeholders2_3E,@object
	.size		_ZN34_INTERNAL_1a097952_4_k_cu_85c677416thrust24THRUST_300001_SM_1000_NS12placeholders2_3E,(_ZN34_INTERNAL_1a097952_4_k_cu_85c677414cuda3std3__45__cpo4cendE - _ZN34_INTERNAL_1a097952_4_k_cu_85c677416thrust24THRUST_300001_SM_1000_NS12placeholders2_3E)
_ZN34_INTERNAL_1a097952_4_k_cu_85c677416thrust24THRUST_300001_SM_1000_NS12placeholders2_3E:
	.zero		1
	.type		_ZN34_INTERNAL_1a097952_4_k_cu_85c677414cuda3std3__45__cpo4cendE,@object
	.size		_ZN34_INTERNAL_1a097952_4_k_cu_85c677414cuda3std3__45__cpo4cendE,(_ZN34_INTERNAL_1a097952_4_k_cu_85c677414cuda3std6ranges3__45__cpo4cendE - _ZN34_INTERNAL_1a097952_4_k_cu_85c677414cuda3std3__45__cpo4cendE)
_ZN34_INTERNAL_1a097952_4_k_cu_85c677414cuda3std3__45__cpo4cendE:
	.zero		1
	.type		_ZN34_INTERNAL_1a097952_4_k_cu_85c677414cuda3std6ranges3__45__cpo4cendE,@object
	.size		_ZN34_INTERNAL_1a097952_4_k_cu_85c677414cuda3std6ranges3__45__cpo4cendE,(_ZN34_INTERNAL_1a097952_4_k_cu_85c677416thrust24THRUST_300001_SM_1000_NS12placeholders2_7E - _ZN34_INTERNAL_1a097952_4_k_cu_85c677414cuda3std6ranges3__45__cpo4cendE)
_ZN34_INTERNAL_1a097952_4_k_cu_85c677414cuda3std6ranges3__45__cpo4cendE:
	.zero		1
	.type		_ZN34_INTERNAL_1a097952_4_k_cu_85c677416thrust24THRUST_300001_SM_1000_NS12placeholders2_7E,@object
	.size		_ZN34_INTERNAL_1a097952_4_k_cu_85c677416thrust24THRUST_300001_SM_1000_NS12placeholders2_7E,(_ZN34_INTERNAL_1a097952_4_k_cu_85c677414cuda3std3__45__cpo5crendE - _ZN34_INTERNAL_1a097952_4_k_cu_85c677416thrust24THRUST_300001_SM_1000_NS12placeholders2_7E)
_ZN34_INTERNAL_1a097952_4_k_cu_85c677416thrust24THRUST_300001_SM_1000_NS12placeholders2_7E:
	.zero		1
	.type		_ZN34_INTERNAL_1a097952_4_k_cu_85c677414cuda3std3__45__cpo5crendE,@object
	.size		_ZN34_INTERNAL_1a097952_4_k_cu_85c677414cuda3std3__45__cpo5crendE,(_ZN34_INTERNAL_1a097952_4_k_cu_85c677414cuda3std6ranges3__45__cpo4prevE - _ZN34_INTERNAL_1a097952_4_k_cu_85c677414cuda3std3__45__cpo5crendE)
_ZN34_INTERNAL_1a097952_4_k_cu_85c677414cuda3std3__45__cpo5crendE:
	.zero		1
	.type		_ZN34_INTERNAL_1a097952_4_k_cu_85c677414cuda3std6ranges3__45__cpo4prevE,@object
	.size		_ZN34_INTERNAL_1a097952_4_k_cu_85c677414cuda3std6ranges3__45__cpo4prevE,(_ZN34_INTERNAL_1a097952_4_k_cu_85c677414cuda3std6ranges3__45__cpo9iter_moveE - _ZN34_INTERNAL_1a097952_4_k_cu_85c677414cuda3std6ranges3__45__cpo4prevE)
_ZN34_INTERNAL_1a097952_4_k_cu_85c677414cuda3std6ranges3__45__cpo4prevE:
	.zero		1
	.type		_ZN34_INTERNAL_1a097952_4_k_cu_85c677414cuda3std6ranges3__45__cpo9iter_moveE,@object
	.size		_ZN34_INTERNAL_1a097952_4_k_cu_85c677414cuda3std6ranges3__45__cpo9iter_moveE,(_ZN34_INTERNAL_1a097952_4_k_cu_85c677416thrust24THRUST_300001_SM_1000_NS6system6detail10sequential3seqE - _ZN34_INTERNAL_1a097952_4_k_cu_85c677414cuda3std6ranges3__45__cpo9iter_moveE)
_ZN34_INTERNAL_1a097952_4_k_cu_85c677414cuda3std6ranges3__45__cpo9iter_moveE:
	.zero		1
	.type		_ZN34_INTERNAL_1a097952_4_k_cu_85c677416thrust24THRUST_300001_SM_1000_NS6system6detail10sequential3seqE,@object
	.size		_ZN34_INTERNAL_1a097952_4_k_cu_85c677416thrust24THRUST_300001_SM_1000_NS6system6detail10sequential3seqE,(_ZN34_INTERNAL_1a097952_4_k_cu_85c677416thrust24THRUST_300001_SM_1000_NS12placeholders2_9E - _ZN34_INTERNAL_1a097952_4_k_cu_85c677416thrust24THRUST_300001_SM_1000_NS6system6detail10sequential3seqE)
_ZN34_INTERNAL_1a097952_4_k_cu_85c677416thrust24THRUST_300001_SM_1000_NS6system6detail10sequential3seqE:
	.zero		1
	.type		_ZN34_INTERNAL_1a097952_4_k_cu_85c677416thrust24THRUST_300001_SM_1000_NS12placeholders2_9E,@object
	.size		_ZN34_INTERNAL_1a097952_4_k_cu_85c677416thrust24THRUST_300001_SM_1000_NS12placeholders2_9E,(_ZN34_INTERNAL_1a097952_4_k_cu_85c677414cuda3std3__419piecewise_constructE - _ZN34_INTERNAL_1a097952_4_k_cu_85c677416thrust24THRUST_300001_SM_1000_NS12placeholders2_9E)
_ZN34_INTERNAL_1a097952_4_k_cu_85c677416thrust24THRUST_300001_SM_1000_NS12placeholders2_9E:
	.zero		1
	.type		_ZN34_INTERNAL_1a097952_4_k_cu_85c677414cuda3std3__419piecewise_constructE,@object
	.size		_ZN34_INTERNAL_1a097952_4_k_cu_85c677414cuda3std3__419piecewise_constructE,(_ZN34_INTERNAL_1a097952_4_k_cu_85c677414cuda3std6ranges3__45__cpo5cdataE - _ZN34_INTERNAL_1a097952_4_k_cu_85c677414cuda3std3__419piecewise_constructE)
_ZN34_INTERNAL_1a097952_4_k_cu_85c677414cuda3std3__419piecewise_constructE:
	.zero		1
	.type		_ZN34_INTERNAL_1a097952_4_k_cu_85c677414cuda3std6ranges3__45__cpo5cdataE,@object
	.size		_ZN34_INTERNAL_1a097952_4_k_cu_85c677414cuda3std6ranges3__45__cpo5cdataE,(_ZN34_INTERNAL_1a097952_4_k_cu_85c677416thrust24THRUST_300001_SM_1000_NS12placeholders2_1E - _ZN34_INTERNAL_1a097952_4_k_cu_85c677414cuda3std6ranges3__45__cpo5cdataE)
_ZN34_INTERNAL_1a097952_4_k_cu_85c677414cuda3std6ranges3__45__cpo5cdataE:
	.zero		1
	.type		_ZN34_INTERNAL_1a097952_4_k_cu_85c677416thrust24THRUST_300001_SM_1000_NS12placeholders2_1E,@object
	.size		_ZN34_INTERNAL_1a097952_4_k_cu_85c677416thrust24THRUST_300001_SM_1000_NS12placeholders2_1E,(_ZN34_INTERNAL_1a097952_4_k_cu_85c677414cuda3std3__45__cpo3endE - _ZN34_INTERNAL_1a097952_4_k_cu_85c677416thrust24THRUST_300001_SM_1000_NS12placeholders2_1E)
_ZN34_INTERNAL_1a097952_4_k_cu_85c677416thrust24THRUST_300001_SM_1000_NS12placeholders2_1E:
	.zero		1
	.type		_ZN34_INTERNAL_1a097952_4_k_cu_85c677414cuda3std3__45__cpo3endE,@object
	.size		_ZN34_INTERNAL_1a097952_4_k_cu_85c677414cuda3std3__45__cpo3endE,(_ZN34_INTERNAL_1a097952_4_k_cu_85c677414cuda3std6ranges3__45__cpo3endE - _ZN34_INTERNAL_1a097952_4_k_cu_85c677414cuda3std3__45__cpo3endE)
_ZN34_INTERNAL_1a097952_4_k_cu_85c677414cuda3std3__45__cpo3endE:
	.zero		1
	.type		_ZN34_INTERNAL_1a097952_4_k_cu_85c677414cuda3std6ranges3__45__cpo3endE,@object
	.size		_ZN34_INTERNAL_1a097952_4_k_cu_85c677414cuda3std6ranges3__45__cpo3endE,(_ZN34_INTERNAL_1a097952_4_k_cu_85c677416thrust24THRUST_300001_SM_1000_NS12placeholders2_5E - _ZN34_INTERNAL_1a097952_4_k_cu_85c677414cuda3std6ranges3__45__cpo3endE)
_ZN34_INTERNAL_1a097952_4_k_cu_85c677414cuda3std6ranges3__45__cpo3endE:
	.zero		1
	.type		_ZN34_INTERNAL_1a097952_4_k_cu_85c677416thrust24THRUST_300001_SM_1000_NS12placeholders2_5E,@object
	.size		_ZN34_INTERNAL_1a097952_4_k_cu_85c677416thrust24THRUST_300001_SM_1000_NS12placeholders2_5E,(_ZN34_INTERNAL_1a097952_4_k_cu_85c677414cuda3std3__45__cpo4rendE - _ZN34_INTERNAL_1a097952_4_k_cu_85c677416thrust24THRUST_300001_SM_1000_NS12placeholders2_5E)
_ZN34_INTERNAL_1a097952_4_k_cu_85c677416thrust24THRUST_300001_SM_1000_NS12placeholders2_5E:
	.zero		1
	.type		_ZN34_INTERNAL_1a097952_4_k_cu_85c677414cuda3std3__45__cpo4rendE,@object
	.size		_ZN34_INTERNAL_1a097952_4_k_cu_85c677414cuda3std3__45__cpo4rendE,(_ZN34_INTERNAL_1a097952_4_k_cu_85c677414cuda3std6ranges3__45__cpo9iter_swapE - _ZN34_INTERNAL_1a097952_4_k_cu_85c677414cuda3std3__45__cpo4rendE)
_ZN34_INTERNAL_1a097952_4_k_cu_85c677414cuda3std3__45__cpo4rendE:
	.zero		1
	.type		_ZN34_INTERNAL_1a097952_4_k_cu_85c677414cuda3std6ranges3__45__cpo9iter_swapE,@object
	.size		_ZN34_INTERNAL_1a097952_4_k_cu_85c677414cuda3std6ranges3__45__cpo9iter_swapE,(_ZN34_INTERNAL_1a097952_4_k_cu_85c677414cuda3std3__48unexpectE - _ZN34_INTERNAL_1a097952_4_k_cu_85c677414cuda3std6ranges3__45__cpo9iter_swapE)
_ZN34_INTERNAL_1a097952_4_k_cu_85c677414cuda3std6ranges3__45__cpo9iter_swapE:
	.zero		1
	.type		_ZN34_INTERNAL_1a097952_4_k_cu_85c677414cuda3std3__48unexpectE,@object
	.size		_ZN34_INTERNAL_1a097952_4_k_cu_85c677414cuda3std3__48unexpectE,(_ZN34_INTERNAL_1a097952_4_k_cu_85c677416thrust24THRUST_300001_SM_1000_NS8cuda_cub3parE - _ZN34_INTERNAL_1a097952_4_k_cu_85c677414cuda3std3__48unexpectE)
_ZN34_INTERNAL_1a097952_4_k_cu_85c677414cuda3std3__48unexpectE:
	.zero		1
	.type		_ZN34_INTERNAL_1a097952_4_k_cu_85c677416thrust24THRUST_300001_SM_1000_NS8cuda_cub3parE,@object
	.size		_ZN34_INTERNAL_1a097952_4_k_cu_85c677416thrust24THRUST_300001_SM_1000_NS8cuda_cub3parE,(.L_29 - _ZN34_INTERNAL_1a097952_4_k_cu_85c677416thrust24THRUST_300001_SM_1000_NS8cuda_cub3parE)
_ZN34_INTERNAL_1a097952_4_k_cu_85c677416thrust24THRUST_300001_SM_1000_NS8cuda_cub3parE:
	.zero		1
.L_29:


//--------------------- .nv.shared._ZN3cub18CUB_300001_SM_10006detail10radix_sort33DeviceRadixSortExclusiveSumKernelINS1_5radix10policy_hubIiNS0_8NullTypeEyE10Policy1000EyEEvPT0_ --------------------------
	.section	.nv.shared._ZN3cub18CUB_300001_SM_10006detail10radix_sort33DeviceRadixSortExclusiveSumKernelINS1_5radix10policy_hubIiNS0_8NullTypeEyE10Policy1000EyEEvPT0_,"aw",@nobits
	.sectionflags	@""
	.align	16
.nv.shared._ZN3cub18CUB_300001_SM_10006detail10radix_sort33DeviceRadixSortExclusiveSumKernelINS1_5radix10policy_hubIiNS0_8NullTypeEyE10Policy1000EyEEvPT0_:
	.zero		3360


//--------------------- .nv.shared._ZN3cub18CUB_300001_SM_10006detail10radix_sort30DeviceRadixSortHistogramKernelINS1_5radix10policy_hubIiNS0_8NullTypeEyE10Policy1000ELNS0_9SortOrderE0EiyNS1_21identity_decomposer_tEEEvPT2_PKT1_SB_iiT3_ --------------------------
	.section	.nv.shared._ZN3cub18CUB_300001_SM_10006detail10radix_sort30DeviceRadixSortHistogramKernelINS1_5radix10policy_hubIiNS0_8NullTypeEyE10Policy1000ELNS0_9SortOrderE0EiyNS1_21identity_decomposer_tEEEvPT2_PKT1_SB_iiT3_,"aw",@nobits
	.sectionflags	@""
	.align	4
.nv.shared._ZN3cub18CUB_300001_SM_10006detail10radix_sort30DeviceRadixSortHistogramKernelINS1_5radix10policy_hubIiNS0_8NullTypeEyE10Policy1000ELNS0_9SortOrderE0EiyNS1_21identity_decomposer_tEEEvPT2_PKT1_SB_iiT3_:
	.zero		5120


//--------------------- .nv.shared._ZN3cub18CUB_300001_SM_10006detail10radix_sort31DeviceRadixSortSingleTileKernelINS1_5radix10policy_hubIiNS0_8NullTypeEyE10Policy1000ELNS0_9SortOrderE0EiS6_yNS1_21identity_decomposer_tEEEvPKT1_PSB_PKT2_PSF_T3_iiT4_ --------------------------
	.section	.nv.shared._ZN3cub18CUB_300001_SM_10006detail10radix_sort31DeviceRadixSortSingleTileKernelINS1_5radix10policy_hubIiNS0_8NullTypeEyE10Policy1000ELNS0_9SortOrderE0EiS6_yNS1_21identity_decomposer_tEEEvPKT1_PSB_PKT2_PSF_T3_iiT4_,"aw",@nobits
	.sectionflags	@""
	.align	16
.nv.shared._ZN3cub18CUB_300001_SM_10006detail10radix_sort31DeviceRadixSortSingleTileKernelINS1_5radix10policy_hubIiNS0_8NullTypeEyE10Policy1000ELNS0_9SortOrderE0EiS6_yNS1_21identity_decomposer_tEEEvPKT1_PSB_PKT2_PSF_T3_iiT4_:
	.zero		34880


//--------------------- .nv.constant0._ZN3cub18CUB_300001_SM_10006detail10radix_sort29DeviceRadixSortOnesweepKernelINS1_5radix10policy_hubIiNS0_8NullTypeEyE10Policy1000ELNS0_9SortOrderE0EiS6_yiiNS1_21identity_decomposer_tEEEvPT5_SC_PT3_PKSD_PT1_PKSH_PT2_PKSL_T4_iiT6_ --------------------------
	.section	.nv.constant0._ZN3cub18CUB_300001_SM_10006detail10radix_sort29DeviceRadixSortOnesweepKernelINS1_5radix10policy_hubIiNS0_8NullTypeEyE10Policy1000ELNS0_9SortOrderE0EiS6_yiiNS1_21identity_decomposer_tEEEvPT5_SC_PT3_PKSD_PT1_PKSH_PT2_PKSL_T4_iiT6_,"a",@progbits
	.sectionflags	@""
	.align	4
.nv.constant0._ZN3cub18CUB_300001_SM_10006detail10radix_sort29DeviceRadixSortOnesweepKernelINS1_5radix10policy_hubIiNS0_8NullTypeEyE10Policy1000ELNS0_9SortOrderE0EiS6_yiiNS1_21identity_decomposer_tEEEvPT5_SC_PT3_PKSD_PT1_PKSH_PT2_PKSL_T4_iiT6_:
	.zero		973


//--------------------- .nv.constant0._ZN3cub18CUB_300001_SM_10006detail10radix_sort33DeviceRadixSortExclusiveSumKernelINS1_5radix10policy_hubIiNS0_8NullTypeEyE10Policy1000EyEEvPT0_ --------------------------
	.section	.nv.constant0._ZN3cub18CUB_300001_SM_10006detail10radix_sort33DeviceRadixSortExclusiveSumKernelINS1_5radix10policy_hubIiNS0_8NullTypeEyE10Policy1000EyEEvPT0_,"a",@progbits
	.sectionflags	@""
	.align	4
.nv.constant0._ZN3cub18CUB_300001_SM_10006detail10radix_sort33DeviceRadixSortExclusiveSumKernelINS1_5radix10policy_hubIiNS0_8NullTypeEyE10Policy1000EyEEvPT0_:
	.zero		904


//--------------------- .nv.constant0._ZN3cub18CUB_300001_SM_10006detail10radix_sort30DeviceRadixSortHistogramKernelINS1_5radix10policy_hubIiNS0_8NullTypeEyE10Policy1000ELNS0_9SortOrderE0EiyNS1_21identity_decomposer_tEEEvPT2_PKT1_SB_iiT3_ --------------------------
	.section	.nv.constant0._ZN3cub18CUB_300001_SM_10006detail10radix_sort30DeviceRadixSortHistogramKernelINS1_5radix10policy_hubIiNS0_8NullTypeEyE10Policy1000ELNS0_9SortOrderE0EiyNS1_21identity_decomposer_tEEEvPT2_PKT1_SB_iiT3_,"a",@progbits
	.sectionflags	@""
	.align	4
.nv.constant0._ZN3cub18CUB_300001_SM_10006detail10radix_sort30DeviceRadixSortHistogramKernelINS1_5radix10policy_hubIiNS0_8NullTypeEyE10Policy1000ELNS0_9SortOrderE0EiyNS1_21identity_decomposer_tEEEvPT2_PKT1_SB_iiT3_:
	.zero		929


//--------------------- .nv.constant0._ZN3cub18CUB_300001_SM_10006detail10radix_sort31DeviceRadixSortSingleTileKernelINS1_5radix10policy_hubIiNS0_8NullTypeEyE10Policy1000ELNS0_9SortOrderE0EiS6_yNS1_21identity_decomposer_tEEEvPKT1_PSB_PKT2_PSF_T3_iiT4_ --------------------------
	.section	.nv.constant0._ZN3cub18CUB_300001_SM_10006detail10radix_sort31DeviceRadixSortSingleTileKernelINS1_5radix10policy_hubIiNS0_8NullTypeEyE10Policy1000ELNS0_9SortOrderE0EiS6_yNS1_21identity_decomposer_tEEEvPKT1_PSB_PKT2_PSF_T3_iiT4_,"a",@progbits
	.sectionflags	@""
	.align	4
.nv.constant0._ZN3cub18CUB_300001_SM_10006detail10radix_sort31DeviceRadixSortSingleTileKernelINS1_5radix10policy_hubIiNS0_8NullTypeEyE10Policy1000ELNS0_9SortOrderE0EiS6_yNS1_21identity_decomposer_tEEEvPKT1_PSB_PKT2_PSF_T3_iiT4_:
	.zero		945


//--------------------- .nv.constant0._ZN3cub18CUB_300001_SM_10006detail11EmptyKernelIvEEvv --------------------------
	.section	.nv.constant0._ZN3cub18CUB_300001_SM_10006detail11EmptyKernelIvEEvv,"a",@progbits
	.sectionflags	@""
	.align	4
.nv.constant0._ZN3cub18CUB_300001_SM_10006detail11EmptyKernelIvEEvv:
	.zero		896


//--------------------- .nv.constant0._Z11delete_ElemPiS_S_S_i --------------------------
	.section	.nv.constant0._Z11delete_ElemPiS_S_S_i,"a",@progbits
	.sectionflags	@""
	.align	4
.nv.constant0._Z11delete_ElemPiS_S_S_i:
	.zero		932


//--------------------- .nv.constant0._Z11Insert_ElemPiS_S_S_ --------------------------
	.section	.nv.constant0._Z11Insert_ElemPiS_S_S_,"a",@progbits
	.sectionflags	@""
	.align	4
.nv.constant0._Z11Insert_ElemPiS_S_S_:
	.zero		928


//--------------------- SYMBOLS --------------------------

	.type		.nv.reservedSmem.offset0,@object
	.size		.nv.reservedSmem.offset0,0x4
	.type		.nv.reservedSmem.cap,@object
	.size		.nv.reservedSmem.cap,0x4
